//
// Generated by NVIDIA NVVM Compiler
//
// Compiler Build ID: CL-36424714
// Cuda compilation tools, release 13.0, V13.0.88
// Based on NVVM 20.0.0
//

.version 9.0
.target sm_100
.address_size 64

	// .globl	_Z33softmaxCrossEntropyBackwardKernelPfPKfPKiii
// _ZZ25fcBackwardGradParamKernelPKfS0_PfS1_iiiE5sdata has been demoted

.visible .entry _Z33softmaxCrossEntropyBackwardKernelPfPKfPKiii(
	.param .u64 .ptr .align 1 _Z33softmaxCrossEntropyBackwardKernelPfPKfPKiii_param_0,
	.param .u64 .ptr .align 1 _Z33softmaxCrossEntropyBackwardKernelPfPKfPKiii_param_1,
	.param .u64 .ptr .align 1 _Z33softmaxCrossEntropyBackwardKernelPfPKfPKiii_param_2,
	.param .u32 _Z33softmaxCrossEntropyBackwardKernelPfPKfPKiii_param_3,
	.param .u32 _Z33softmaxCrossEntropyBackwardKernelPfPKfPKiii_param_4
)
{
	.reg .pred 	%p<3>;
	.reg .b32 	%r<12>;
	.reg .b32 	%f<4>;
	.reg .b64 	%rd<12>;

	ld.param.u64 	%rd1, [_Z33softmaxCrossEntropyBackwardKernelPfPKfPKiii_param_0];
	ld.param.u64 	%rd2, [_Z33softmaxCrossEntropyBackwardKernelPfPKfPKiii_param_1];
	ld.param.u64 	%rd3, [_Z33softmaxCrossEntropyBackwardKernelPfPKfPKiii_param_2];
	ld.param.u32 	%r3, [_Z33softmaxCrossEntropyBackwardKernelPfPKfPKiii_param_3];
	ld.param.u32 	%r2, [_Z33softmaxCrossEntropyBackwardKernelPfPKfPKiii_param_4];
	mov.u32 	%r4, %ctaid.x;
	mov.u32 	%r5, %ntid.x;
	mov.u32 	%r6, %tid.x;
	mad.lo.s32 	%r1, %r4, %r5, %r6;
	mul.lo.s32 	%r7, %r2, %r3;
	setp.ge.s32 	%p1, %r1, %r7;
	@%p1 bra 	$L__BB0_2;
	cvta.to.global.u64 	%rd4, %rd3;
	cvta.to.global.u64 	%rd5, %rd2;
	cvta.to.global.u64 	%rd6, %rd1;
	div.s32 	%r8, %r1, %r2;
	mul.lo.s32 	%r9, %r8, %r2;
	sub.s32 	%r10, %r1, %r9;
	mul.wide.s32 	%rd7, %r8, 4;
	add.s64 	%rd8, %rd4, %rd7;
	ld.global.u32 	%r11, [%rd8];
	setp.eq.s32 	%p2, %r10, %r11;
	selp.f32 	%f1, 0f3F800000, 0f00000000, %p2;
	mul.wide.s32 	%rd9, %r1, 4;
	add.s64 	%rd10, %rd5, %rd9;
	ld.global.f32 	%f2, [%rd10];
	sub.f32 	%f3, %f2, %f1;
	add.s64 	%rd11, %rd6, %rd9;
	st.global.f32 	[%rd11], %f3;
$L__BB0_2:
	ret;

}
	// .globl	_Z25fcBackwardGradParamKernelPKfS0_PfS1_iii
.visible .entry _Z25fcBackwardGradParamKernelPKfS0_PfS1_iii(
	.param .u64 .ptr .align 1 _Z25fcBackwardGradParamKernelPKfS0_PfS1_iii_param_0,
	.param .u64 .ptr .align 1 _Z25fcBackwardGradParamKernelPKfS0_PfS1_iii_param_1,
	.param .u64 .ptr .align 1 _Z25fcBackwardGradParamKernelPKfS0_PfS1_iii_param_2,
	.param .u64 .ptr .align 1 _Z25fcBackwardGradParamKernelPKfS0_PfS1_iii_param_3,
	.param .u32 _Z25fcBackwardGradParamKernelPKfS0_PfS1_iii_param_4,
	.param .u32 _Z25fcBackwardGradParamKernelPKfS0_PfS1_iii_param_5,
	.param .u32 _Z25fcBackwardGradParamKernelPKfS0_PfS1_iii_param_6
)
{
	.reg .pred 	%p<19>;
	.reg .b32 	%r<82>;
	.reg .b32 	%f<55>;
	.reg .b64 	%rd<43>;
	// demoted variable
	.shared .align 4 .b8 _ZZ25fcBackwardGradParamKernelPKfS0_PfS1_iiiE5sdata[2048];
	ld.param.u64 	%rd5, [_Z25fcBackwardGradParamKernelPKfS0_PfS1_iii_param_0];
	ld.param.u64 	%rd6, [_Z25fcBackwardGradParamKernelPKfS0_PfS1_iii_param_1];
	ld.param.u64 	%rd3, [_Z25fcBackwardGradParamKernelPKfS0_PfS1_iii_param_2];
	ld.param.u64 	%rd4, [_Z25fcBackwardGradParamKernelPKfS0_PfS1_iii_param_3];
	ld.param.u32 	%r35, [_Z25fcBackwardGradParamKernelPKfS0_PfS1_iii_param_4];
	ld.param.u32 	%r36, [_Z25fcBackwardGradParamKernelPKfS0_PfS1_iii_param_5];
	ld.param.u32 	%r37, [_Z25fcBackwardGradParamKernelPKfS0_PfS1_iii_param_6];
	cvta.to.global.u64 	%rd1, %rd6;
	cvta.to.global.u64 	%rd2, %rd5;
	mul.lo.s32 	%r1, %r37, %r36;
	add.s32 	%r38, %r1, %r37;
	mov.u32 	%r39, %ctaid.x;
	shl.b32 	%r40, %r39, 4;
	mov.u32 	%r2, %tid.y;
	add.s32 	%r3, %r40, %r2;
	setp.ge.s32 	%p1, %r3, %r38;
	@%p1 bra 	$L__BB1_33;
	setp.ge.s32 	%p2, %r3, %r1;
	@%p2 bra 	$L__BB1_3;
	div.s32 	%r73, %r3, %r37;
	mul.lo.s32 	%r42, %r73, %r37;
	sub.s32 	%r74, %r3, %r42;
	bra.uni 	$L__BB1_4;
$L__BB1_3:
	sub.s32 	%r74, %r3, %r1;
	mov.b32 	%r73, 0;
$L__BB1_4:
	mov.u32 	%r81, %ntid.x;
	mov.u32 	%r10, %tid.x;
	setp.ge.s32 	%p3, %r10, %r35;
	mov.f32 	%f54, 0f00000000;
	@%p3 bra 	$L__BB1_25;
	add.s32 	%r43, %r10, %r81;
	max.u32 	%r44, %r35, %r43;
	setp.lt.u32 	%p4, %r43, %r35;
	selp.u32 	%r45, 1, 0, %p4;
	add.s32 	%r46, %r43, %r45;
	sub.s32 	%r47, %r44, %r46;
	div.u32 	%r48, %r47, %r81;
	add.s32 	%r11, %r48, %r45;
	and.b32  	%r49, %r11, 3;
	setp.eq.s32 	%p5, %r49, 3;
	mov.f32 	%f54, 0f00000000;
	mov.u32 	%r79, %r10;
	@%p5 bra 	$L__BB1_11;
	mad.lo.s32 	%r77, %r10, %r37, %r74;
	mul.lo.s32 	%r13, %r81, %r37;
	mad.lo.s32 	%r76, %r10, %r36, %r73;
	mul.lo.s32 	%r15, %r81, %r36;
	add.s32 	%r50, %r11, 1;
	and.b32  	%r51, %r50, 3;
	neg.s32 	%r75, %r51;
	mov.f32 	%f54, 0f00000000;
	mov.u32 	%r79, %r10;
$L__BB1_7:
	.pragma "nounroll";
	setp.lt.s32 	%p6, %r3, %r1;
	@%p6 bra 	$L__BB1_9;
	mul.wide.s32 	%rd7, %r77, 4;
	add.s64 	%rd8, %rd2, %rd7;
	ld.global.f32 	%f46, [%rd8];
	bra.uni 	$L__BB1_10;
$L__BB1_9:
	mul.wide.s32 	%rd9, %r76, 4;
	add.s64 	%rd10, %rd1, %rd9;
	ld.global.f32 	%f30, [%rd10];
	mul.wide.s32 	%rd11, %r77, 4;
	add.s64 	%rd12, %rd2, %rd11;
	ld.global.f32 	%f31, [%rd12];
	mul.f32 	%f46, %f30, %f31;
$L__BB1_10:
	add.f32 	%f54, %f54, %f46;
	add.s32 	%r79, %r79, %r81;
	add.s32 	%r77, %r77, %r13;
	add.s32 	%r76, %r76, %r15;
	add.s32 	%r75, %r75, 1;
	setp.ne.s32 	%p7, %r75, 0;
	@%p7 bra 	$L__BB1_7;
$L__BB1_11:
	setp.lt.u32 	%p8, %r11, 3;
	@%p8 bra 	$L__BB1_25;
$L__BB1_12:
	setp.ge.s32 	%p9, %r3, %r1;
	@%p9 bra 	$L__BB1_14;
	mad.lo.s32 	%r53, %r79, %r36, %r73;
	mul.wide.s32 	%rd15, %r53, 4;
	add.s64 	%rd16, %rd1, %rd15;
	ld.global.f32 	%f32, [%rd16];
	mad.lo.s32 	%r54, %r79, %r37, %r74;
	mul.wide.s32 	%rd17, %r54, 4;
	add.s64 	%rd18, %rd2, %rd17;
	ld.global.f32 	%f33, [%rd18];
	mul.f32 	%f50, %f32, %f33;
	bra.uni 	$L__BB1_15;
$L__BB1_14:
	mad.lo.s32 	%r52, %r79, %r37, %r74;
	mul.wide.s32 	%rd13, %r52, 4;
	add.s64 	%rd14, %rd2, %rd13;
	ld.global.f32 	%f50, [%rd14];
$L__BB1_15:
	setp.lt.s32 	%p10, %r3, %r1;
	add.f32 	%f12, %f54, %f50;
	add.s32 	%r27, %r79, %r81;
	@%p10 bra 	$L__BB1_17;
	mad.lo.s32 	%r55, %r27, %r37, %r74;
	mul.wide.s32 	%rd19, %r55, 4;
	add.s64 	%rd20, %rd2, %rd19;
	ld.global.f32 	%f51, [%rd20];
	bra.uni 	$L__BB1_18;
$L__BB1_17:
	mad.lo.s32 	%r56, %r27, %r36, %r73;
	mul.wide.s32 	%rd21, %r56, 4;
	add.s64 	%rd22, %rd1, %rd21;
	ld.global.f32 	%f34, [%rd22];
	mad.lo.s32 	%r57, %r27, %r37, %r74;
	mul.wide.s32 	%rd23, %r57, 4;
	add.s64 	%rd24, %rd2, %rd23;
	ld.global.f32 	%f35, [%rd24];
	mul.f32 	%f51, %f34, %f35;
$L__BB1_18:
	setp.lt.s32 	%p11, %r3, %r1;
	add.f32 	%f16, %f12, %f51;
	add.s32 	%r28, %r27, %r81;
	@%p11 bra 	$L__BB1_20;
	mad.lo.s32 	%r58, %r28, %r37, %r74;
	mul.wide.s32 	%rd25, %r58, 4;
	add.s64 	%rd26, %rd2, %rd25;
	ld.global.f32 	%f52, [%rd26];
	bra.uni 	$L__BB1_21;
$L__BB1_20:
	mad.lo.s32 	%r59, %r28, %r36, %r73;
	mul.wide.s32 	%rd27, %r59, 4;
	add.s64 	%rd28, %rd1, %rd27;
	ld.global.f32 	%f36, [%rd28];
	mad.lo.s32 	%r60, %r28, %r37, %r74;
	mul.wide.s32 	%rd29, %r60, 4;
	add.s64 	%rd30, %rd2, %rd29;
	ld.global.f32 	%f37, [%rd30];
	mul.f32 	%f52, %f36, %f37;
$L__BB1_21:
	setp.lt.s32 	%p12, %r3, %r1;
	add.f32 	%f20, %f16, %f52;
	add.s32 	%r29, %r28, %r81;
	@%p12 bra 	$L__BB1_23;
	mad.lo.s32 	%r61, %r29, %r37, %r74;
	mul.wide.s32 	%rd31, %r61, 4;
	add.s64 	%rd32, %rd2, %rd31;
	ld.global.f32 	%f53, [%rd32];
	bra.uni 	$L__BB1_24;
$L__BB1_23:
	mad.lo.s32 	%r62, %r29, %r36, %r73;
	mul.wide.s32 	%rd33, %r62, 4;
	add.s64 	%rd34, %rd1, %rd33;
	ld.global.f32 	%f38, [%rd34];
	mad.lo.s32 	%r63, %r29, %r37, %r74;
	mul.wide.s32 	%rd35, %r63, 4;
	add.s64 	%rd36, %rd2, %rd35;
	ld.global.f32 	%f39, [%rd36];
	mul.f32 	%f53, %f38, %f39;
$L__BB1_24:
	add.f32 	%f54, %f20, %f53;
	add.s32 	%r79, %r29, %r81;
	setp.lt.s32 	%p13, %r79, %r35;
	@%p13 bra 	$L__BB1_12;
$L__BB1_25:
	shl.b32 	%r64, %r10, 6;
	mov.u32 	%r65, _ZZ25fcBackwardGradParamKernelPKfS0_PfS1_iiiE5sdata;
	add.s32 	%r66, %r65, %r64;
	shl.b32 	%r67, %r2, 2;
	add.s32 	%r31, %r66, %r67;
	st.shared.f32 	[%r31], %f54;
	bar.sync 	0;
	setp.lt.u32 	%p14, %r81, 2;
	@%p14 bra 	$L__BB1_29;
$L__BB1_26:
	shr.u32 	%r33, %r81, 1;
	setp.ge.u32 	%p15, %r10, %r33;
	@%p15 bra 	$L__BB1_28;
	shl.b32 	%r68, %r33, 6;
	add.s32 	%r69, %r31, %r68;
	ld.shared.f32 	%f40, [%r69];
	ld.shared.f32 	%f41, [%r31];
	add.f32 	%f42, %f40, %f41;
	st.shared.f32 	[%r31], %f42;
$L__BB1_28:
	bar.sync 	0;
	setp.gt.u32 	%p16, %r81, 3;
	mov.u32 	%r81, %r33;
	@%p16 bra 	$L__BB1_26;
$L__BB1_29:
	setp.ne.s32 	%p17, %r10, 0;
	@%p17 bra 	$L__BB1_33;
	add.s32 	%r34, %r65, %r67;
	setp.ge.s32 	%p18, %r3, %r1;
	@%p18 bra 	$L__BB1_32;
	ld.shared.f32 	%f44, [%r34];
	cvta.to.global.u64 	%rd40, %rd3;
	mul.wide.s32 	%rd41, %r3, 4;
	add.s64 	%rd42, %rd40, %rd41;
	st.global.f32 	[%rd42], %f44;
	bra.uni 	$L__BB1_33;
$L__BB1_32:
	ld.shared.f32 	%f43, [%r34];
	sub.s32 	%r72, %r3, %r1;
	cvta.to.global.u64 	%rd37, %rd4;
	mul.wide.s32 	%rd38, %r72, 4;
	add.s64 	%rd39, %rd37, %rd38;
	st.global.f32 	[%rd39], %f43;
$L__BB1_33:
	ret;

}
	// .globl	_Z22fcBackwardGradInKernelPKfS0_Pfiii
.visible .entry _Z22fcBackwardGradInKernelPKfS0_Pfiii(
	.param .u64 .ptr .align 1 _Z22fcBackwardGradInKernelPKfS0_Pfiii_param_0,
	.param .u64 .ptr .align 1 _Z22fcBackwardGradInKernelPKfS0_Pfiii_param_1,
	.param .u64 .ptr .align 1 _Z22fcBackwardGradInKernelPKfS0_Pfiii_param_2,
	.param .u32 _Z22fcBackwardGradInKernelPKfS0_Pfiii_param_3,
	.param .u32 _Z22fcBackwardGradInKernelPKfS0_Pfiii_param_4,
	.param .u32 _Z22fcBackwardGradInKernelPKfS0_Pfiii_param_5
)
{
	.reg .pred 	%p<11>;
	.reg .b32 	%r<53>;
	.reg .b32 	%f<112>;
	.reg .b64 	%rd<27>;

	ld.param.u64 	%rd6, [_Z22fcBackwardGradInKernelPKfS0_Pfiii_param_0];
	ld.param.u64 	%rd7, [_Z22fcBackwardGradInKernelPKfS0_Pfiii_param_1];
	ld.param.u64 	%rd5, [_Z22fcBackwardGradInKernelPKfS0_Pfiii_param_2];
	ld.param.u32 	%r31, [_Z22fcBackwardGradInKernelPKfS0_Pfiii_param_3];
	ld.param.u32 	%r29, [_Z22fcBackwardGradInKernelPKfS0_Pfiii_param_4];
	ld.param.u32 	%r30, [_Z22fcBackwardGradInKernelPKfS0_Pfiii_param_5];
	cvta.to.global.u64 	%rd1, %rd7;
	cvta.to.global.u64 	%rd2, %rd6;
	mov.u32 	%r32, %ctaid.x;
	mov.u32 	%r33, %ntid.x;
	mov.u32 	%r34, %tid.x;
	mad.lo.s32 	%r1, %r32, %r33, %r34;
	mul.lo.s32 	%r35, %r29, %r31;
	setp.ge.s32 	%p1, %r1, %r35;
	@%p1 bra 	$L__BB2_15;
	div.s32 	%r36, %r1, %r29;
	mul.lo.s32 	%r37, %r36, %r29;
	sub.s32 	%r38, %r1, %r37;
	mul.lo.s32 	%r2, %r36, %r30;
	mul.lo.s32 	%r3, %r38, %r30;
	setp.lt.s32 	%p2, %r30, 1;
	mov.f32 	%f111, 0f00000000;
	@%p2 bra 	$L__BB2_14;
	and.b32  	%r4, %r30, 15;
	setp.lt.u32 	%p3, %r30, 16;
	mov.f32 	%f111, 0f00000000;
	mov.b32 	%r48, 0;
	@%p3 bra 	$L__BB2_5;
	and.b32  	%r48, %r30, 2147483632;
	neg.s32 	%r46, %r48;
	add.s64 	%rd3, %rd2, 32;
	add.s64 	%rd4, %rd1, 32;
	mov.f32 	%f111, 0f00000000;
	mov.u32 	%r44, %r3;
	mov.u32 	%r45, %r2;
$L__BB2_4:
	.pragma "nounroll";
	mul.wide.s32 	%rd8, %r45, 4;
	add.s64 	%rd9, %rd3, %rd8;
	mul.wide.s32 	%rd10, %r44, 4;
	add.s64 	%rd11, %rd4, %rd10;
	ld.global.f32 	%f18, [%rd9+-32];
	ld.global.f32 	%f19, [%rd11+-32];
	fma.rn.f32 	%f20, %f18, %f19, %f111;
	ld.global.f32 	%f21, [%rd9+-28];
	ld.global.f32 	%f22, [%rd11+-28];
	fma.rn.f32 	%f23, %f21, %f22, %f20;
	ld.global.f32 	%f24, [%rd9+-24];
	ld.global.f32 	%f25, [%rd11+-24];
	fma.rn.f32 	%f26, %f24, %f25, %f23;
	ld.global.f32 	%f27, [%rd9+-20];
	ld.global.f32 	%f28, [%rd11+-20];
	fma.rn.f32 	%f29, %f27, %f28, %f26;
	ld.global.f32 	%f30, [%rd9+-16];
	ld.global.f32 	%f31, [%rd11+-16];
	fma.rn.f32 	%f32, %f30, %f31, %f29;
	ld.global.f32 	%f33, [%rd9+-12];
	ld.global.f32 	%f34, [%rd11+-12];
	fma.rn.f32 	%f35, %f33, %f34, %f32;
	ld.global.f32 	%f36, [%rd9+-8];
	ld.global.f32 	%f37, [%rd11+-8];
	fma.rn.f32 	%f38, %f36, %f37, %f35;
	ld.global.f32 	%f39, [%rd9+-4];
	ld.global.f32 	%f40, [%rd11+-4];
	fma.rn.f32 	%f41, %f39, %f40, %f38;
	ld.global.f32 	%f42, [%rd9];
	ld.global.f32 	%f43, [%rd11];
	fma.rn.f32 	%f44, %f42, %f43, %f41;
	ld.global.f32 	%f45, [%rd9+4];
	ld.global.f32 	%f46, [%rd11+4];
	fma.rn.f32 	%f47, %f45, %f46, %f44;
	ld.global.f32 	%f48, [%rd9+8];
	ld.global.f32 	%f49, [%rd11+8];
	fma.rn.f32 	%f50, %f48, %f49, %f47;
	ld.global.f32 	%f51, [%rd9+12];
	ld.global.f32 	%f52, [%rd11+12];
	fma.rn.f32 	%f53, %f51, %f52, %f50;
	ld.global.f32 	%f54, [%rd9+16];
	ld.global.f32 	%f55, [%rd11+16];
	fma.rn.f32 	%f56, %f54, %f55, %f53;
	ld.global.f32 	%f57, [%rd9+20];
	ld.global.f32 	%f58, [%rd11+20];
	fma.rn.f32 	%f59, %f57, %f58, %f56;
	ld.global.f32 	%f60, [%rd9+24];
	ld.global.f32 	%f61, [%rd11+24];
	fma.rn.f32 	%f62, %f60, %f61, %f59;
	ld.global.f32 	%f63, [%rd9+28];
	ld.global.f32 	%f64, [%rd11+28];
	fma.rn.f32 	%f111, %f63, %f64, %f62;
	add.s32 	%r46, %r46, 16;
	add.s32 	%r45, %r45, 16;
	add.s32 	%r44, %r44, 16;
	setp.ne.s32 	%p4, %r46, 0;
	@%p4 bra 	$L__BB2_4;
$L__BB2_5:
	setp.eq.s32 	%p5, %r4, 0;
	@%p5 bra 	$L__BB2_14;
	and.b32  	%r14, %r30, 7;
	setp.lt.u32 	%p6, %r4, 8;
	@%p6 bra 	$L__BB2_8;
	add.s32 	%r40, %r48, %r2;
	mul.wide.s32 	%rd12, %r40, 4;
	add.s64 	%rd13, %rd2, %rd12;
	ld.global.f32 	%f66, [%rd13];
	add.s32 	%r41, %r48, %r3;
	mul.wide.s32 	%rd14, %r41, 4;
	add.s64 	%rd15, %rd1, %rd14;
	ld.global.f32 	%f67, [%rd15];
	fma.rn.f32 	%f68, %f66, %f67, %f111;
	ld.global.f32 	%f69, [%rd13+4];
	ld.global.f32 	%f70, [%rd15+4];
	fma.rn.f32 	%f71, %f69, %f70, %f68;
	ld.global.f32 	%f72, [%rd13+8];
	ld.global.f32 	%f73, [%rd15+8];
	fma.rn.f32 	%f74, %f72, %f73, %f71;
	ld.global.f32 	%f75, [%rd13+12];
	ld.global.f32 	%f76, [%rd15+12];
	fma.rn.f32 	%f77, %f75, %f76, %f74;
	ld.global.f32 	%f78, [%rd13+16];
	ld.global.f32 	%f79, [%rd15+16];
	fma.rn.f32 	%f80, %f78, %f79, %f77;
	ld.global.f32 	%f81, [%rd13+20];
	ld.global.f32 	%f82, [%rd15+20];
	fma.rn.f32 	%f83, %f81, %f82, %f80;
	ld.global.f32 	%f84, [%rd13+24];
	ld.global.f32 	%f85, [%rd15+24];
	fma.rn.f32 	%f86, %f84, %f85, %f83;
	ld.global.f32 	%f87, [%rd13+28];
	ld.global.f32 	%f88, [%rd15+28];
	fma.rn.f32 	%f111, %f87, %f88, %f86;
	add.s32 	%r48, %r48, 8;
$L__BB2_8:
	setp.eq.s32 	%p7, %r14, 0;
	@%p7 bra 	$L__BB2_14;
	and.b32  	%r17, %r30, 3;
	setp.lt.u32 	%p8, %r14, 4;
	@%p8 bra 	$L__BB2_11;
	add.s32 	%r42, %r48, %r2;
	mul.wide.s32 	%rd16, %r42, 4;
	add.s64 	%rd17, %rd2, %rd16;
	ld.global.f32 	%f90, [%rd17];
	add.s32 	%r43, %r48, %r3;
	mul.wide.s32 	%rd18, %r43, 4;
	add.s64 	%rd19, %rd1, %rd18;
	ld.global.f32 	%f91, [%rd19];
	fma.rn.f32 	%f92, %f90, %f91, %f111;
	ld.global.f32 	%f93, [%rd17+4];
	ld.global.f32 	%f94, [%rd19+4];
	fma.rn.f32 	%f95, %f93, %f94, %f92;
	ld.global.f32 	%f96, [%rd17+8];
	ld.global.f32 	%f97, [%rd19+8];
	fma.rn.f32 	%f98, %f96, %f97, %f95;
	ld.global.f32 	%f99, [%rd17+12];
	ld.global.f32 	%f100, [%rd19+12];
	fma.rn.f32 	%f111, %f99, %f100, %f98;
	add.s32 	%r48, %r48, 4;
$L__BB2_11:
	setp.eq.s32 	%p9, %r17, 0;
	@%p9 bra 	$L__BB2_14;
	add.s32 	%r52, %r48, %r3;
	add.s32 	%r51, %r48, %r2;
	neg.s32 	%r50, %r17;
$L__BB2_13:
	.pragma "nounroll";
	mul.wide.s32 	%rd20, %r52, 4;
	add.s64 	%rd21, %rd1, %rd20;
	mul.wide.s32 	%rd22, %r51, 4;
	add.s64 	%rd23, %rd2, %rd22;
	ld.global.f32 	%f101, [%rd23];
	ld.global.f32 	%f102, [%rd21];
	fma.rn.f32 	%f111, %f101, %f102, %f111;
	add.s32 	%r52, %r52, 1;
	add.s32 	%r51, %r51, 1;
	add.s32 	%r50, %r50, 1;
	setp.ne.s32 	%p10, %r50, 0;
	@%p10 bra 	$L__BB2_13;
$L__BB2_14:
	cvta.to.global.u64 	%rd24, %rd5;
	mul.wide.s32 	%rd25, %r1, 4;
	add.s64 	%rd26, %rd24, %rd25;
	st.global.f32 	[%rd26], %f111;
$L__BB2_15:
	ret;

}
	// .globl	_Z18reluBackwardKernelPKfS0_Pfi
.visible .entry _Z18reluBackwardKernelPKfS0_Pfi(
	.param .u64 .ptr .align 1 _Z18reluBackwardKernelPKfS0_Pfi_param_0,
	.param .u64 .ptr .align 1 _Z18reluBackwardKernelPKfS0_Pfi_param_1,
	.param .u64 .ptr .align 1 _Z18reluBackwardKernelPKfS0_Pfi_param_2,
	.param .u32 _Z18reluBackwardKernelPKfS0_Pfi_param_3
)
{
	.reg .pred 	%p<3>;
	.reg .b32 	%r<6>;
	.reg .b32 	%f<5>;
	.reg .b64 	%rd<10>;

	ld.param.u64 	%rd1, [_Z18reluBackwardKernelPKfS0_Pfi_param_0];
	ld.param.u64 	%rd2, [_Z18reluBackwardKernelPKfS0_Pfi_param_1];
	ld.param.u64 	%rd3, [_Z18reluBackwardKernelPKfS0_Pfi_param_2];
	ld.param.u32 	%r2, [_Z18reluBackwardKernelPKfS0_Pfi_param_3];
	mov.u32 	%r3, %ctaid.x;
	mov.u32 	%r4, %ntid.x;
	mov.u32 	%r5, %tid.x;
	mad.lo.s32 	%r1, %r3, %r4, %r5;
	setp.ge.s32 	%p1, %r1, %r2;
	@%p1 bra 	$L__BB3_2;
	cvta.to.global.u64 	%rd5, %rd1;
	cvta.to.global.u64 	%rd6, %rd3;
	mul.wide.s32 	%rd7, %r1, 4;
	add.s64 	%rd4, %rd2, %rd7;
	// begin inline asm
	ld.global.nc.f32 %f1, [%rd4];
	// end inline asm
	add.s64 	%rd8, %rd5, %rd7;
	ld.global.f32 	%f2, [%rd8];
	setp.gt.f32 	%p2, %f1, 0f00000000;
	selp.f32 	%f3, 0f3F800000, 0f00000000, %p2;
	mul.f32 	%f4, %f2, %f3;
	add.s64 	%rd9, %rd6, %rd7;
	st.global.f32 	[%rd9], %f4;
$L__BB3_2:
	ret;

}
	// .globl	_Z21maxPoolBackwardKernelPKfS0_Pfiiiiiii
.visible .entry _Z21maxPoolBackwardKernelPKfS0_Pfiiiiiii(
	.param .u64 .ptr .align 1 _Z21maxPoolBackwardKernelPKfS0_Pfiiiiiii_param_0,
	.param .u64 .ptr .align 1 _Z21maxPoolBackwardKernelPKfS0_Pfiiiiiii_param_1,
	.param .u64 .ptr .align 1 _Z21maxPoolBackwardKernelPKfS0_Pfiiiiiii_param_2,
	.param .u32 _Z21maxPoolBackwardKernelPKfS0_Pfiiiiiii_param_3,
	.param .u32 _Z21maxPoolBackwardKernelPKfS0_Pfiiiiiii_param_4,
	.param .u32 _Z21maxPoolBackwardKernelPKfS0_Pfiiiiiii_param_5,
	.param .u32 _Z21maxPoolBackwardKernelPKfS0_Pfiiiiiii_param_6,
	.param .u32 _Z21maxPoolBackwardKernelPKfS0_Pfiiiiiii_param_7,
	.param .u32 _Z21maxPoolBackwardKernelPKfS0_Pfiiiiiii_param_8,
	.param .u32 _Z21maxPoolBackwardKernelPKfS0_Pfiiiiiii_param_9
)
{
	.reg .pred 	%p<71>;
	.reg .b32 	%r<179>;
	.reg .b32 	%f<82>;
	.reg .b64 	%rd<43>;

	ld.param.u64 	%rd6, [_Z21maxPoolBackwardKernelPKfS0_Pfiiiiiii_param_0];
	ld.param.u64 	%rd5, [_Z21maxPoolBackwardKernelPKfS0_Pfiiiiiii_param_2];
	ld.param.u32 	%r70, [_Z21maxPoolBackwardKernelPKfS0_Pfiiiiiii_param_3];
	ld.param.u32 	%r64, [_Z21maxPoolBackwardKernelPKfS0_Pfiiiiiii_param_4];
	ld.param.u32 	%r65, [_Z21maxPoolBackwardKernelPKfS0_Pfiiiiiii_param_5];
	ld.param.u32 	%r66, [_Z21maxPoolBackwardKernelPKfS0_Pfiiiiiii_param_6];
	ld.param.u32 	%r67, [_Z21maxPoolBackwardKernelPKfS0_Pfiiiiiii_param_7];
	ld.param.u32 	%r68, [_Z21maxPoolBackwardKernelPKfS0_Pfiiiiiii_param_8];
	ld.param.u32 	%r69, [_Z21maxPoolBackwardKernelPKfS0_Pfiiiiiii_param_9];
	cvta.to.global.u64 	%rd1, %rd6;
	mov.u32 	%r71, %ctaid.x;
	mov.u32 	%r72, %ntid.x;
	mov.u32 	%r73, %tid.x;
	mad.lo.s32 	%r1, %r71, %r72, %r73;
	mul.lo.s32 	%r74, %r64, %r70;
	mul.lo.s32 	%r75, %r74, %r68;
	mul.lo.s32 	%r76, %r75, %r69;
	setp.ge.s32 	%p1, %r1, %r76;
	@%p1 bra 	$L__BB4_45;
	mul.lo.s32 	%r78, %r68, %r64;
	mul.lo.s32 	%r79, %r78, %r69;
	div.s32 	%r80, %r1, %r79;
	mul.lo.s32 	%r81, %r80, %r79;
	sub.s32 	%r82, %r1, %r81;
	mul.lo.s32 	%r83, %r69, %r68;
	div.s32 	%r84, %r82, %r83;
	mul.lo.s32 	%r85, %r84, %r83;
	sub.s32 	%r86, %r82, %r85;
	div.s32 	%r87, %r86, %r69;
	mul.lo.s32 	%r88, %r87, %r69;
	sub.s32 	%r89, %r86, %r88;
	mul.lo.s32 	%r2, %r87, %r67;
	mul.lo.s32 	%r3, %r89, %r67;
	mad.lo.s32 	%r90, %r80, %r64, %r84;
	mul.lo.s32 	%r91, %r66, %r65;
	mul.lo.s32 	%r4, %r91, %r90;
	setp.lt.s32 	%p2, %r67, 1;
	mov.b32 	%r154, 0;
	@%p2 bra 	$L__BB4_44;
	mad.lo.s32 	%r93, %r2, %r66, %r4;
	add.s32 	%r94, %r93, %r3;
	mul.wide.s32 	%rd7, %r94, 4;
	add.s64 	%rd8, %rd1, %rd7;
	ld.global.f32 	%f61, [%rd8];
	and.b32  	%r5, %r67, 7;
	and.b32  	%r6, %r67, 3;
	and.b32  	%r7, %r67, 2147483640;
	and.b32  	%r8, %r67, 1;
	mov.b32 	%r150, 0;
	cvt.s64.s32 	%rd28, %r3;
	mov.u32 	%r154, %r150;
$L__BB4_3:
	setp.lt.u32 	%p3, %r67, 8;
	add.s32 	%r11, %r150, %r2;
	mad.lo.s32 	%r12, %r11, %r66, %r4;
	mul.lo.s32 	%r13, %r150, %r67;
	mov.b32 	%r170, 0;
	@%p3 bra 	$L__BB4_22;
	mov.b32 	%r152, 0;
	cvt.s64.s32 	%rd14, %r12;
$L__BB4_5:
	.pragma "nounroll";
	setp.ge.s32 	%p4, %r11, %r65;
	add.s32 	%r16, %r152, %r3;
	setp.ge.s32 	%p5, %r16, %r66;
	or.pred  	%p6, %p4, %p5;
	@%p6 bra 	$L__BB4_7;
	add.s32 	%r98, %r12, %r16;
	mul.wide.s32 	%rd9, %r98, 4;
	add.s64 	%rd10, %rd1, %rd9;
	ld.global.f32 	%f41, [%rd10];
	setp.gt.f32 	%p7, %f41, %f61;
	add.s32 	%r99, %r152, %r13;
	selp.f32 	%f61, %f41, %f61, %p7;
	selp.b32 	%r154, %r99, %r154, %p7;
$L__BB4_7:
	add.s32 	%r100, %r16, 1;
	setp.ge.s32 	%p9, %r100, %r66;
	cvt.s64.s32 	%rd12, %r152;
	add.s64 	%rd13, %rd12, %rd28;
	add.s64 	%rd15, %rd13, %rd14;
	shl.b64 	%rd16, %rd15, 2;
	add.s64 	%rd2, %rd1, %rd16;
	or.pred  	%p10, %p4, %p9;
	@%p10 bra 	$L__BB4_9;
	add.s32 	%r101, %r152, %r13;
	ld.global.f32 	%f42, [%rd2+4];
	setp.gt.f32 	%p11, %f42, %f61;
	add.s32 	%r102, %r101, 1;
	selp.f32 	%f61, %f42, %f61, %p11;
	selp.b32 	%r154, %r102, %r154, %p11;
$L__BB4_9:
	add.s32 	%r103, %r16, 2;
	setp.ge.s32 	%p13, %r103, %r66;
	or.pred  	%p14, %p4, %p13;
	@%p14 bra 	$L__BB4_11;
	add.s32 	%r104, %r152, %r13;
	ld.global.f32 	%f43, [%rd2+8];
	setp.gt.f32 	%p15, %f43, %f61;
	add.s32 	%r105, %r104, 2;
	selp.f32 	%f61, %f43, %f61, %p15;
	selp.b32 	%r154, %r105, %r154, %p15;
$L__BB4_11:
	add.s32 	%r106, %r16, 3;
	setp.ge.s32 	%p17, %r106, %r66;
	or.pred  	%p18, %p4, %p17;
	@%p18 bra 	$L__BB4_13;
	add.s32 	%r107, %r152, %r13;
	ld.global.f32 	%f44, [%rd2+12];
	setp.gt.f32 	%p19, %f44, %f61;
	add.s32 	%r108, %r107, 3;
	selp.f32 	%f61, %f44, %f61, %p19;
	selp.b32 	%r154, %r108, %r154, %p19;
$L__BB4_13:
	add.s32 	%r109, %r16, 4;
	setp.ge.s32 	%p21, %r109, %r66;
	or.pred  	%p22, %p4, %p21;
	@%p22 bra 	$L__BB4_15;
	add.s32 	%r110, %r152, %r13;
	ld.global.f32 	%f45, [%rd2+16];
	setp.gt.f32 	%p23, %f45, %f61;
	add.s32 	%r111, %r110, 4;
	selp.f32 	%f61, %f45, %f61, %p23;
	selp.b32 	%r154, %r111, %r154, %p23;
$L__BB4_15:
	add.s32 	%r112, %r16, 5;
	setp.ge.s32 	%p25, %r112, %r66;
	or.pred  	%p26, %p4, %p25;
	@%p26 bra 	$L__BB4_17;
	add.s32 	%r113, %r152, %r13;
	ld.global.f32 	%f46, [%rd2+20];
	setp.gt.f32 	%p27, %f46, %f61;
	add.s32 	%r114, %r113, 5;
	selp.f32 	%f61, %f46, %f61, %p27;
	selp.b32 	%r154, %r114, %r154, %p27;
$L__BB4_17:
	add.s32 	%r115, %r16, 6;
	setp.ge.s32 	%p29, %r115, %r66;
	or.pred  	%p30, %p4, %p29;
	@%p30 bra 	$L__BB4_19;
	add.s32 	%r116, %r152, %r13;
	ld.global.f32 	%f47, [%rd2+24];
	setp.gt.f32 	%p31, %f47, %f61;
	add.s32 	%r117, %r116, 6;
	selp.f32 	%f61, %f47, %f61, %p31;
	selp.b32 	%r154, %r117, %r154, %p31;
$L__BB4_19:
	add.s32 	%r118, %r16, 7;
	setp.ge.s32 	%p33, %r118, %r66;
	or.pred  	%p34, %p4, %p33;
	@%p34 bra 	$L__BB4_21;
	add.s32 	%r119, %r152, %r13;
	ld.global.f32 	%f48, [%rd2+28];
	setp.gt.f32 	%p35, %f48, %f61;
	add.s32 	%r120, %r119, 7;
	selp.f32 	%f61, %f48, %f61, %p35;
	selp.b32 	%r154, %r120, %r154, %p35;
$L__BB4_21:
	add.s32 	%r152, %r152, 8;
	setp.ne.s32 	%p36, %r152, %r7;
	mov.u32 	%r170, %r7;
	@%p36 bra 	$L__BB4_5;
$L__BB4_22:
	setp.eq.s32 	%p37, %r5, 0;
	@%p37 bra 	$L__BB4_43;
	add.s32 	%r122, %r5, -1;
	setp.lt.u32 	%p38, %r122, 3;
	@%p38 bra 	$L__BB4_33;
	setp.ge.s32 	%p39, %r11, %r65;
	add.s32 	%r37, %r170, %r3;
	setp.ge.s32 	%p40, %r37, %r66;
	or.pred  	%p41, %p39, %p40;
	@%p41 bra 	$L__BB4_26;
	add.s32 	%r124, %r12, %r37;
	mul.wide.s32 	%rd17, %r124, 4;
	add.s64 	%rd18, %rd1, %rd17;
	ld.global.f32 	%f50, [%rd18];
	setp.gt.f32 	%p42, %f50, %f61;
	add.s32 	%r125, %r170, %r13;
	selp.f32 	%f61, %f50, %f61, %p42;
	selp.b32 	%r154, %r125, %r154, %p42;
$L__BB4_26:
	add.s32 	%r126, %r37, 1;
	setp.ge.s32 	%p44, %r126, %r66;
	cvt.u64.u32 	%rd20, %r170;
	add.s64 	%rd21, %rd20, %rd28;
	cvt.s64.s32 	%rd22, %r12;
	add.s64 	%rd23, %rd21, %rd22;
	shl.b64 	%rd24, %rd23, 2;
	add.s64 	%rd3, %rd1, %rd24;
	or.pred  	%p45, %p39, %p44;
	@%p45 bra 	$L__BB4_28;
	add.s32 	%r127, %r170, %r13;
	ld.global.f32 	%f51, [%rd3+4];
	setp.gt.f32 	%p46, %f51, %f61;
	add.s32 	%r128, %r127, 1;
	selp.f32 	%f61, %f51, %f61, %p46;
	selp.b32 	%r154, %r128, %r154, %p46;
$L__BB4_28:
	add.s32 	%r129, %r37, 2;
	setp.ge.s32 	%p48, %r129, %r66;
	or.pred  	%p49, %p39, %p48;
	@%p49 bra 	$L__BB4_30;
	add.s32 	%r130, %r170, %r13;
	ld.global.f32 	%f52, [%rd3+8];
	setp.gt.f32 	%p50, %f52, %f61;
	add.s32 	%r131, %r130, 2;
	selp.f32 	%f61, %f52, %f61, %p50;
	selp.b32 	%r154, %r131, %r154, %p50;
$L__BB4_30:
	add.s32 	%r132, %r37, 3;
	setp.ge.s32 	%p52, %r132, %r66;
	or.pred  	%p53, %p39, %p52;
	@%p53 bra 	$L__BB4_32;
	add.s32 	%r133, %r170, %r13;
	ld.global.f32 	%f53, [%rd3+12];
	setp.gt.f32 	%p54, %f53, %f61;
	add.s32 	%r134, %r133, 3;
	selp.f32 	%f61, %f53, %f61, %p54;
	selp.b32 	%r154, %r134, %r154, %p54;
$L__BB4_32:
	add.s32 	%r170, %r170, 4;
$L__BB4_33:
	setp.eq.s32 	%p55, %r6, 0;
	@%p55 bra 	$L__BB4_43;
	setp.eq.s32 	%p56, %r6, 1;
	@%p56 bra 	$L__BB4_40;
	setp.ge.s32 	%p57, %r11, %r65;
	add.s32 	%r50, %r170, %r3;
	setp.ge.s32 	%p58, %r50, %r66;
	or.pred  	%p59, %p57, %p58;
	@%p59 bra 	$L__BB4_37;
	add.s32 	%r136, %r12, %r50;
	mul.wide.s32 	%rd25, %r136, 4;
	add.s64 	%rd26, %rd1, %rd25;
	ld.global.f32 	%f55, [%rd26];
	setp.gt.f32 	%p60, %f55, %f61;
	add.s32 	%r137, %r170, %r13;
	selp.f32 	%f61, %f55, %f61, %p60;
	selp.b32 	%r154, %r137, %r154, %p60;
$L__BB4_37:
	add.s32 	%r138, %r50, 1;
	setp.ge.s32 	%p62, %r138, %r66;
	or.pred  	%p63, %p57, %p62;
	@%p63 bra 	$L__BB4_39;
	add.s32 	%r139, %r170, %r13;
	cvt.s64.s32 	%rd27, %r12;
	cvt.s64.s32 	%rd29, %r170;
	add.s64 	%rd30, %rd29, %rd28;
	add.s64 	%rd31, %rd30, %rd27;
	shl.b64 	%rd32, %rd31, 2;
	add.s64 	%rd33, %rd1, %rd32;
	ld.global.f32 	%f56, [%rd33+4];
	setp.gt.f32 	%p64, %f56, %f61;
	add.s32 	%r140, %r139, 1;
	selp.f32 	%f61, %f56, %f61, %p64;
	selp.b32 	%r154, %r140, %r154, %p64;
$L__BB4_39:
	add.s32 	%r170, %r170, 2;
$L__BB4_40:
	setp.eq.s32 	%p65, %r8, 0;
	@%p65 bra 	$L__BB4_43;
	setp.ge.s32 	%p66, %r11, %r65;
	add.s32 	%r59, %r170, %r3;
	setp.ge.s32 	%p67, %r59, %r66;
	or.pred  	%p68, %p66, %p67;
	@%p68 bra 	$L__BB4_43;
	add.s32 	%r141, %r12, %r59;
	mul.wide.s32 	%rd34, %r141, 4;
	add.s64 	%rd35, %rd1, %rd34;
	ld.global.f32 	%f57, [%rd35];
	setp.gt.f32 	%p69, %f57, %f61;
	add.s32 	%r142, %r170, %r13;
	selp.f32 	%f61, %f57, %f61, %p69;
	selp.b32 	%r154, %r142, %r154, %p69;
$L__BB4_43:
	add.s32 	%r150, %r150, 1;
	setp.ne.s32 	%p70, %r150, %r67;
	@%p70 bra 	$L__BB4_3;
$L__BB4_44:
	ld.param.u64 	%rd42, [_Z21maxPoolBackwardKernelPKfS0_Pfiiiiiii_param_1];
	div.s32 	%r143, %r154, %r67;
	add.s32 	%r144, %r143, %r2;
	mul.lo.s32 	%r145, %r143, %r67;
	sub.s32 	%r146, %r154, %r145;
	cvta.to.global.u64 	%rd36, %rd42;
	mul.wide.s32 	%rd37, %r1, 4;
	add.s64 	%rd38, %rd36, %rd37;
	ld.global.f32 	%f58, [%rd38];
	add.s32 	%r147, %r4, %r3;
	add.s32 	%r148, %r147, %r146;
	mad.lo.s32 	%r149, %r144, %r66, %r148;
	cvta.to.global.u64 	%rd39, %rd5;
	mul.wide.s32 	%rd40, %r149, 4;
	add.s64 	%rd41, %rd39, %rd40;
	st.global.f32 	[%rd41], %f58;
$L__BB4_45:
	ret;

}
	// .globl	_Z24convBackwardWeightKernelPKfS0_PfS1_iiiiiiiii
.visible .entry _Z24convBackwardWeightKernelPKfS0_PfS1_iiiiiiiii(
	.param .u64 .ptr .align 1 _Z24convBackwardWeightKernelPKfS0_PfS1_iiiiiiiii_param_0,
	.param .u64 .ptr .align 1 _Z24convBackwardWeightKernelPKfS0_PfS1_iiiiiiiii_param_1,
	.param .u64 .ptr .align 1 _Z24convBackwardWeightKernelPKfS0_PfS1_iiiiiiiii_param_2,
	.param .u64 .ptr .align 1 _Z24convBackwardWeightKernelPKfS0_PfS1_iiiiiiiii_param_3,
	.param .u32 _Z24convBackwardWeightKernelPKfS0_PfS1_iiiiiiiii_param_4,
	.param .u32 _Z24convBackwardWeightKernelPKfS0_PfS1_iiiiiiiii_param_5,
	.param .u32 _Z24convBackwardWeightKernelPKfS0_PfS1_iiiiiiiii_param_6,
	.param .u32 _Z24convBackwardWeightKernelPKfS0_PfS1_iiiiiiiii_param_7,
	.param .u32 _Z24convBackwardWeightKernelPKfS0_PfS1_iiiiiiiii_param_8,
	.param .u32 _Z24convBackwardWeightKernelPKfS0_PfS1_iiiiiiiii_param_9,
	.param .u32 _Z24convBackwardWeightKernelPKfS0_PfS1_iiiiiiiii_param_10,
	.param .u32 _Z24convBackwardWeightKernelPKfS0_PfS1_iiiiiiiii_param_11,
	.param .u32 _Z24convBackwardWeightKernelPKfS0_PfS1_iiiiiiiii_param_12
)
{
	.reg .pred 	%p<24>;
	.reg .b32 	%r<299>;
	.reg .b32 	%f<100>;
	.reg .b64 	%rd<72>;

	ld.param.u64 	%rd5, [_Z24convBackwardWeightKernelPKfS0_PfS1_iiiiiiiii_param_0];
	ld.param.u64 	%rd6, [_Z24convBackwardWeightKernelPKfS0_PfS1_iiiiiiiii_param_1];
	ld.param.u64 	%rd4, [_Z24convBackwardWeightKernelPKfS0_PfS1_iiiiiiiii_param_3];
	ld.param.u32 	%r41, [_Z24convBackwardWeightKernelPKfS0_PfS1_iiiiiiiii_param_4];
	ld.param.u32 	%r42, [_Z24convBackwardWeightKernelPKfS0_PfS1_iiiiiiiii_param_5];
	ld.param.u32 	%r43, [_Z24convBackwardWeightKernelPKfS0_PfS1_iiiiiiiii_param_6];
	ld.param.u32 	%r44, [_Z24convBackwardWeightKernelPKfS0_PfS1_iiiiiiiii_param_7];
	ld.param.u32 	%r45, [_Z24convBackwardWeightKernelPKfS0_PfS1_iiiiiiiii_param_8];
	ld.param.u32 	%r46, [_Z24convBackwardWeightKernelPKfS0_PfS1_iiiiiiiii_param_9];
	ld.param.u32 	%r47, [_Z24convBackwardWeightKernelPKfS0_PfS1_iiiiiiiii_param_10];
	ld.param.u32 	%r48, [_Z24convBackwardWeightKernelPKfS0_PfS1_iiiiiiiii_param_11];
	ld.param.u32 	%r49, [_Z24convBackwardWeightKernelPKfS0_PfS1_iiiiiiiii_param_12];
	cvta.to.global.u64 	%rd1, %rd5;
	cvta.to.global.u64 	%rd2, %rd6;
	mul.lo.s32 	%r50, %r45, %r42;
	mul.lo.s32 	%r51, %r50, %r46;
	mul.lo.s32 	%r1, %r51, %r47;
	add.s32 	%r52, %r1, %r45;
	mov.u32 	%r53, %ctaid.x;
	mov.u32 	%r54, %ntid.x;
	mov.u32 	%r2, %tid.x;
	mad.lo.s32 	%r3, %r53, %r54, %r2;
	setp.ge.s32 	%p1, %r3, %r52;
	@%p1 bra 	$L__BB5_27;
	setp.ge.s32 	%p2, %r3, %r1;
	mov.f32 	%f99, 0f00000000;
	@%p2 bra 	$L__BB5_11;
	mul.lo.s32 	%r163, %r46, %r42;
	mul.lo.s32 	%r4, %r163, %r47;
	rem.s32 	%r164, %r3, %r4;
	mul.lo.s32 	%r165, %r47, %r46;
	div.s32 	%r5, %r164, %r165;
	mul.lo.s32 	%r166, %r5, %r165;
	sub.s32 	%r167, %r164, %r166;
	div.s32 	%r6, %r167, %r47;
	rem.s32 	%r7, %r164, %r47;
	mul.lo.s32 	%r168, %r48, %r41;
	mul.lo.s32 	%r8, %r168, %r49;
	setp.ge.s32 	%p11, %r2, %r8;
	@%p11 bra 	$L__BB5_23;
	mul.lo.s32 	%r9, %r49, %r48;
	mul.lo.s32 	%r10, %r48, %r45;
	div.s32 	%r169, %r3, %r4;
	mul.lo.s32 	%r11, %r169, %r9;
	not.b32 	%r170, %r2;
	add.s32 	%r12, %r8, %r170;
	shr.u32 	%r171, %r12, 5;
	add.s32 	%r13, %r171, 1;
	setp.lt.u32 	%p12, %r12, 96;
	mov.f32 	%f99, 0f00000000;
	mov.u32 	%r294, %r2;
	@%p12 bra 	$L__BB5_6;
	and.b32  	%r172, %r13, 268435452;
	neg.s32 	%r290, %r172;
	mov.f32 	%f99, 0f00000000;
	mov.u32 	%r294, %r2;
$L__BB5_5:
	.pragma "nounroll";
	div.s32 	%r173, %r294, %r9;
	mul.lo.s32 	%r174, %r173, %r9;
	sub.s32 	%r175, %r294, %r174;
	div.s32 	%r176, %r175, %r49;
	mul.lo.s32 	%r177, %r176, %r49;
	sub.s32 	%r178, %r175, %r177;
	mad.lo.s32 	%r179, %r10, %r173, %r176;
	add.s32 	%r180, %r178, %r11;
	mad.lo.s32 	%r181, %r179, %r49, %r180;
	mul.wide.s32 	%rd37, %r181, 4;
	add.s64 	%rd38, %rd2, %rd37;
	ld.global.f32 	%f58, [%rd38];
	add.s32 	%r182, %r178, %r7;
	mad.lo.s32 	%r183, %r173, %r42, %r5;
	add.s32 	%r184, %r176, %r6;
	mad.lo.s32 	%r185, %r183, %r43, %r184;
	mad.lo.s32 	%r186, %r185, %r44, %r182;
	mul.wide.s32 	%rd39, %r186, 4;
	add.s64 	%rd40, %rd1, %rd39;
	ld.global.f32 	%f59, [%rd40];
	fma.rn.f32 	%f60, %f58, %f59, %f99;
	add.s32 	%r187, %r294, 32;
	div.s32 	%r188, %r187, %r9;
	mul.lo.s32 	%r189, %r188, %r9;
	sub.s32 	%r190, %r187, %r189;
	div.s32 	%r191, %r190, %r49;
	mul.lo.s32 	%r192, %r191, %r49;
	sub.s32 	%r193, %r190, %r192;
	mad.lo.s32 	%r194, %r10, %r188, %r191;
	add.s32 	%r195, %r193, %r11;
	mad.lo.s32 	%r196, %r194, %r49, %r195;
	mul.wide.s32 	%rd41, %r196, 4;
	add.s64 	%rd42, %rd2, %rd41;
	ld.global.f32 	%f61, [%rd42];
	add.s32 	%r197, %r193, %r7;
	mad.lo.s32 	%r198, %r188, %r42, %r5;
	add.s32 	%r199, %r191, %r6;
	mad.lo.s32 	%r200, %r198, %r43, %r199;
	mad.lo.s32 	%r201, %r200, %r44, %r197;
	mul.wide.s32 	%rd43, %r201, 4;
	add.s64 	%rd44, %rd1, %rd43;
	ld.global.f32 	%f62, [%rd44];
	fma.rn.f32 	%f63, %f61, %f62, %f60;
	add.s32 	%r202, %r294, 64;
	div.s32 	%r203, %r202, %r9;
	mul.lo.s32 	%r204, %r203, %r9;
	sub.s32 	%r205, %r202, %r204;
	div.s32 	%r206, %r205, %r49;
	mul.lo.s32 	%r207, %r206, %r49;
	sub.s32 	%r208, %r205, %r207;
	mad.lo.s32 	%r209, %r10, %r203, %r206;
	add.s32 	%r210, %r208, %r11;
	mad.lo.s32 	%r211, %r209, %r49, %r210;
	mul.wide.s32 	%rd45, %r211, 4;
	add.s64 	%rd46, %rd2, %rd45;
	ld.global.f32 	%f64, [%rd46];
	add.s32 	%r212, %r208, %r7;
	mad.lo.s32 	%r213, %r203, %r42, %r5;
	add.s32 	%r214, %r206, %r6;
	mad.lo.s32 	%r215, %r213, %r43, %r214;
	mad.lo.s32 	%r216, %r215, %r44, %r212;
	mul.wide.s32 	%rd47, %r216, 4;
	add.s64 	%rd48, %rd1, %rd47;
	ld.global.f32 	%f65, [%rd48];
	fma.rn.f32 	%f66, %f64, %f65, %f63;
	add.s32 	%r217, %r294, 96;
	div.s32 	%r218, %r217, %r9;
	mul.lo.s32 	%r219, %r218, %r9;
	sub.s32 	%r220, %r217, %r219;
	div.s32 	%r221, %r220, %r49;
	mul.lo.s32 	%r222, %r221, %r49;
	sub.s32 	%r223, %r220, %r222;
	mad.lo.s32 	%r224, %r10, %r218, %r221;
	add.s32 	%r225, %r223, %r11;
	mad.lo.s32 	%r226, %r224, %r49, %r225;
	mul.wide.s32 	%rd49, %r226, 4;
	add.s64 	%rd50, %rd2, %rd49;
	ld.global.f32 	%f67, [%rd50];
	add.s32 	%r227, %r223, %r7;
	mad.lo.s32 	%r228, %r218, %r42, %r5;
	add.s32 	%r229, %r221, %r6;
	mad.lo.s32 	%r230, %r228, %r43, %r229;
	mad.lo.s32 	%r231, %r230, %r44, %r227;
	mul.wide.s32 	%rd51, %r231, 4;
	add.s64 	%rd52, %rd1, %rd51;
	ld.global.f32 	%f68, [%rd52];
	fma.rn.f32 	%f99, %f67, %f68, %f66;
	add.s32 	%r294, %r294, 128;
	add.s32 	%r290, %r290, 4;
	setp.eq.s32 	%p13, %r290, 0;
	@%p13 bra 	$L__BB5_6;
	bra.uni 	$L__BB5_5;
$L__BB5_6:
	and.b32  	%r232, %r13, 3;
	setp.eq.s32 	%p14, %r232, 0;
	@%p14 bra 	$L__BB5_23;
	setp.eq.s32 	%p15, %r232, 1;
	@%p15 bra 	$L__BB5_9;
	div.s32 	%r235, %r294, %r9;
	mul.lo.s32 	%r236, %r235, %r9;
	sub.s32 	%r237, %r294, %r236;
	div.s32 	%r238, %r237, %r49;
	mul.lo.s32 	%r239, %r238, %r49;
	sub.s32 	%r240, %r237, %r239;
	mad.lo.s32 	%r241, %r10, %r235, %r238;
	add.s32 	%r242, %r240, %r11;
	mad.lo.s32 	%r243, %r241, %r49, %r242;
	mul.wide.s32 	%rd53, %r243, 4;
	add.s64 	%rd54, %rd2, %rd53;
	ld.global.f32 	%f70, [%rd54];
	add.s32 	%r244, %r240, %r7;
	mad.lo.s32 	%r245, %r235, %r42, %r5;
	add.s32 	%r246, %r238, %r6;
	mad.lo.s32 	%r247, %r245, %r43, %r246;
	mad.lo.s32 	%r248, %r247, %r44, %r244;
	mul.wide.s32 	%rd55, %r248, 4;
	add.s64 	%rd56, %rd1, %rd55;
	ld.global.f32 	%f71, [%rd56];
	fma.rn.f32 	%f72, %f70, %f71, %f99;
	add.s32 	%r249, %r294, 32;
	div.s32 	%r250, %r249, %r9;
	mul.lo.s32 	%r251, %r250, %r9;
	sub.s32 	%r252, %r249, %r251;
	div.s32 	%r253, %r252, %r49;
	mul.lo.s32 	%r254, %r253, %r49;
	sub.s32 	%r255, %r252, %r254;
	mad.lo.s32 	%r256, %r10, %r250, %r253;
	add.s32 	%r257, %r255, %r11;
	mad.lo.s32 	%r258, %r256, %r49, %r257;
	mul.wide.s32 	%rd57, %r258, 4;
	add.s64 	%rd58, %rd2, %rd57;
	ld.global.f32 	%f73, [%rd58];
	add.s32 	%r259, %r255, %r7;
	mad.lo.s32 	%r260, %r250, %r42, %r5;
	add.s32 	%r261, %r253, %r6;
	mad.lo.s32 	%r262, %r260, %r43, %r261;
	mad.lo.s32 	%r263, %r262, %r44, %r259;
	mul.wide.s32 	%rd59, %r263, 4;
	add.s64 	%rd60, %rd1, %rd59;
	ld.global.f32 	%f74, [%rd60];
	fma.rn.f32 	%f99, %f73, %f74, %f72;
	add.s32 	%r294, %r294, 64;
$L__BB5_9:
	and.b32  	%r264, %r12, 32;
	setp.ne.s32 	%p16, %r264, 0;
	@%p16 bra 	$L__BB5_23;
	div.s32 	%r265, %r294, %r9;
	mul.lo.s32 	%r266, %r265, %r9;
	sub.s32 	%r267, %r294, %r266;
	div.s32 	%r268, %r267, %r49;
	mul.lo.s32 	%r269, %r268, %r49;
	sub.s32 	%r270, %r267, %r269;
	mad.lo.s32 	%r271, %r10, %r265, %r268;
	add.s32 	%r272, %r270, %r11;
	mad.lo.s32 	%r273, %r271, %r49, %r272;
	mul.wide.s32 	%rd61, %r273, 4;
	add.s64 	%rd62, %rd2, %rd61;
	ld.global.f32 	%f75, [%rd62];
	add.s32 	%r274, %r270, %r7;
	mad.lo.s32 	%r275, %r265, %r42, %r5;
	add.s32 	%r276, %r268, %r6;
	mad.lo.s32 	%r277, %r275, %r43, %r276;
	mad.lo.s32 	%r278, %r277, %r44, %r274;
	mul.wide.s32 	%rd63, %r278, 4;
	add.s64 	%rd64, %rd1, %rd63;
	ld.global.f32 	%f76, [%rd64];
	fma.rn.f32 	%f99, %f75, %f76, %f99;
	bra.uni 	$L__BB5_23;
$L__BB5_11:
	mul.lo.s32 	%r55, %r48, %r41;
	mul.lo.s32 	%r20, %r55, %r49;
	setp.ge.s32 	%p3, %r2, %r20;
	@%p3 bra 	$L__BB5_23;
	mul.lo.s32 	%r21, %r49, %r48;
	mul.lo.s32 	%r22, %r21, %r45;
	sub.s32 	%r56, %r3, %r1;
	mul.lo.s32 	%r23, %r21, %r56;
	not.b32 	%r57, %r2;
	add.s32 	%r24, %r20, %r57;
	shr.u32 	%r58, %r24, 5;
	add.s32 	%r25, %r58, 1;
	and.b32  	%r26, %r25, 7;
	setp.lt.u32 	%p4, %r24, 224;
	mov.f32 	%f99, 0f00000000;
	mov.u32 	%r296, %r2;
	@%p4 bra 	$L__BB5_15;
	and.b32  	%r59, %r25, 268435448;
	neg.s32 	%r292, %r59;
	mov.f32 	%f99, 0f00000000;
	mov.u32 	%r296, %r2;
$L__BB5_14:
	.pragma "nounroll";
	div.s32 	%r60, %r296, %r21;
	mul.lo.s32 	%r62, %r60, %r21;
	sub.s32 	%r63, %r296, %r62;
	mad.lo.s32 	%r64, %r22, %r60, %r23;
	add.s32 	%r65, %r64, %r63;
	mul.wide.s32 	%rd7, %r65, 4;
	add.s64 	%rd8, %rd2, %rd7;
	ld.global.f32 	%f26, [%rd8];
	add.f32 	%f27, %f99, %f26;
	add.s32 	%r66, %r296, 32;
	div.s32 	%r67, %r66, %r21;
	mul.lo.s32 	%r69, %r67, %r21;
	sub.s32 	%r70, %r66, %r69;
	mad.lo.s32 	%r71, %r22, %r67, %r23;
	add.s32 	%r72, %r71, %r70;
	mul.wide.s32 	%rd9, %r72, 4;
	add.s64 	%rd10, %rd2, %rd9;
	ld.global.f32 	%f28, [%rd10];
	add.f32 	%f29, %f27, %f28;
	add.s32 	%r73, %r296, 64;
	div.s32 	%r74, %r73, %r21;
	mul.lo.s32 	%r76, %r74, %r21;
	sub.s32 	%r77, %r73, %r76;
	mad.lo.s32 	%r78, %r22, %r74, %r23;
	add.s32 	%r79, %r78, %r77;
	mul.wide.s32 	%rd11, %r79, 4;
	add.s64 	%rd12, %rd2, %rd11;
	ld.global.f32 	%f30, [%rd12];
	add.f32 	%f31, %f29, %f30;
	add.s32 	%r80, %r296, 96;
	div.s32 	%r81, %r80, %r21;
	mul.lo.s32 	%r83, %r81, %r21;
	sub.s32 	%r84, %r80, %r83;
	mad.lo.s32 	%r85, %r22, %r81, %r23;
	add.s32 	%r86, %r85, %r84;
	mul.wide.s32 	%rd13, %r86, 4;
	add.s64 	%rd14, %rd2, %rd13;
	ld.global.f32 	%f32, [%rd14];
	add.f32 	%f33, %f31, %f32;
	add.s32 	%r87, %r296, 128;
	div.s32 	%r88, %r87, %r21;
	mul.lo.s32 	%r90, %r88, %r21;
	sub.s32 	%r91, %r87, %r90;
	mad.lo.s32 	%r92, %r22, %r88, %r23;
	add.s32 	%r93, %r92, %r91;
	mul.wide.s32 	%rd15, %r93, 4;
	add.s64 	%rd16, %rd2, %rd15;
	ld.global.f32 	%f34, [%rd16];
	add.f32 	%f35, %f33, %f34;
	add.s32 	%r94, %r296, 160;
	div.s32 	%r95, %r94, %r21;
	mul.lo.s32 	%r97, %r95, %r21;
	sub.s32 	%r98, %r94, %r97;
	mad.lo.s32 	%r99, %r22, %r95, %r23;
	add.s32 	%r100, %r99, %r98;
	mul.wide.s32 	%rd17, %r100, 4;
	add.s64 	%rd18, %rd2, %rd17;
	ld.global.f32 	%f36, [%rd18];
	add.f32 	%f37, %f35, %f36;
	add.s32 	%r101, %r296, 192;
	div.s32 	%r102, %r101, %r21;
	mul.lo.s32 	%r104, %r102, %r21;
	sub.s32 	%r105, %r101, %r104;
	mad.lo.s32 	%r106, %r22, %r102, %r23;
	add.s32 	%r107, %r106, %r105;
	mul.wide.s32 	%rd19, %r107, 4;
	add.s64 	%rd20, %rd2, %rd19;
	ld.global.f32 	%f38, [%rd20];
	add.f32 	%f39, %f37, %f38;
	add.s32 	%r108, %r296, 224;
	div.s32 	%r109, %r108, %r21;
	mul.lo.s32 	%r111, %r109, %r21;
	sub.s32 	%r112, %r108, %r111;
	mad.lo.s32 	%r113, %r22, %r109, %r23;
	add.s32 	%r114, %r113, %r112;
	mul.wide.s32 	%rd21, %r114, 4;
	add.s64 	%rd22, %rd2, %rd21;
	ld.global.f32 	%f40, [%rd22];
	add.f32 	%f99, %f39, %f40;
	add.s32 	%r296, %r296, 256;
	add.s32 	%r292, %r292, 8;
	setp.eq.s32 	%p5, %r292, 0;
	@%p5 bra 	$L__BB5_15;
	bra.uni 	$L__BB5_14;
$L__BB5_15:
	setp.eq.s32 	%p6, %r26, 0;
	@%p6 bra 	$L__BB5_23;
	setp.lt.u32 	%p7, %r26, 4;
	@%p7 bra 	$L__BB5_18;
	div.s32 	%r115, %r296, %r21;
	mul.lo.s32 	%r117, %r115, %r21;
	sub.s32 	%r118, %r296, %r117;
	mad.lo.s32 	%r119, %r22, %r115, %r23;
	add.s32 	%r120, %r119, %r118;
	mul.wide.s32 	%rd23, %r120, 4;
	add.s64 	%rd24, %rd2, %rd23;
	ld.global.f32 	%f42, [%rd24];
	add.f32 	%f43, %f99, %f42;
	add.s32 	%r121, %r296, 32;
	div.s32 	%r122, %r121, %r21;
	mul.lo.s32 	%r123, %r122, %r21;
	sub.s32 	%r124, %r121, %r123;
	mad.lo.s32 	%r126, %r22, %r122, %r23;
	add.s32 	%r127, %r126, %r124;
	mul.wide.s32 	%rd25, %r127, 4;
	add.s64 	%rd26, %rd2, %rd25;
	ld.global.f32 	%f44, [%rd26];
	add.f32 	%f45, %f43, %f44;
	add.s32 	%r128, %r296, 64;
	div.s32 	%r129, %r128, %r21;
	mul.lo.s32 	%r131, %r129, %r21;
	sub.s32 	%r132, %r128, %r131;
	mad.lo.s32 	%r133, %r22, %r129, %r23;
	add.s32 	%r134, %r133, %r132;
	mul.wide.s32 	%rd27, %r134, 4;
	add.s64 	%rd28, %rd2, %rd27;
	ld.global.f32 	%f46, [%rd28];
	add.f32 	%f47, %f45, %f46;
	add.s32 	%r135, %r296, 96;
	div.s32 	%r136, %r135, %r21;
	mul.lo.s32 	%r138, %r136, %r21;
	sub.s32 	%r139, %r135, %r138;
	mad.lo.s32 	%r140, %r22, %r136, %r23;
	add.s32 	%r141, %r140, %r139;
	mul.wide.s32 	%rd29, %r141, 4;
	add.s64 	%rd30, %rd2, %rd29;
	ld.global.f32 	%f48, [%rd30];
	add.f32 	%f99, %f47, %f48;
	add.s32 	%r296, %r296, 128;
$L__BB5_18:
	and.b32  	%r142, %r25, 3;
	setp.eq.s32 	%p8, %r142, 0;
	@%p8 bra 	$L__BB5_23;
	setp.eq.s32 	%p9, %r142, 1;
	@%p9 bra 	$L__BB5_21;
	div.s32 	%r143, %r296, %r21;
	mul.lo.s32 	%r145, %r143, %r21;
	sub.s32 	%r146, %r296, %r145;
	mad.lo.s32 	%r147, %r22, %r143, %r23;
	add.s32 	%r148, %r147, %r146;
	mul.wide.s32 	%rd31, %r148, 4;
	add.s64 	%rd32, %rd2, %rd31;
	ld.global.f32 	%f50, [%rd32];
	add.f32 	%f51, %f99, %f50;
	add.s32 	%r149, %r296, 32;
	div.s32 	%r150, %r149, %r21;
	mul.lo.s32 	%r151, %r150, %r21;
	sub.s32 	%r152, %r149, %r151;
	mad.lo.s32 	%r154, %r22, %r150, %r23;
	add.s32 	%r155, %r154, %r152;
	mul.wide.s32 	%rd33, %r155, 4;
	add.s64 	%rd34, %rd2, %rd33;
	ld.global.f32 	%f52, [%rd34];
	add.f32 	%f99, %f51, %f52;
	add.s32 	%r296, %r296, 64;
$L__BB5_21:
	and.b32  	%r156, %r24, 32;
	setp.ne.s32 	%p10, %r156, 0;
	@%p10 bra 	$L__BB5_23;
	div.s32 	%r157, %r296, %r21;
	mul.lo.s32 	%r159, %r157, %r21;
	sub.s32 	%r160, %r296, %r159;
	mad.lo.s32 	%r161, %r22, %r157, %r23;
	add.s32 	%r162, %r161, %r160;
	mul.wide.s32 	%rd35, %r162, 4;
	add.s64 	%rd36, %rd2, %rd35;
	ld.global.f32 	%f53, [%rd36];
	add.f32 	%f99, %f99, %f53;
$L__BB5_23:
	mov.b32 	%r279, %f99;
	shfl.sync.down.b32	%r280|%p17, %r279, 16, 31, -1;
	mov.b32 	%f77, %r280;
	add.f32 	%f78, %f99, %f77;
	mov.b32 	%r281, %f78;
	shfl.sync.down.b32	%r282|%p18, %r281, 8, 31, -1;
	mov.b32 	%f79, %r282;
	add.f32 	%f80, %f78, %f79;
	mov.b32 	%r283, %f80;
	shfl.sync.down.b32	%r284|%p19, %r283, 4, 31, -1;
	mov.b32 	%f81, %r284;
	add.f32 	%f82, %f80, %f81;
	mov.b32 	%r285, %f82;
	shfl.sync.down.b32	%r286|%p20, %r285, 2, 31, -1;
	mov.b32 	%f83, %r286;
	add.f32 	%f84, %f82, %f83;
	mov.b32 	%r287, %f84;
	shfl.sync.down.b32	%r288|%p21, %r287, 1, 31, -1;
	mov.b32 	%f85, %r288;
	add.f32 	%f21, %f84, %f85;
	setp.ne.s32 	%p22, %r2, 0;
	@%p22 bra 	$L__BB5_27;
	setp.ge.s32 	%p23, %r3, %r1;
	@%p23 bra 	$L__BB5_26;
	ld.param.u64 	%rd71, [_Z24convBackwardWeightKernelPKfS0_PfS1_iiiiiiiii_param_2];
	cvta.to.global.u64 	%rd68, %rd71;
	mul.wide.s32 	%rd69, %r3, 4;
	add.s64 	%rd70, %rd68, %rd69;
	st.global.f32 	[%rd70], %f21;
	bra.uni 	$L__BB5_27;
$L__BB5_26:
	sub.s32 	%r289, %r3, %r1;
	cvta.to.global.u64 	%rd65, %rd4;
	mul.wide.s32 	%rd66, %r289, 4;
	add.s64 	%rd67, %rd65, %rd66;
	st.global.f32 	[%rd67], %f21;
$L__BB5_27:
	ret;

}
	// .globl	_Z23convBackwardInputKernelPKfS0_Pfiiiiiiiii
.visible .entry _Z23convBackwardInputKernelPKfS0_Pfiiiiiiiii(
	.param .u64 .ptr .align 1 _Z23convBackwardInputKernelPKfS0_Pfiiiiiiiii_param_0,
	.param .u64 .ptr .align 1 _Z23convBackwardInputKernelPKfS0_Pfiiiiiiiii_param_1,
	.param .u64 .ptr .align 1 _Z23convBackwardInputKernelPKfS0_Pfiiiiiiiii_param_2,
	.param .u32 _Z23convBackwardInputKernelPKfS0_Pfiiiiiiiii_param_3,
	.param .u32 _Z23convBackwardInputKernelPKfS0_Pfiiiiiiiii_param_4,
	.param .u32 _Z23convBackwardInputKernelPKfS0_Pfiiiiiiiii_param_5,
	.param .u32 _Z23convBackwardInputKernelPKfS0_Pfiiiiiiiii_param_6,
	.param .u32 _Z23convBackwardInputKernelPKfS0_Pfiiiiiiiii_param_7,
	.param .u32 _Z23convBackwardInputKernelPKfS0_Pfiiiiiiiii_param_8,
	.param .u32 _Z23convBackwardInputKernelPKfS0_Pfiiiiiiiii_param_9,
	.param .u32 _Z23convBackwardInputKernelPKfS0_Pfiiiiiiiii_param_10,
	.param .u32 _Z23convBackwardInputKernelPKfS0_Pfiiiiiiiii_param_11
)
{
	.reg .pred 	%p<112>;
	.reg .b32 	%r<88>;
	.reg .b32 	%f<103>;
	.reg .b64 	%rd<26>;

	ld.param.u64 	%rd10, [_Z23convBackwardInputKernelPKfS0_Pfiiiiiiiii_param_0];
	ld.param.u64 	%rd11, [_Z23convBackwardInputKernelPKfS0_Pfiiiiiiiii_param_1];
	ld.param.u32 	%r30, [_Z23convBackwardInputKernelPKfS0_Pfiiiiiiiii_param_3];
	ld.param.u32 	%r22, [_Z23convBackwardInputKernelPKfS0_Pfiiiiiiiii_param_4];
	ld.param.u32 	%r24, [_Z23convBackwardInputKernelPKfS0_Pfiiiiiiiii_param_6];
	ld.param.u32 	%r25, [_Z23convBackwardInputKernelPKfS0_Pfiiiiiiiii_param_7];
	ld.param.u32 	%r26, [_Z23convBackwardInputKernelPKfS0_Pfiiiiiiiii_param_8];
	ld.param.u32 	%r27, [_Z23convBackwardInputKernelPKfS0_Pfiiiiiiiii_param_9];
	ld.param.u32 	%r28, [_Z23convBackwardInputKernelPKfS0_Pfiiiiiiiii_param_10];
	ld.param.u32 	%r29, [_Z23convBackwardInputKernelPKfS0_Pfiiiiiiiii_param_11];
	cvta.to.global.u64 	%rd1, %rd11;
	cvta.to.global.u64 	%rd2, %rd10;
	mov.u32 	%r1, %ctaid.x;
	setp.ge.s32 	%p2, %r1, %r30;
	@%p2 bra 	$L__BB6_49;
	ld.param.u32 	%r80, [_Z23convBackwardInputKernelPKfS0_Pfiiiiiiiii_param_5];
	mov.u32 	%r2, %tid.z;
	mov.u32 	%r3, %tid.y;
	mov.u32 	%r4, %tid.x;
	setp.ge.s32 	%p3, %r2, %r22;
	setp.ge.s32 	%p4, %r3, %r80;
	or.pred  	%p5, %p3, %p4;
	setp.ge.s32 	%p6, %r4, %r24;
	or.pred  	%p7, %p5, %p6;
	mov.f32 	%f81, 0f00000000;
	@%p7 bra 	$L__BB6_49;
	setp.lt.s32 	%p8, %r25, 1;
	@%p8 bra 	$L__BB6_48;
	min.s32 	%r31, %r26, %r27;
	setp.lt.s32 	%p9, %r31, 1;
	@%p9 bra 	$L__BB6_48;
	and.b32  	%r5, %r27, 7;
	and.b32  	%r6, %r27, 2147483640;
	mov.f32 	%f81, 0f00000000;
	mov.b32 	%r82, 0;
$L__BB6_5:
	mad.lo.s32 	%r34, %r82, %r22, %r2;
	mul.lo.s32 	%r8, %r34, %r26;
	mov.b32 	%r83, 0;
$L__BB6_6:
	setp.lt.u32 	%p10, %r27, 8;
	sub.s32 	%r36, %r3, %r83;
	setp.gt.s32 	%p11, %r36, -1;
	setp.lt.s32 	%p12, %r36, %r28;
	and.pred  	%p1, %p11, %p12;
	mad.lo.s32 	%r37, %r25, %r1, %r82;
	mad.lo.s32 	%r38, %r37, %r28, %r36;
	mul.lo.s32 	%r10, %r38, %r29;
	add.s32 	%r39, %r8, %r83;
	mul.lo.s32 	%r11, %r39, %r27;
	mov.b32 	%r86, 0;
	@%p10 bra 	$L__BB6_25;
	mov.b32 	%r84, 0;
$L__BB6_8:
	.pragma "nounroll";
	sub.s32 	%r41, %r4, %r84;
	setp.gt.s32 	%p13, %r41, -1;
	setp.lt.s32 	%p14, %r41, %r29;
	and.pred  	%p15, %p13, %p14;
	and.pred  	%p17, %p1, %p15;
	add.s32 	%r42, %r41, %r10;
	mul.wide.s32 	%rd12, %r42, 4;
	add.s64 	%rd3, %rd2, %rd12;
	add.s32 	%r43, %r84, %r11;
	mul.wide.s32 	%rd13, %r43, 4;
	add.s64 	%rd4, %rd1, %rd13;
	not.pred 	%p18, %p17;
	@%p18 bra 	$L__BB6_10;
	ld.global.f32 	%f45, [%rd3];
	ld.global.f32 	%f46, [%rd4];
	fma.rn.f32 	%f81, %f45, %f46, %f81;
$L__BB6_10:
	not.b32 	%r44, %r84;
	add.s32 	%r45, %r4, %r44;
	setp.gt.s32 	%p19, %r45, -1;
	setp.lt.s32 	%p20, %r45, %r29;
	and.pred  	%p21, %p19, %p20;
	and.pred  	%p23, %p1, %p21;
	not.pred 	%p24, %p23;
	@%p24 bra 	$L__BB6_12;
	ld.global.f32 	%f47, [%rd3+-4];
	ld.global.f32 	%f48, [%rd4+4];
	fma.rn.f32 	%f81, %f47, %f48, %f81;
$L__BB6_12:
	add.s32 	%r47, %r41, -2;
	setp.gt.s32 	%p25, %r47, -1;
	setp.lt.s32 	%p26, %r47, %r29;
	and.pred  	%p27, %p25, %p26;
	and.pred  	%p29, %p1, %p27;
	not.pred 	%p30, %p29;
	@%p30 bra 	$L__BB6_14;
	ld.global.f32 	%f49, [%rd3+-8];
	ld.global.f32 	%f50, [%rd4+8];
	fma.rn.f32 	%f81, %f49, %f50, %f81;
$L__BB6_14:
	add.s32 	%r49, %r41, -3;
	setp.gt.s32 	%p31, %r49, -1;
	setp.lt.s32 	%p32, %r49, %r29;
	and.pred  	%p33, %p31, %p32;
	and.pred  	%p35, %p1, %p33;
	not.pred 	%p36, %p35;
	@%p36 bra 	$L__BB6_16;
	ld.global.f32 	%f51, [%rd3+-12];
	ld.global.f32 	%f52, [%rd4+12];
	fma.rn.f32 	%f81, %f51, %f52, %f81;
$L__BB6_16:
	add.s32 	%r51, %r41, -4;
	setp.gt.s32 	%p37, %r51, -1;
	setp.lt.s32 	%p38, %r51, %r29;
	and.pred  	%p39, %p37, %p38;
	and.pred  	%p41, %p1, %p39;
	not.pred 	%p42, %p41;
	@%p42 bra 	$L__BB6_18;
	ld.global.f32 	%f53, [%rd3+-16];
	ld.global.f32 	%f54, [%rd4+16];
	fma.rn.f32 	%f81, %f53, %f54, %f81;
$L__BB6_18:
	add.s32 	%r53, %r41, -5;
	setp.gt.s32 	%p43, %r53, -1;
	setp.lt.s32 	%p44, %r53, %r29;
	and.pred  	%p45, %p43, %p44;
	and.pred  	%p47, %p1, %p45;
	not.pred 	%p48, %p47;
	@%p48 bra 	$L__BB6_20;
	ld.global.f32 	%f55, [%rd3+-20];
	ld.global.f32 	%f56, [%rd4+20];
	fma.rn.f32 	%f81, %f55, %f56, %f81;
$L__BB6_20:
	add.s32 	%r55, %r41, -6;
	setp.gt.s32 	%p49, %r55, -1;
	setp.lt.s32 	%p50, %r55, %r29;
	and.pred  	%p51, %p49, %p50;
	and.pred  	%p53, %p1, %p51;
	not.pred 	%p54, %p53;
	@%p54 bra 	$L__BB6_22;
	ld.global.f32 	%f57, [%rd3+-24];
	ld.global.f32 	%f58, [%rd4+24];
	fma.rn.f32 	%f81, %f57, %f58, %f81;
$L__BB6_22:
	add.s32 	%r57, %r41, -7;
	setp.gt.s32 	%p55, %r57, -1;
	setp.lt.s32 	%p56, %r57, %r29;
	and.pred  	%p57, %p55, %p56;
	and.pred  	%p59, %p1, %p57;
	not.pred 	%p60, %p59;
	@%p60 bra 	$L__BB6_24;
	ld.global.f32 	%f59, [%rd3+-28];
	ld.global.f32 	%f60, [%rd4+28];
	fma.rn.f32 	%f81, %f59, %f60, %f81;
$L__BB6_24:
	add.s32 	%r84, %r84, 8;
	setp.ne.s32 	%p61, %r84, %r6;
	mov.u32 	%r86, %r6;
	@%p61 bra 	$L__BB6_8;
$L__BB6_25:
	setp.eq.s32 	%p62, %r5, 0;
	@%p62 bra 	$L__BB6_46;
	add.s32 	%r58, %r5, -1;
	setp.lt.u32 	%p63, %r58, 3;
	@%p63 bra 	$L__BB6_36;
	sub.s32 	%r59, %r4, %r86;
	setp.gt.s32 	%p64, %r59, -1;
	setp.lt.s32 	%p65, %r59, %r29;
	and.pred  	%p66, %p64, %p65;
	and.pred  	%p68, %p1, %p66;
	add.s32 	%r60, %r59, %r10;
	mul.wide.s32 	%rd14, %r60, 4;
	add.s64 	%rd5, %rd2, %rd14;
	add.s32 	%r61, %r86, %r11;
	mul.wide.s32 	%rd15, %r61, 4;
	add.s64 	%rd6, %rd1, %rd15;
	not.pred 	%p69, %p68;
	@%p69 bra 	$L__BB6_29;
	ld.global.f32 	%f62, [%rd5];
	ld.global.f32 	%f63, [%rd6];
	fma.rn.f32 	%f81, %f62, %f63, %f81;
$L__BB6_29:
	not.b32 	%r62, %r86;
	add.s32 	%r63, %r4, %r62;
	setp.gt.s32 	%p70, %r63, -1;
	setp.lt.s32 	%p71, %r63, %r29;
	and.pred  	%p72, %p70, %p71;
	and.pred  	%p74, %p1, %p72;
	not.pred 	%p75, %p74;
	@%p75 bra 	$L__BB6_31;
	ld.global.f32 	%f64, [%rd5+-4];
	ld.global.f32 	%f65, [%rd6+4];
	fma.rn.f32 	%f81, %f64, %f65, %f81;
$L__BB6_31:
	add.s32 	%r65, %r59, -2;
	setp.gt.s32 	%p76, %r65, -1;
	setp.lt.s32 	%p77, %r65, %r29;
	and.pred  	%p78, %p76, %p77;
	and.pred  	%p80, %p1, %p78;
	not.pred 	%p81, %p80;
	@%p81 bra 	$L__BB6_33;
	ld.global.f32 	%f66, [%rd5+-8];
	ld.global.f32 	%f67, [%rd6+8];
	fma.rn.f32 	%f81, %f66, %f67, %f81;
$L__BB6_33:
	add.s32 	%r67, %r59, -3;
	setp.gt.s32 	%p82, %r67, -1;
	setp.lt.s32 	%p83, %r67, %r29;
	and.pred  	%p84, %p82, %p83;
	and.pred  	%p86, %p1, %p84;
	not.pred 	%p87, %p86;
	@%p87 bra 	$L__BB6_35;
	ld.global.f32 	%f68, [%rd5+-12];
	ld.global.f32 	%f69, [%rd6+12];
	fma.rn.f32 	%f81, %f68, %f69, %f81;
$L__BB6_35:
	add.s32 	%r86, %r86, 4;
$L__BB6_36:
	and.b32  	%r68, %r27, 3;
	setp.eq.s32 	%p88, %r68, 0;
	@%p88 bra 	$L__BB6_46;
	setp.eq.s32 	%p89, %r68, 1;
	@%p89 bra 	$L__BB6_43;
	sub.s32 	%r69, %r4, %r86;
	setp.gt.s32 	%p90, %r69, -1;
	setp.lt.s32 	%p91, %r69, %r29;
	and.pred  	%p92, %p90, %p91;
	and.pred  	%p94, %p1, %p92;
	add.s32 	%r70, %r69, %r10;
	mul.wide.s32 	%rd16, %r70, 4;
	add.s64 	%rd7, %rd2, %rd16;
	add.s32 	%r71, %r86, %r11;
	mul.wide.s32 	%rd17, %r71, 4;
	add.s64 	%rd8, %rd1, %rd17;
	not.pred 	%p95, %p94;
	@%p95 bra 	$L__BB6_40;
	ld.global.f32 	%f71, [%rd7];
	ld.global.f32 	%f72, [%rd8];
	fma.rn.f32 	%f81, %f71, %f72, %f81;
$L__BB6_40:
	not.b32 	%r72, %r86;
	add.s32 	%r73, %r4, %r72;
	setp.gt.s32 	%p96, %r73, -1;
	setp.lt.s32 	%p97, %r73, %r29;
	and.pred  	%p98, %p96, %p97;
	and.pred  	%p100, %p1, %p98;
	not.pred 	%p101, %p100;
	@%p101 bra 	$L__BB6_42;
	ld.global.f32 	%f73, [%rd7+-4];
	ld.global.f32 	%f74, [%rd8+4];
	fma.rn.f32 	%f81, %f73, %f74, %f81;
$L__BB6_42:
	add.s32 	%r86, %r86, 2;
$L__BB6_43:
	and.b32  	%r74, %r27, 1;
	setp.eq.b32 	%p102, %r74, 1;
	not.pred 	%p103, %p102;
	@%p103 bra 	$L__BB6_46;
	sub.s32 	%r19, %r4, %r86;
	setp.gt.s32 	%p104, %r19, -1;
	setp.lt.s32 	%p105, %r19, %r29;
	and.pred  	%p106, %p104, %p105;
	and.pred  	%p108, %p1, %p106;
	not.pred 	%p109, %p108;
	@%p109 bra 	$L__BB6_46;
	add.s32 	%r75, %r19, %r10;
	mul.wide.s32 	%rd18, %r75, 4;
	add.s64 	%rd19, %rd2, %rd18;
	ld.global.f32 	%f75, [%rd19];
	add.s32 	%r76, %r86, %r11;
	mul.wide.s32 	%rd20, %r76, 4;
	add.s64 	%rd21, %rd1, %rd20;
	ld.global.f32 	%f76, [%rd21];
	fma.rn.f32 	%f81, %f75, %f76, %f81;
$L__BB6_46:
	add.s32 	%r83, %r83, 1;
	setp.ne.s32 	%p110, %r83, %r26;
	@%p110 bra 	$L__BB6_6;
	add.s32 	%r82, %r82, 1;
	setp.ne.s32 	%p111, %r82, %r25;
	@%p111 bra 	$L__BB6_5;
$L__BB6_48:
	ld.param.u32 	%r81, [_Z23convBackwardInputKernelPKfS0_Pfiiiiiiiii_param_5];
	ld.param.u64 	%rd25, [_Z23convBackwardInputKernelPKfS0_Pfiiiiiiiii_param_2];
	mad.lo.s32 	%r77, %r22, %r1, %r2;
	mad.lo.s32 	%r78, %r77, %r81, %r3;
	mad.lo.s32 	%r79, %r78, %r24, %r4;
	cvta.to.global.u64 	%rd22, %rd25;
	mul.wide.s32 	%rd23, %r79, 4;
	add.s64 	%rd24, %rd22, %rd23;
	st.global.f32 	[%rd24], %f81;
$L__BB6_49:
	ret;

}
	// .globl	_Z11SGDBackwardPfPKffi
.visible .entry _Z11SGDBackwardPfPKffi(
	.param .u64 .ptr .align 1 _Z11SGDBackwardPfPKffi_param_0,
	.param .u64 .ptr .align 1 _Z11SGDBackwardPfPKffi_param_1,
	.param .f32 _Z11SGDBackwardPfPKffi_param_2,
	.param .u32 _Z11SGDBackwardPfPKffi_param_3
)
{
	.reg .pred 	%p<2>;
	.reg .b32 	%r<6>;
	.reg .b32 	%f<6>;
	.reg .b64 	%rd<8>;

	ld.param.u64 	%rd1, [_Z11SGDBackwardPfPKffi_param_0];
	ld.param.u64 	%rd2, [_Z11SGDBackwardPfPKffi_param_1];
	ld.param.f32 	%f1, [_Z11SGDBackwardPfPKffi_param_2];
	ld.param.u32 	%r2, [_Z11SGDBackwardPfPKffi_param_3];
	mov.u32 	%r3, %ctaid.x;
	mov.u32 	%r4, %ntid.x;
	mov.u32 	%r5, %tid.x;
	mad.lo.s32 	%r1, %r3, %r4, %r5;
	setp.ge.s32 	%p1, %r1, %r2;
	@%p1 bra 	$L__BB7_2;
	cvta.to.global.u64 	%rd3, %rd2;
	cvta.to.global.u64 	%rd4, %rd1;
	mul.wide.s32 	%rd5, %r1, 4;
	add.s64 	%rd6, %rd3, %rd5;
	ld.global.f32 	%f2, [%rd6];
	mul.f32 	%f3, %f1, %f2;
	add.s64 	%rd7, %rd4, %rd5;
	ld.global.f32 	%f4, [%rd7];
	sub.f32 	%f5, %f4, %f3;
	st.global.f32 	[%rd7], %f5;
$L__BB7_2:
	ret;

}


// ===== COMPILED SASS (sm_100) =====

	.target	sm_100

	.elftype	@"ET_EXEC"


//--------------------- .note.nv.tkinfo           --------------------------
	.section	.note.nv.tkinfo,"",@"SHT_NOTE"
	.sectionflags	@"SHF_NOTE_NV_TKINFO"
	.tkinfo
        /*0018*/ 	.word	0x00000002
        /*0030*/ 	.string	""
        /*0030*/ 	.string	"ptxas"
        /*0030*/ 	.string	"Cuda compilation tools, release 13.0, V13.0.88"
        /*0030*/ 	.string	"Build cuda_13.0.r13.0/compiler.36424714_0"
        /*0030*/ 	.string	"-arch sm_100 -m 64 "



//--------------------- .note.nv.cuinfo           --------------------------
	.section	.note.nv.cuinfo,"",@"SHT_NOTE"
	.sectionflags	@"SHF_NOTE_NV_CUINFO"
        /*0018*/ 	.short	0x0002
        /*001a*/ 	.short	0x0064
        /*001c*/ 	.short	0x0082
	.zero		2


//--------------------- .nv.info                  --------------------------
	.section	.nv.info,"",@"SHT_CUDA_INFO"
	.align	4


	//----- nvinfo : EIATTR_REGCOUNT
	.align		4
        /*0000*/ 	.byte	0x04, 0x2f
        /*0002*/ 	.short	(.L_1 - .L_0)
	.align		4
.L_0:
        /*0004*/ 	.word	index@(_Z33softmaxCrossEntropyBackwardKernelPfPKfPKiii)
        /*0008*/ 	.word	0x0000000e


	//----- nvinfo : EIATTR_FRAME_SIZE
	.align		4
.L_1:
        /*000c*/ 	.byte	0x04, 0x11
        /*000e*/ 	.short	(.L_3 - .L_2)
	.align		4
.L_2:
        /*0010*/ 	.word	index@(_Z33softmaxCrossEntropyBackwardKernelPfPKfPKiii)
        /*0014*/ 	.word	0x00000000


	//----- nvinfo : EIATTR_REGCOUNT
	.align		4
.L_3:
        /*0018*/ 	.byte	0x04, 0x2f
        /*001a*/ 	.short	(.L_5 - .L_4)
	.align		4
.L_4:
        /*001c*/ 	.word	index@(_Z25fcBackwardGradParamKernelPKfS0_PfS1_iii)
        /*0020*/ 	.word	0x00000020


	//----- nvinfo : EIATTR_FRAME_SIZE
	.align		4
.L_5:
        /*0024*/ 	.byte	0x04, 0x11
        /*0026*/ 	.short	(.L_7 - .L_6)
	.align		4
.L_6:
        /*0028*/ 	.word	index@(_Z25fcBackwardGradParamKernelPKfS0_PfS1_iii)
        /*002c*/ 	.word	0x00000000


	//----- nvinfo : EIATTR_REGCOUNT
	.align		4
.L_7:
        /*0030*/ 	.byte	0x04, 0x2f
        /*0032*/ 	.short	(.L_9 - .L_8)
	.align		4
.L_8:
        /*0034*/ 	.word	index@(_Z22fcBackwardGradInKernelPKfS0_Pfiii)
        /*0038*/ 	.word	0x00000020


	//----- nvinfo : EIATTR_FRAME_SIZE
	.align		4
.L_9:
        /*003c*/ 	.byte	0x04, 0x11
        /*003e*/ 	.short	(.L_11 - .L_10)
	.align		4
.L_10:
        /*0040*/ 	.word	index@(_Z22fcBackwardGradInKernelPKfS0_Pfiii)
        /*0044*/ 	.word	0x00000000


	//----- nvinfo : EIATTR_REGCOUNT
	.align		4
.L_11:
        /*0048*/ 	.byte	0x04, 0x2f
        /*004a*/ 	.short	(.L_13 - .L_12)
	.align		4
.L_12:
        /*004c*/ 	.word	index@(_Z18reluBackwardKernelPKfS0_Pfi)
        /*0050*/ 	.word	0x0000000e


	//----- nvinfo : EIATTR_FRAME_SIZE
	.align		4
.L_13:
        /*0054*/ 	.byte	0x04, 0x11
        /*0056*/ 	.short	(.L_15 - .L_14)
	.align		4
.L_14:
        /*0058*/ 	.word	index@(_Z18reluBackwardKernelPKfS0_Pfi)
        /*005c*/ 	.word	0x00000000


	//----- nvinfo : EIATTR_REGCOUNT
	.align		4
.L_15:
        /*0060*/ 	.byte	0x04, 0x2f
        /*0062*/ 	.short	(.L_17 - .L_16)
	.align		4
.L_16:
        /*0064*/ 	.word	index@(_Z21maxPoolBackwardKernelPKfS0_Pfiiiiiii)
        /*0068*/ 	.word	0x0000001d


	//----- nvinfo : EIATTR_FRAME_SIZE
	.align		4
.L_17:
        /*006c*/ 	.byte	0x04, 0x11
        /*006e*/ 	.short	(.L_19 - .L_18)
	.align		4
.L_18:
        /*0070*/ 	.word	index@(_Z21maxPoolBackwardKernelPKfS0_Pfiiiiiii)
        /*0074*/ 	.word	0x00000000


	//----- nvinfo : EIATTR_REGCOUNT
	.align		4
.L_19:
        /*0078*/ 	.byte	0x04, 0x2f
        /*007a*/ 	.short	(.L_21 - .L_20)
	.align		4
.L_20:
        /*007c*/ 	.word	index@(_Z24convBackwardWeightKernelPKfS0_PfS1_iiiiiiiii)
        /*0080*/ 	.word	0x00000028


	//----- nvinfo : EIATTR_FRAME_SIZE
	.align		4
.L_21:
        /*0084*/ 	.byte	0x04, 0x11
        /*0086*/ 	.short	(.L_23 - .L_22)
	.align		4
.L_22:
        /*0088*/ 	.word	index@(_Z24convBackwardWeightKernelPKfS0_PfS1_iiiiiiiii)
        /*008c*/ 	.word	0x00000000


	//----- nvinfo : EIATTR_REGCOUNT
	.align		4
.L_23:
        /*0090*/ 	.byte	0x04, 0x2f
        /*0092*/ 	.short	(.L_25 - .L_24)
	.align		4
.L_24:
        /*0094*/ 	.word	index@(_Z23convBackwardInputKernelPKfS0_Pfiiiiiiiii)
        /*0098*/ 	.word	0x0000001a


	//----- nvinfo : EIATTR_FRAME_SIZE
	.align		4
.L_25:
        /*009c*/ 	.byte	0x04, 0x11
        /*009e*/ 	.short	(.L_27 - .L_26)
	.align		4
.L_26:
        /*00a0*/ 	.word	index@(_Z23convBackwardInputKernelPKfS0_Pfiiiiiiiii)
        /*00a4*/ 	.word	0x00000000


	//----- nvinfo : EIATTR_REGCOUNT
	.align		4
.L_27:
        /*00a8*/ 	.byte	0x04, 0x2f
        /*00aa*/ 	.short	(.L_29 - .L_28)
	.align		4
.L_28:
        /*00ac*/ 	.word	index@(_Z11SGDBackwardPfPKffi)
        /*00b0*/ 	.word	0x0000000a


	//----- nvinfo : EIATTR_FRAME_SIZE
	.align		4
.L_29:
        /*00b4*/ 	.byte	0x04, 0x11
        /*00b6*/ 	.short	(.L_31 - .L_30)
	.align		4
.L_30:
        /*00b8*/ 	.word	index@(_Z11SGDBackwardPfPKffi)
        /*00bc*/ 	.word	0x00000000


	//----- nvinfo : EIATTR_MIN_STACK_SIZE
	.align		4
.L_31:
        /*00c0*/ 	.byte	0x04, 0x12
        /*00c2*/ 	.short	(.L_33 - .L_32)
	.align		4
.L_32:
        /*00c4*/ 	.word	index@(_Z11SGDBackwardPfPKffi)
        /*00c8*/ 	.word	0x00000000


	//----- nvinfo : EIATTR_MIN_STACK_SIZE
	.align		4
.L_33:
        /*00cc*/ 	.byte	0x04, 0x12
        /*00ce*/ 	.short	(.L_35 - .L_34)
	.align		4
.L_34:
        /*00d0*/ 	.word	index@(_Z23convBackwardInputKernelPKfS0_Pfiiiiiiiii)
        /*00d4*/ 	.word	0x00000000


	//----- nvinfo : EIATTR_MIN_STACK_SIZE
	.align		4
.L_35:
        /*00d8*/ 	.byte	0x04, 0x12
        /*00da*/ 	.short	(.L_37 - .L_36)
	.align		4
.L_36:
        /*00dc*/ 	.word	index@(_Z24convBackwardWeightKernelPKfS0_PfS1_iiiiiiiii)
        /*00e0*/ 	.word	0x00000000


	//----- nvinfo : EIATTR_MIN_STACK_SIZE
	.align		4
.L_37:
        /*00e4*/ 	.byte	0x04, 0x12
        /*00e6*/ 	.short	(.L_39 - .L_38)
	.align		4
.L_38:
        /*00e8*/ 	.word	index@(_Z21maxPoolBackwardKernelPKfS0_Pfiiiiiii)
        /*00ec*/ 	.word	0x00000000


	//----- nvinfo : EIATTR_MIN_STACK_SIZE
	.align		4
.L_39:
        /*00f0*/ 	.byte	0x04, 0x12
        /*00f2*/ 	.short	(.L_41 - .L_40)
	.align		4
.L_40:
        /*00f4*/ 	.word	index@(_Z18reluBackwardKernelPKfS0_Pfi)
        /*00f8*/ 	.word	0x00000000


	//----- nvinfo : EIATTR_MIN_STACK_SIZE
	.align		4
.L_41:
        /*00fc*/ 	.byte	0x04, 0x12
        /*00fe*/ 	.short	(.L_43 - .L_42)
	.align		4
.L_42:
        /*0100*/ 	.word	index@(_Z22fcBackwardGradInKernelPKfS0_Pfiii)
        /*0104*/ 	.word	0x00000000


	//----- nvinfo : EIATTR_MIN_STACK_SIZE
	.align		4
.L_43:
        /*0108*/ 	.byte	0x04, 0x12
        /*010a*/ 	.short	(.L_45 - .L_44)
	.align		4
.L_44:
        /*010c*/ 	.word	index@(_Z25fcBackwardGradParamKernelPKfS0_PfS1_iii)
        /*0110*/ 	.word	0x00000000


	//----- nvinfo : EIATTR_MIN_STACK_SIZE
	.align		4
.L_45:
        /*0114*/ 	.byte	0x04, 0x12
        /*0116*/ 	.short	(.L_47 - .L_46)
	.align		4
.L_46:
        /*0118*/ 	.word	index@(_Z33softmaxCrossEntropyBackwardKernelPfPKfPKiii)
        /*011c*/ 	.word	0x00000000
.L_47:


//--------------------- .nv.compat                --------------------------
	.section	.nv.compat,"",@"SHT_CUDA_COMPAT_INFO"
	.align	4
        /*0000*/ 	.byte	0x02, 0x09, 0x00, 0x00, 0x02, 0x02, 0x01, 0x00, 0x02, 0x05, 0x05, 0x00, 0x03, 0x07, 0x01, 0x01
        /*0010*/ 	.byte	0x02, 0x03, 0x00, 0x00, 0x02, 0x06, 0x01, 0x00, 0x04, 0x0b, 0x08, 0x00, 0x09, 0x00, 0x00, 0x00
        /*0020*/ 	.byte	0x00, 0x00, 0x00, 0x00


//--------------------- .nv.info._Z11SGDBackwardPfPKffi --------------------------
	.section	.nv.info._Z11SGDBackwardPfPKffi,"",@"SHT_CUDA_INFO"
	.sectionflags	@""
	.align	4


	//----- nvinfo : EIATTR_CUDA_API_VERSION
	.align		4
        /*0000*/ 	.byte	0x04, 0x37
        /*0002*/ 	.short	(.L_49 - .L_48)
.L_48:
        /*0004*/ 	.word	0x00000082


	//----- nvinfo : EIATTR_KPARAM_INFO
	.align		4
.L_49:
        /*0008*/ 	.byte	0x04, 0x17
        /*000a*/ 	.short	(.L_51 - .L_50)
.L_50:
        /*000c*/ 	.word	0x00000000
        /*0010*/ 	.short	0x0003
        /*0012*/ 	.short	0x0014
        /*0014*/ 	.byte	0x00, 0xf0, 0x11, 0x00


	//----- nvinfo : EIATTR_KPARAM_INFO
	.align		4
.L_51:
        /*0018*/ 	.byte	0x04, 0x17
        /*001a*/ 	.short	(.L_53 - .L_52)
.L_52:
        /*001c*/ 	.word	0x00000000
        /*0020*/ 	.short	0x0002
        /*0022*/ 	.short	0x0010
        /*0024*/ 	.byte	0x00, 0xf0, 0x11, 0x00


	//----- nvinfo : EIATTR_KPARAM_INFO
	.align		4
.L_53:
        /*0028*/ 	.byte	0x04, 0x17
        /*002a*/ 	.short	(.L_55 - .L_54)
.L_54:
        /*002c*/ 	.word	0x00000000
        /*0030*/ 	.short	0x0001
        /*0032*/ 	.short	0x0008
        /*0034*/ 	.byte	0x00, 0xf5, 0x21, 0x00


	//----- nvinfo : EIATTR_KPARAM_INFO
	.align		4
.L_55:
        /*0038*/ 	.byte	0x04, 0x17
        /*003a*/ 	.short	(.L_57 - .L_56)
.L_56:
        /*003c*/ 	.word	0x00000000
        /*0040*/ 	.short	0x0000
        /*0042*/ 	.short	0x0000
        /*0044*/ 	.byte	0x00, 0xf5, 0x21, 0x00


	//----- nvinfo : EIATTR_SPARSE_MMA_MASK
	.align		4
.L_57:
        /*0048*/ 	.byte	0x03, 0x50
        /*004a*/ 	.short	0x0000


	//----- nvinfo : EIATTR_MAXREG_COUNT
	.align		4
        /*004c*/ 	.byte	0x03, 0x1b
        /*004e*/ 	.short	0x00ff


	//----- nvinfo : EIATTR_MERCURY_ISA_VERSION
	.align		4
        /*0050*/ 	.byte	0x03, 0x5f
        /*0052*/ 	.short	0x0101


	//----- nvinfo : EIATTR_VRC_CTA_INIT_COUNT
	.align		4
        /*0054*/ 	.byte	0x02, 0x4a
	.zero		1
	.zero		1


	//----- nvinfo : EIATTR_EXIT_INSTR_OFFSETS
	.align		4
        /*0058*/ 	.byte	0x04, 0x1c
        /*005a*/ 	.short	(.L_59 - .L_58)


	//   ....[0]....
.L_58:
        /*005c*/ 	.word	0x00000070


	//   ....[1]....
        /*0060*/ 	.word	0x00000120


	//----- nvinfo : EIATTR_CBANK_PARAM_SIZE
	.align		4
.L_59:
        /*0064*/ 	.byte	0x03, 0x19
        /*0066*/ 	.short	0x0018


	//----- nvinfo : EIATTR_PARAM_CBANK
	.align		4
        /*0068*/ 	.byte	0x04, 0x0a
        /*006a*/ 	.short	(.L_61 - .L_60)
	.align		4
.L_60:
        /*006c*/ 	.word	index@(.nv.constant0._Z11SGDBackwardPfPKffi)
        /*0070*/ 	.short	0x0380
        /*0072*/ 	.short	0x0018


	//----- nvinfo : EIATTR_SW_WAR
	.align		4
.L_61:
        /*0074*/ 	.byte	0x04, 0x36
        /*0076*/ 	.short	(.L_63 - .L_62)
.L_62:
        /*0078*/ 	.word	0x00000008
.L_63:


//--------------------- .nv.info._Z23convBackwardInputKernelPKfS0_Pfiiiiiiiii --------------------------
	.section	.nv.info._Z23convBackwardInputKernelPKfS0_Pfiiiiiiiii,"",@"SHT_CUDA_INFO"
	.sectionflags	@""
	.align	4


	//----- nvinfo : EIATTR_CUDA_API_VERSION
	.align		4
        /*0000*/ 	.byte	0x04, 0x37
        /*0002*/ 	.short	(.L_65 - .L_64)
.L_64:
        /*0004*/ 	.word	0x00000082


	//----- nvinfo : EIATTR_KPARAM_INFO
	.align		4
.L_65:
        /*0008*/ 	.byte	0x04, 0x17
        /*000a*/ 	.short	(.L_67 - .L_66)
.L_66:
        /*000c*/ 	.word	0x00000000
        /*0010*/ 	.short	0x000b
        /*0012*/ 	.short	0x0038
        /*0014*/ 	.byte	0x00, 0xf0, 0x11, 0x00


	//----- nvinfo : EIATTR_KPARAM_INFO
	.align		4
.L_67:
        /*0018*/ 	.byte	0x04, 0x17
        /*001a*/ 	.short	(.L_69 - .L_68)
.L_68:
        /*001c*/ 	.word	0x00000000
        /*0020*/ 	.short	0x000a
        /*0022*/ 	.short	0x0034
        /*0024*/ 	.byte	0x00, 0xf0, 0x11, 0x00


	//----- nvinfo : EIATTR_KPARAM_INFO
	.align		4
.L_69:
        /*0028*/ 	.byte	0x04, 0x17
        /*002a*/ 	.short	(.L_71 - .L_70)
.L_70:
        /*002c*/ 	.word	0x00000000
        /*0030*/ 	.short	0x0009
        /*0032*/ 	.short	0x0030
        /*0034*/ 	.byte	0x00, 0xf0, 0x11, 0x00


	//----- nvinfo : EIATTR_KPARAM_INFO
	.align		4
.L_71:
        /*0038*/ 	.byte	0x04, 0x17
        /*003a*/ 	.short	(.L_73 - .L_72)
.L_72:
        /*003c*/ 	.word	0x00000000
        /*0040*/ 	.short	0x0008
        /*0042*/ 	.short	0x002c
        /*0044*/ 	.byte	0x00, 0xf0, 0x11, 0x00


	//----- nvinfo : EIATTR_KPARAM_INFO
	.align		4
.L_73:
        /*0048*/ 	.byte	0x04, 0x17
        /*004a*/ 	.short	(.L_75 - .L_74)
.L_74:
        /*004c*/ 	.word	0x00000000
        /*0050*/ 	.short	0x0007
        /*0052*/ 	.short	0x0028
        /*0054*/ 	.byte	0x00, 0xf0, 0x11, 0x00


	//----- nvinfo : EIATTR_KPARAM_INFO
	.align		4
.L_75:
        /*0058*/ 	.byte	0x04, 0x17
        /*005a*/ 	.short	(.L_77 - .L_76)
.L_76:
        /*005c*/ 	.word	0x00000000
        /*0060*/ 	.short	0x0006
        /*0062*/ 	.short	0x0024
        /*0064*/ 	.byte	0x00, 0xf0, 0x11, 0x00


	//----- nvinfo : EIATTR_KPARAM_INFO
	.align		4
.L_77:
        /*0068*/ 	.byte	0x04, 0x17
        /*006a*/ 	.short	(.L_79 - .L_78)
.L_78:
        /*006c*/ 	.word	0x00000000
        /*0070*/ 	.short	0x0005
        /*0072*/ 	.short	0x0020
        /*0074*/ 	.byte	0x00, 0xf0, 0x11, 0x00


	//----- nvinfo : EIATTR_KPARAM_INFO
	.align		4
.L_79:
        /*0078*/ 	.byte	0x04, 0x17
        /*007a*/ 	.short	(.L_81 - .L_80)
.L_80:
        /*007c*/ 	.word	0x00000000
        /*0080*/ 	.short	0x0004
        /*0082*/ 	.short	0x001c
        /*0084*/ 	.byte	0x00, 0xf0, 0x11, 0x00


	//----- nvinfo : EIATTR_KPARAM_INFO
	.align		4
.L_81:
        /*0088*/ 	.byte	0x04, 0x17
        /*008a*/ 	.short	(.L_83 - .L_82)
.L_82:
        /*008c*/ 	.word	0x00000000
        /*0090*/ 	.short	0x0003
        /*0092*/ 	.short	0x0018
        /*0094*/ 	.byte	0x00, 0xf0, 0x11, 0x00


	//----- nvinfo : EIATTR_KPARAM_INFO
	.align		4
.L_83:
        /*0098*/ 	.byte	0x04, 0x17
        /*009a*/ 	.short	(.L_85 - .L_84)
.L_84:
        /*009c*/ 	.word	0x00000000
        /*00a0*/ 	.short	0x0002
        /*00a2*/ 	.short	0x0010
        /*00a4*/ 	.byte	0x00, 0xf5, 0x21, 0x00


	//----- nvinfo : EIATTR_KPARAM_INFO
	.align		4
.L_85:
        /*00a8*/ 	.byte	0x04, 0x17
        /*00aa*/ 	.short	(.L_87 - .L_86)
.L_86:
        /*00ac*/ 	.word	0x00000000
        /*00b0*/ 	.short	0x0001
        /*00b2*/ 	.short	0x0008
        /*00b4*/ 	.byte	0x00, 0xf5, 0x21, 0x00


	//----- nvinfo : EIATTR_KPARAM_INFO
	.align		4
.L_87:
        /*00b8*/ 	.byte	0x04, 0x17
        /*00ba*/ 	.short	(.L_89 - .L_88)
.L_88:
        /*00bc*/ 	.word	0x00000000
        /*00c0*/ 	.short	0x0000
        /*00c2*/ 	.short	0x0000
        /*00c4*/ 	.byte	0x00, 0xf5, 0x21, 0x00


	//----- nvinfo : EIATTR_SPARSE_MMA_MASK
	.align		4
.L_89:
        /*00c8*/ 	.byte	0x03, 0x50
        /*00ca*/ 	.short	0x0000


	//----- nvinfo : EIATTR_MAXREG_COUNT
	.align		4
        /*00cc*/ 	.byte	0x03, 0x1b
        /*00ce*/ 	.short	0x00ff


	//----- nvinfo : EIATTR_MERCURY_ISA_VERSION
	.align		4
        /*00d0*/ 	.byte	0x03, 0x5f
        /*00d2*/ 	.short	0x0101


	//----- nvinfo : EIATTR_VRC_CTA_INIT_COUNT
	.align		4
        /*00d4*/ 	.byte	0x02, 0x4a
	.zero		1
	.zero		1


	//----- nvinfo : EIATTR_EXIT_INSTR_OFFSETS
	.align		4
        /*00d8*/ 	.byte	0x04, 0x1c
        /*00da*/ 	.short	(.L_91 - .L_90)


	//   ....[0]....
.L_90:
        /*00dc*/ 	.word	0x00000040


	//   ....[1]....
        /*00e0*/ 	.word	0x000000d0


	//   ....[2]....
        /*00e4*/ 	.word	0x00000d70


	//----- nvinfo : EIATTR_CRS_STACK_SIZE
	.align		4
.L_91:
        /*00e8*/ 	.byte	0x04, 0x1e
        /*00ea*/ 	.short	(.L_93 - .L_92)
.L_92:
        /*00ec*/ 	.word	0x00000000


	//----- nvinfo : EIATTR_CBANK_PARAM_SIZE
	.align		4
.L_93:
        /*00f0*/ 	.byte	0x03, 0x19
        /*00f2*/ 	.short	0x003c


	//----- nvinfo : EIATTR_PARAM_CBANK
	.align		4
        /*00f4*/ 	.byte	0x04, 0x0a
        /*00f6*/ 	.short	(.L_95 - .L_94)
	.align		4
.L_94:
        /*00f8*/ 	.word	index@(.nv.constant0._Z23convBackwardInputKernelPKfS0_Pfiiiiiiiii)
        /*00fc*/ 	.short	0x0380
        /*00fe*/ 	.short	0x003c


	//----- nvinfo : EIATTR_SW_WAR
	.align		4
.L_95:
        /*0100*/ 	.byte	0x04, 0x36
        /*0102*/ 	.short	(.L_97 - .L_96)
.L_96:
        /*0104*/ 	.word	0x00000008
.L_97:


//--------------------- .nv.info._Z24convBackwardWeightKernelPKfS0_PfS1_iiiiiiiii --------------------------
	.section	.nv.info._Z24convBackwardWeightKernelPKfS0_PfS1_iiiiiiiii,"",@"SHT_CUDA_INFO"
	.sectionflags	@""
	.align	4


	//----- nvinfo : EIATTR_CUDA_API_VERSION
	.align		4
        /*0000*/ 	.byte	0x04, 0x37
        /*0002*/ 	.short	(.L_99 - .L_98)
.L_98:
        /*0004*/ 	.word	0x00000082


	//----- nvinfo : EIATTR_KPARAM_INFO
	.align		4
.L_99:
        /*0008*/ 	.byte	0x04, 0x17
        /*000a*/ 	.short	(.L_101 - .L_100)
.L_100:
        /*000c*/ 	.word	0x00000000
        /*0010*/ 	.short	0x000c
        /*0012*/ 	.short	0x0040
        /*0014*/ 	.byte	0x00, 0xf0, 0x11, 0x00


	//----- nvinfo : EIATTR_KPARAM_INFO
	.align		4
.L_101:
        /*0018*/ 	.byte	0x04, 0x17
        /*001a*/ 	.short	(.L_103 - .L_102)
.L_102:
        /*001c*/ 	.word	0x00000000
        /*0020*/ 	.short	0x000b
        /*0022*/ 	.short	0x003c
        /*0024*/ 	.byte	0x00, 0xf0, 0x11, 0x00


	//----- nvinfo : EIATTR_KPARAM_INFO
	.align		4
.L_103:
        /*0028*/ 	.byte	0x04, 0x17
        /*002a*/ 	.short	(.L_105 - .L_104)
.L_104:
        /*002c*/ 	.word	0x00000000
        /*0030*/ 	.short	0x000a
        /*0032*/ 	.short	0x0038
        /*0034*/ 	.byte	0x00, 0xf0, 0x11, 0x00


	//----- nvinfo : EIATTR_KPARAM_INFO
	.align		4
.L_105:
        /*0038*/ 	.byte	0x04, 0x17
        /*003a*/ 	.short	(.L_107 - .L_106)
.L_106:
        /*003c*/ 	.word	0x00000000
        /*0040*/ 	.short	0x0009
        /*0042*/ 	.short	0x0034
        /*0044*/ 	.byte	0x00, 0xf0, 0x11, 0x00


	//----- nvinfo : EIATTR_KPARAM_INFO
	.align		4
.L_107:
        /*0048*/ 	.byte	0x04, 0x17
        /*004a*/ 	.short	(.L_109 - .L_108)
.L_108:
        /*004c*/ 	.word	0x00000000
        /*0050*/ 	.short	0x0008
        /*0052*/ 	.short	0x0030
        /*0054*/ 	.byte	0x00, 0xf0, 0x11, 0x00


	//----- nvinfo : EIATTR_KPARAM_INFO
	.align		4
.L_109:
        /*0058*/ 	.byte	0x04, 0x17
        /*005a*/ 	.short	(.L_111 - .L_110)
.L_110:
        /*005c*/ 	.word	0x00000000
        /*0060*/ 	.short	0x0007
        /*0062*/ 	.short	0x002c
        /*0064*/ 	.byte	0x00, 0xf0, 0x11, 0x00


	//----- nvinfo : EIATTR_KPARAM_INFO
	.align		4
.L_111:
        /*0068*/ 	.byte	0x04, 0x17
        /*006a*/ 	.short	(.L_113 - .L_112)
.L_112:
        /*006c*/ 	.word	0x00000000
        /*0070*/ 	.short	0x0006
        /*0072*/ 	.short	0x0028
        /*0074*/ 	.byte	0x00, 0xf0, 0x11, 0x00


	//----- nvinfo : EIATTR_KPARAM_INFO
	.align		4
.L_113:
        /*0078*/ 	.byte	0x04, 0x17
        /*007a*/ 	.short	(.L_115 - .L_114)
.L_114:
        /*007c*/ 	.word	0x00000000
        /*0080*/ 	.short	0x0005
        /*0082*/ 	.short	0x0024
        /*0084*/ 	.byte	0x00, 0xf0, 0x11, 0x00


	//----- nvinfo : EIATTR_KPARAM_INFO
	.align		4
.L_115:
        /*0088*/ 	.byte	0x04, 0x17
        /*008a*/ 	.short	(.L_117 - .L_116)
.L_116:
        /*008c*/ 	.word	0x00000000
        /*0090*/ 	.short	0x0004
        /*0092*/ 	.short	0x0020
        /*0094*/ 	.byte	0x00, 0xf0, 0x11, 0x00


	//----- nvinfo : EIATTR_KPARAM_INFO
	.align		4
.L_117:
        /*0098*/ 	.byte	0x04, 0x17
        /*009a*/ 	.short	(.L_119 - .L_118)
.L_118:
        /*009c*/ 	.word	0x00000000
        /*00a0*/ 	.short	0x0003
        /*00a2*/ 	.short	0x0018
        /*00a4*/ 	.byte	0x00, 0xf5, 0x21, 0x00


	//----- nvinfo : EIATTR_KPARAM_INFO
	.align		4
.L_119:
        /*00a8*/ 	.byte	0x04, 0x17
        /*00aa*/ 	.short	(.L_121 - .L_120)
.L_120:
        /*00ac*/ 	.word	0x00000000
        /*00b0*/ 	.short	0x0002
        /*00b2*/ 	.short	0x0010
        /*00b4*/ 	.byte	0x00, 0xf5, 0x21, 0x00


	//----- nvinfo : EIATTR_KPARAM_INFO
	.align		4
.L_121:
        /*00b8*/ 	.byte	0x04, 0x17
        /*00ba*/ 	.short	(.L_123 - .L_122)
.L_122:
        /*00bc*/ 	.word	0x00000000
        /*00c0*/ 	.short	0x0001
        /*00c2*/ 	.short	0x0008
        /*00c4*/ 	.byte	0x00, 0xf5, 0x21, 0x00


	//----- nvinfo : EIATTR_KPARAM_INFO
	.align		4
.L_123:
        /*00c8*/ 	.byte	0x04, 0x17
        /*00ca*/ 	.short	(.L_125 - .L_124)
.L_124:
        /*00cc*/ 	.word	0x00000000
        /*00d0*/ 	.short	0x0000
        /*00d2*/ 	.short	0x0000
        /*00d4*/ 	.byte	0x00, 0xf5, 0x21, 0x00


	//----- nvinfo : EIATTR_SPARSE_MMA_MASK
	.align		4
.L_125:
        /*00d8*/ 	.byte	0x03, 0x50
        /*00da*/ 	.short	0x0000


	//----- nvinfo : EIATTR_MAXREG_COUNT
	.align		4
        /*00dc*/ 	.byte	0x03, 0x1b
        /*00de*/ 	.short	0x00ff


	//----- nvinfo : EIATTR_MERCURY_ISA_VERSION
	.align		4
        /*00e0*/ 	.byte	0x03, 0x5f
        /*00e2*/ 	.short	0x0101


	//----- nvinfo : EIATTR_COOP_GROUP_MASK_REGIDS
	.align		4
        /*00e4*/ 	.byte	0x04, 0x29
        /*00e6*/ 	.short	(.L_127 - .L_126)


	//   ....[0]....
.L_126:
        /*00e8*/ 	.word	0xffffffff


	//   ....[1]....
        /*00ec*/ 	.word	0xffffffff


	//   ....[2]....
        /*00f0*/ 	.word	0xffffffff


	//   ....[3]....
        /*00f4*/ 	.word	0xffffffff


	//   ....[4]....
        /*00f8*/ 	.word	0xffffffff


	//----- nvinfo : EIATTR_COOP_GROUP_INSTR_OFFSETS
	.align		4
.L_127:
        /*00fc*/ 	.byte	0x04, 0x28
        /*00fe*/ 	.short	(.L_129 - .L_128)


	//   ....[0]....
.L_128:
        /*0100*/ 	.word	0x00005510


	//   ....[1]....
        /*0104*/ 	.word	0x00005540


	//   ....[2]....
        /*0108*/ 	.word	0x00005570


	//   ....[3]....
        /*010c*/ 	.word	0x00005590


	//   ....[4]....
        /*0110*/ 	.word	0x000055b0


	//----- nvinfo : EIATTR_VRC_CTA_INIT_COUNT
	.align		4
.L_129:
        /*0114*/ 	.byte	0x02, 0x4a
	.zero		1
	.zero		1


	//----- nvinfo : EIATTR_EXIT_INSTR_OFFSETS
	.align		4
        /*0118*/ 	.byte	0x04, 0x1c
        /*011a*/ 	.short	(.L_131 - .L_130)


	//   ....[0]....
.L_130:
        /*011c*/ 	.word	0x000000f0


	//   ....[1]....
        /*0120*/ 	.word	0x000055c0


	//   ....[2]....
        /*0124*/ 	.word	0x00005620


	//   ....[3]....
        /*0128*/ 	.word	0x00005670


	//----- nvinfo : EIATTR_CRS_STACK_SIZE
	.align		4
.L_131:
        /*012c*/ 	.byte	0x04, 0x1e
        /*012e*/ 	.short	(.L_133 - .L_132)
.L_132:
        /*0130*/ 	.word	0x00000000


	//----- nvinfo : EIATTR_CBANK_PARAM_SIZE
	.align		4
.L_133:
        /*0134*/ 	.byte	0x03, 0x19
        /*0136*/ 	.short	0x0044


	//----- nvinfo : EIATTR_PARAM_CBANK
	.align		4
        /*0138*/ 	.byte	0x04, 0x0a
        /*013a*/ 	.short	(.L_135 - .L_134)
	.align		4
.L_134:
        /*013c*/ 	.word	index@(.nv.constant0._Z24convBackwardWeightKernelPKfS0_PfS1_iiiiiiiii)
        /*0140*/ 	.short	0x0380
        /*0142*/ 	.short	0x0044


	//----- nvinfo : EIATTR_SW_WAR
	.align		4
.L_135:
        /*0144*/ 	.byte	0x04, 0x36
        /*0146*/ 	.short	(.L_137 - .L_136)
.L_136:
        /*0148*/ 	.word	0x00000008
.L_137:


//--------------------- .nv.info._Z21maxPoolBackwardKernelPKfS0_Pfiiiiiii --------------------------
	.section	.nv.info._Z21maxPoolBackwardKernelPKfS0_Pfiiiiiii,"",@"SHT_CUDA_INFO"
	.sectionflags	@""
	.align	4


	//----- nvinfo : EIATTR_CUDA_API_VERSION
	.align		4
        /*0000*/ 	.byte	0x04, 0x37
        /*0002*/ 	.short	(.L_139 - .L_138)
.L_138:
        /*0004*/ 	.word	0x00000082


	//----- nvinfo : EIATTR_KPARAM_INFO
	.align		4
.L_139:
        /*0008*/ 	.byte	0x04, 0x17
        /*000a*/ 	.short	(.L_141 - .L_140)
.L_140:
        /*000c*/ 	.word	0x00000000
        /*0010*/ 	.short	0x0009
        /*0012*/ 	.short	0x0030
        /*0014*/ 	.byte	0x00, 0xf0, 0x11, 0x00


	//----- nvinfo : EIATTR_KPARAM_INFO
	.align		4
.L_141:
        /*0018*/ 	.byte	0x04, 0x17
        /*001a*/ 	.short	(.L_143 - .L_142)
.L_142:
        /*001c*/ 	.word	0x00000000
        /*0020*/ 	.short	0x0008
        /*0022*/ 	.short	0x002c
        /*0024*/ 	.byte	0x00, 0xf0, 0x11, 0x00


	//----- nvinfo : EIATTR_KPARAM_INFO
	.align		4
.L_143:
        /*0028*/ 	.byte	0x04, 0x17
        /*002a*/ 	.short	(.L_145 - .L_144)
.L_144:
        /*002c*/ 	.word	0x00000000
        /*0030*/ 	.short	0x0007
        /*0032*/ 	.short	0x0028
        /*0034*/ 	.byte	0x00, 0xf0, 0x11, 0x00


	//----- nvinfo : EIATTR_KPARAM_INFO
	.align		4
.L_145:
        /*0038*/ 	.byte	0x04, 0x17
        /*003a*/ 	.short	(.L_147 - .L_146)
.L_146:
        /*003c*/ 	.word	0x00000000
        /*0040*/ 	.short	0x0006
        /*0042*/ 	.short	0x0024
        /*0044*/ 	.byte	0x00, 0xf0, 0x11, 0x00


	//----- nvinfo : EIATTR_KPARAM_INFO
	.align		4
.L_147:
        /*0048*/ 	.byte	0x04, 0x17
        /*004a*/ 	.short	(.L_149 - .L_148)
.L_148:
        /*004c*/ 	.word	0x00000000
        /*0050*/ 	.short	0x0005
        /*0052*/ 	.short	0x0020
        /*0054*/ 	.byte	0x00, 0xf0, 0x11, 0x00


	//----- nvinfo : EIATTR_KPARAM_INFO
	.align		4
.L_149:
        /*0058*/ 	.byte	0x04, 0x17
        /*005a*/ 	.short	(.L_151 - .L_150)
.L_150:
        /*005c*/ 	.word	0x00000000
        /*0060*/ 	.short	0x0004
        /*0062*/ 	.short	0x001c
        /*0064*/ 	.byte	0x00, 0xf0, 0x11, 0x00


	//----- nvinfo : EIATTR_KPARAM_INFO
	.align		4
.L_151:
        /*0068*/ 	.byte	0x04, 0x17
        /*006a*/ 	.short	(.L_153 - .L_152)
.L_152:
        /*006c*/ 	.word	0x00000000
        /*0070*/ 	.short	0x0003
        /*0072*/ 	.short	0x0018
        /*0074*/ 	.byte	0x00, 0xf0, 0x11, 0x00


	//----- nvinfo : EIATTR_KPARAM_INFO
	.align		4
.L_153:
        /*0078*/ 	.byte	0x04, 0x17
        /*007a*/ 	.short	(.L_155 - .L_154)
.L_154:
        /*007c*/ 	.word	0x00000000
        /*0080*/ 	.short	0x0002
        /*0082*/ 	.short	0x0010
        /*0084*/ 	.byte	0x00, 0xf5, 0x21, 0x00


	//----- nvinfo : EIATTR_KPARAM_INFO
	.align		4
.L_155:
        /*0088*/ 	.byte	0x04, 0x17
        /*008a*/ 	.short	(.L_157 - .L_156)
.L_156:
        /*008c*/ 	.word	0x00000000
        /*0090*/ 	.short	0x0001
        /*0092*/ 	.short	0x0008
        /*0094*/ 	.byte	0x00, 0xf5, 0x21, 0x00


	//----- nvinfo : EIATTR_KPARAM_INFO
	.align		4
.L_157:
        /*0098*/ 	.byte	0x04, 0x17
        /*009a*/ 	.short	(.L_159 - .L_158)
.L_158:
        /*009c*/ 	.word	0x00000000
        /*00a0*/ 	.short	0x0000
        /*00a2*/ 	.short	0x0000
        /*00a4*/ 	.byte	0x00, 0xf5, 0x21, 0x00


	//----- nvinfo : EIATTR_SPARSE_MMA_MASK
	.align		4
.L_159:
        /*00a8*/ 	.byte	0x03, 0x50
        /*00aa*/ 	.short	0x0000


	//----- nvinfo : EIATTR_MAXREG_COUNT
	.align		4
        /*00ac*/ 	.byte	0x03, 0x1b
        /*00ae*/ 	.short	0x00ff


	//----- nvinfo : EIATTR_MERCURY_ISA_VERSION
	.align		4
        /*00b0*/ 	.byte	0x03, 0x5f
        /*00b2*/ 	.short	0x0101


	//----- nvinfo : EIATTR_VRC_CTA_INIT_COUNT
	.align		4
        /*00b4*/ 	.byte	0x02, 0x4a
	.zero		1
	.zero		1


	//----- nvinfo : EIATTR_EXIT_INSTR_OFFSETS
	.align		4
        /*00b8*/ 	.byte	0x04, 0x1c
        /*00ba*/ 	.short	(.L_161 - .L_160)


	//   ....[0]....
.L_160:
        /*00bc*/ 	.word	0x000000c0


	//   ....[1]....
        /*00c0*/ 	.word	0x00001710


	//----- nvinfo : EIATTR_CRS_STACK_SIZE
	.align		4
.L_161:
        /*00c4*/ 	.byte	0x04, 0x1e
        /*00c6*/ 	.short	(.L_163 - .L_162)
.L_162:
        /*00c8*/ 	.word	0x00000000


	//----- nvinfo : EIATTR_CBANK_PARAM_SIZE
	.align		4
.L_163:
        /*00cc*/ 	.byte	0x03, 0x19
        /*00ce*/ 	.short	0x0034


	//----- nvinfo : EIATTR_PARAM_CBANK
	.align		4
        /*00d0*/ 	.byte	0x04, 0x0a
        /*00d2*/ 	.short	(.L_165 - .L_164)
	.align		4
.L_164:
        /*00d4*/ 	.word	index@(.nv.constant0._Z21maxPoolBackwardKernelPKfS0_Pfiiiiiii)
        /*00d8*/ 	.short	0x0380
        /*00da*/ 	.short	0x0034


	//----- nvinfo : EIATTR_SW_WAR
	.align		4
.L_165:
        /*00dc*/ 	.byte	0x04, 0x36
        /*00de*/ 	.short	(.L_167 - .L_166)
.L_166:
        /*00e0*/ 	.word	0x00000008
.L_167:


//--------------------- .nv.info._Z18reluBackwardKernelPKfS0_Pfi --------------------------
	.section	.nv.info._Z18reluBackwardKernelPKfS0_Pfi,"",@"SHT_CUDA_INFO"
	.sectionflags	@""
	.align	4


	//----- nvinfo : EIATTR_CUDA_API_VERSION
	.align		4
        /*0000*/ 	.byte	0x04, 0x37
        /*0002*/ 	.short	(.L_169 - .L_168)
.L_168:
        /*0004*/ 	.word	0x00000082


	//----- nvinfo : EIATTR_KPARAM_INFO
	.align		4
.L_169:
        /*0008*/ 	.byte	0x04, 0x17
        /*000a*/ 	.short	(.L_171 - .L_170)
.L_170:
        /*000c*/ 	.word	0x00000000
        /*0010*/ 	.short	0x0003
        /*0012*/ 	.short	0x0018
        /*0014*/ 	.byte	0x00, 0xf0, 0x11, 0x00


	//----- nvinfo : EIATTR_KPARAM_INFO
	.align		4
.L_171:
        /*0018*/ 	.byte	0x04, 0x17
        /*001a*/ 	.short	(.L_173 - .L_172)
.L_172:
        /*001c*/ 	.word	0x00000000
        /*0020*/ 	.short	0x0002
        /*0022*/ 	.short	0x0010
        /*0024*/ 	.byte	0x00, 0xf5, 0x21, 0x00


	//----- nvinfo : EIATTR_KPARAM_INFO
	.align		4
.L_173:
        /*0028*/ 	.byte	0x04, 0x17
        /*002a*/ 	.short	(.L_175 - .L_174)
.L_174:
        /*002c*/ 	.word	0x00000000
        /*0030*/ 	.short	0x0001
        /*0032*/ 	.short	0x0008
        /*0034*/ 	.byte	0x00, 0xf5, 0x21, 0x00


	//----- nvinfo : EIATTR_KPARAM_INFO
	.align		4
.L_175:
        /*0038*/ 	.byte	0x04, 0x17
        /*003a*/ 	.short	(.L_177 - .L_176)
.L_176:
        /*003c*/ 	.word	0x00000000
        /*0040*/ 	.short	0x0000
        /*0042*/ 	.short	0x0000
        /*0044*/ 	.byte	0x00, 0xf5, 0x21, 0x00


	//----- nvinfo : EIATTR_SPARSE_MMA_MASK
	.align		4
.L_177:
        /*0048*/ 	.byte	0x03, 0x50
        /*004a*/ 	.short	0x0000


	//----- nvinfo : EIATTR_MAXREG_COUNT
	.align		4
        /*004c*/ 	.byte	0x03, 0x1b
        /*004e*/ 	.short	0x00ff


	//----- nvinfo : EIATTR_MERCURY_ISA_VERSION
	.align		4
        /*0050*/ 	.byte	0x03, 0x5f
        /*0052*/ 	.short	0x0101


	//----- nvinfo : EIATTR_VRC_CTA_INIT_COUNT
	.align		4
        /*0054*/ 	.byte	0x02, 0x4a
	.zero		1
	.zero		1


	//----- nvinfo : EIATTR_EXIT_INSTR_OFFSETS
	.align		4
        /*0058*/ 	.byte	0x04, 0x1c
        /*005a*/ 	.short	(.L_179 - .L_178)


	//   ....[0]....
.L_178:
        /*005c*/ 	.word	0x00000070


	//   ....[1]....
        /*0060*/ 	.word	0x00000140


	//----- nvinfo : EIATTR_CBANK_PARAM_SIZE
	.align		4
.L_179:
        /*0064*/ 	.byte	0x03, 0x19
        /*0066*/ 	.short	0x001c


	//----- nvinfo : EIATTR_PARAM_CBANK
	.align		4
        /*0068*/ 	.byte	0x04, 0x0a
        /*006a*/ 	.short	(.L_181 - .L_180)
	.align		4
.L_180:
        /*006c*/ 	.word	index@(.nv.constant0._Z18reluBackwardKernelPKfS0_Pfi)
        /*0070*/ 	.short	0x0380
        /*0072*/ 	.short	0x001c


	//----- nvinfo : EIATTR_SW_WAR
	.align		4
.L_181:
        /*0074*/ 	.byte	0x04, 0x36
        /*0076*/ 	.short	(.L_183 - .L_182)
.L_182:
        /*0078*/ 	.word	0x00000008
.L_183:


//--------------------- .nv.info._Z22fcBackwardGradInKernelPKfS0_Pfiii --------------------------
	.section	.nv.info._Z22fcBackwardGradInKernelPKfS0_Pfiii,"",@"SHT_CUDA_INFO"
	.sectionflags	@""
	.align	4


	//----- nvinfo : EIATTR_CUDA_API_VERSION
	.align		4
        /*0000*/ 	.byte	0x04, 0x37
        /*0002*/ 	.short	(.L_185 - .L_184)
.L_184:
        /*0004*/ 	.word	0x00000082


	//----- nvinfo : EIATTR_KPARAM_INFO
	.align		4
.L_185:
        /*0008*/ 	.byte	0x04, 0x17
        /*000a*/ 	.short	(.L_187 - .L_186)
.L_186:
        /*000c*/ 	.word	0x00000000
        /*0010*/ 	.short	0x0005
        /*0012*/ 	.short	0x0020
        /*0014*/ 	.byte	0x00, 0xf0, 0x11, 0x00


	//----- nvinfo : EIATTR_KPARAM_INFO
	.align		4
.L_187:
        /*0018*/ 	.byte	0x04, 0x17
        /*001a*/ 	.short	(.L_189 - .L_188)
.L_188:
        /*001c*/ 	.word	0x00000000
        /*0020*/ 	.short	0x0004
        /*0022*/ 	.short	0x001c
        /*0024*/ 	.byte	0x00, 0xf0, 0x11, 0x00


	//----- nvinfo : EIATTR_KPARAM_INFO
	.align		4
.L_189:
        /*0028*/ 	.byte	0x04, 0x17
        /*002a*/ 	.short	(.L_191 - .L_190)
.L_190:
        /*002c*/ 	.word	0x00000000
        /*0030*/ 	.short	0x0003
        /*0032*/ 	.short	0x0018
        /*0034*/ 	.byte	0x00, 0xf0, 0x11, 0x00


	//----- nvinfo : EIATTR_KPARAM_INFO
	.align		4
.L_191:
        /*0038*/ 	.byte	0x04, 0x17
        /*003a*/ 	.short	(.L_193 - .L_192)
.L_192:
        /*003c*/ 	.word	0x00000000
        /*0040*/ 	.short	0x0002
        /*0042*/ 	.short	0x0010
        /*0044*/ 	.byte	0x00, 0xf5, 0x21, 0x00


	//----- nvinfo : EIATTR_KPARAM_INFO
	.align		4
.L_193:
        /*0048*/ 	.byte	0x04, 0x17
        /*004a*/ 	.short	(.L_195 - .L_194)
.L_194:
        /*004c*/ 	.word	0x00000000
        /*0050*/ 	.short	0x0001
        /*0052*/ 	.short	0x0008
        /*0054*/ 	.byte	0x00, 0xf5, 0x21, 0x00


	//----- nvinfo : EIATTR_KPARAM_INFO
	.align		4
.L_195:
        /*0058*/ 	.byte	0x04, 0x17
        /*005a*/ 	.short	(.L_197 - .L_196)
.L_196:
        /*005c*/ 	.word	0x00000000
        /*0060*/ 	.short	0x0000
        /*0062*/ 	.short	0x0000
        /*0064*/ 	.byte	0x00, 0xf5, 0x21, 0x00


	//----- nvinfo : EIATTR_SPARSE_MMA_MASK
	.align		4
.L_197:
        /*0068*/ 	.byte	0x03, 0x50
        /*006a*/ 	.short	0x0000


	//----- nvinfo : EIATTR_MAXREG_COUNT
	.align		4
        /*006c*/ 	.byte	0x03, 0x1b
        /*006e*/ 	.short	0x00ff


	//----- nvinfo : EIATTR_MERCURY_ISA_VERSION
	.align		4
        /*0070*/ 	.byte	0x03, 0x5f
        /*0072*/ 	.short	0x0101


	//----- nvinfo : EIATTR_VRC_CTA_INIT_COUNT
	.align		4
        /*0074*/ 	.byte	0x02, 0x4a
	.zero		1
	.zero		1


	//----- nvinfo : EIATTR_EXIT_INSTR_OFFSETS
	.align		4
        /*0078*/ 	.byte	0x04, 0x1c
        /*007a*/ 	.short	(.L_199 - .L_198)


	//   ....[0]....
.L_198:
        /*007c*/ 	.word	0x00000080


	//   ....[1]....
        /*0080*/ 	.word	0x00000c30


	//----- nvinfo : EIATTR_CBANK_PARAM_SIZE
	.align		4
.L_199:
        /*0084*/ 	.byte	0x03, 0x19
        /*0086*/ 	.short	0x0024


	//----- nvinfo : EIATTR_PARAM_CBANK
	.align		4
        /*0088*/ 	.byte	0x04, 0x0a
        /*008a*/ 	.short	(.L_201 - .L_200)
	.align		4
.L_200:
        /*008c*/ 	.word	index@(.nv.constant0._Z22fcBackwardGradInKernelPKfS0_Pfiii)
        /*0090*/ 	.short	0x0380
        /*0092*/ 	.short	0x0024


	//----- nvinfo : EIATTR_SW_WAR
	.align		4
.L_201:
        /*0094*/ 	.byte	0x04, 0x36
        /*0096*/ 	.short	(.L_203 - .L_202)
.L_202:
        /*0098*/ 	.word	0x00000008
.L_203:


//--------------------- .nv.info._Z25fcBackwardGradParamKernelPKfS0_PfS1_iii --------------------------
	.section	.nv.info._Z25fcBackwardGradParamKernelPKfS0_PfS1_iii,"",@"SHT_CUDA_INFO"
	.sectionflags	@""
	.align	4


	//----- nvinfo : EIATTR_CUDA_API_VERSION
	.align		4
        /*0000*/ 	.byte	0x04, 0x37
        /*0002*/ 	.short	(.L_205 - .L_204)
.L_204:
        /*0004*/ 	.word	0x00000082


	//----- nvinfo : EIATTR_KPARAM_INFO
	.align		4
.L_205:
        /*0008*/ 	.byte	0x04, 0x17
        /*000a*/ 	.short	(.L_207 - .L_206)
.L_206:
        /*000c*/ 	.word	0x00000000
        /*0010*/ 	.short	0x0006
        /*0012*/ 	.short	0x0028
        /*0014*/ 	.byte	0x00, 0xf0, 0x11, 0x00


	//----- nvinfo : EIATTR_KPARAM_INFO
	.align		4
.L_207:
        /*0018*/ 	.byte	0x04, 0x17
        /*001a*/ 	.short	(.L_209 - .L_208)
.L_208:
        /*001c*/ 	.word	0x00000000
        /*0020*/ 	.short	0x0005
        /*0022*/ 	.short	0x0024
        /*0024*/ 	.byte	0x00, 0xf0, 0x11, 0x00


	//----- nvinfo : EIATTR_KPARAM_INFO
	.align		4
.L_209:
        /*0028*/ 	.byte	0x04, 0x17
        /*002a*/ 	.short	(.L_211 - .L_210)
.L_210:
        /*002c*/ 	.word	0x00000000
        /*0030*/ 	.short	0x0004
        /*0032*/ 	.short	0x0020
        /*0034*/ 	.byte	0x00, 0xf0, 0x11, 0x00


	//----- nvinfo : EIATTR_KPARAM_INFO
	.align		4
.L_211:
        /*0038*/ 	.byte	0x04, 0x17
        /*003a*/ 	.short	(.L_213 - .L_212)
.L_212:
        /*003c*/ 	.word	0x00000000
        /*0040*/ 	.short	0x0003
        /*0042*/ 	.short	0x0018
        /*0044*/ 	.byte	0x00, 0xf5, 0x21, 0x00


	//----- nvinfo : EIATTR_KPARAM_INFO
	.align		4
.L_213:
        /*0048*/ 	.byte	0x04, 0x17
        /*004a*/ 	.short	(.L_215 - .L_214)
.L_214:
        /*004c*/ 	.word	0x00000000
        /*0050*/ 	.short	0x0002
        /*0052*/ 	.short	0x0010
        /*0054*/ 	.byte	0x00, 0xf5, 0x21, 0x00


	//----- nvinfo : EIATTR_KPARAM_INFO
	.align		4
.L_215:
        /*0058*/ 	.byte	0x04, 0x17
        /*005a*/ 	.short	(.L_217 - .L_216)
.L_216:
        /*005c*/ 	.word	0x00000000
        /*0060*/ 	.short	0x0001
        /*0062*/ 	.short	0x0008
        /*0064*/ 	.byte	0x00, 0xf5, 0x21, 0x00


	//----- nvinfo : EIATTR_KPARAM_INFO
	.align		4
.L_217:
        /*0068*/ 	.byte	0x04, 0x17
        /*006a*/ 	.short	(.L_219 - .L_218)
.L_218:
        /*006c*/ 	.word	0x00000000
        /*0070*/ 	.short	0x0000
        /*0072*/ 	.short	0x0000
        /*0074*/ 	.byte	0x00, 0xf5, 0x21, 0x00


	//----- nvinfo : EIATTR_SPARSE_MMA_MASK
	.align		4
.L_219:
        /*0078*/ 	.byte	0x03, 0x50
        /*007a*/ 	.short	0x0000


	//----- nvinfo : EIATTR_MAXREG_COUNT
	.align		4
        /*007c*/ 	.byte	0x03, 0x1b
        /*007e*/ 	.short	0x00ff


	//----- nvinfo : EIATTR_NUM_BARRIERS
	.align		4
        /*0080*/ 	.byte	0x02, 0x4c
        /*0082*/ 	.byte	0x01
	.zero		1


	//----- nvinfo : EIATTR_MERCURY_ISA_VERSION
	.align		4
        /*0084*/ 	.byte	0x03, 0x5f
        /*0086*/ 	.short	0x0101


	//----- nvinfo : EIATTR_VRC_CTA_INIT_COUNT
	.align		4
        /*0088*/ 	.byte	0x02, 0x4a
	.zero		1
	.zero		1


	//----- nvinfo : EIATTR_EXIT_INSTR_OFFSETS
	.align		4
        /*008c*/ 	.byte	0x04, 0x1c
        /*008e*/ 	.short	(.L_221 - .L_220)


	//   ....[0]....
.L_220:
        /*0090*/ 	.word	0x00000090


	//   ....[1]....
        /*0094*/ 	.word	0x00000c80


	//   ....[2]....
        /*0098*/ 	.word	0x00000cf0


	//   ....[3]....
        /*009c*/ 	.word	0x00000d50


	//----- nvinfo : EIATTR_CRS_STACK_SIZE
	.align		4
.L_221:
        /*00a0*/ 	.byte	0x04, 0x1e
        /*00a2*/ 	.short	(.L_223 - .L_222)
.L_222:
        /*00a4*/ 	.word	0x00000000


	//----- nvinfo : EIATTR_CBANK_PARAM_SIZE
	.align		4
.L_223:
        /*00a8*/ 	.byte	0x03, 0x19
        /*00aa*/ 	.short	0x002c


	//----- nvinfo : EIATTR_PARAM_CBANK
	.align		4
        /*00ac*/ 	.byte	0x04, 0x0a
        /*00ae*/ 	.short	(.L_225 - .L_224)
	.align		4
.L_224:
        /*00b0*/ 	.word	index@(.nv.constant0._Z25fcBackwardGradParamKernelPKfS0_PfS1_iii)
        /*00b4*/ 	.short	0x0380
        /*00b6*/ 	.short	0x002c


	//----- nvinfo : EIATTR_SW_WAR
	.align		4
.L_225:
        /*00b8*/ 	.byte	0x04, 0x36
        /*00ba*/ 	.short	(.L_227 - .L_226)
.L_226:
        /*00bc*/ 	.word	0x00000008
.L_227:


//--------------------- .nv.info._Z33softmaxCrossEntropyBackwardKernelPfPKfPKiii --------------------------
	.section	.nv.info._Z33softmaxCrossEntropyBackwardKernelPfPKfPKiii,"",@"SHT_CUDA_INFO"
	.sectionflags	@""
	.align	4


	//----- nvinfo : EIATTR_CUDA_API_VERSION
	.align		4
        /*0000*/ 	.byte	0x04, 0x37
        /*0002*/ 	.short	(.L_229 - .L_228)
.L_228:
        /*0004*/ 	.word	0x00000082


	//----- nvinfo : EIATTR_KPARAM_INFO
	.align		4
.L_229:
        /*0008*/ 	.byte	0x04, 0x17
        /*000a*/ 	.short	(.L_231 - .L_230)
.L_230:
        /*000c*/ 	.word	0x00000000
        /*0010*/ 	.short	0x0004
        /*0012*/ 	.short	0x001c
        /*0014*/ 	.byte	0x00, 0xf0, 0x11, 0x00


	//----- nvinfo : EIATTR_KPARAM_INFO
	.align		4
.L_231:
        /*0018*/ 	.byte	0x04, 0x17
        /*001a*/ 	.short	(.L_233 - .L_232)
.L_232:
        /*001c*/ 	.word	0x00000000
        /*0020*/ 	.short	0x0003
        /*0022*/ 	.short	0x0018
        /*0024*/ 	.byte	0x00, 0xf0, 0x11, 0x00


	//----- nvinfo : EIATTR_KPARAM_INFO
	.align		4
.L_233:
        /*0028*/ 	.byte	0x04, 0x17
        /*002a*/ 	.short	(.L_235 - .L_234)
.L_234:
        /*002c*/ 	.word	0x00000000
        /*0030*/ 	.short	0x0002
        /*0032*/ 	.short	0x0010
        /*0034*/ 	.byte	0x00, 0xf5, 0x21, 0x00


	//----- nvinfo : EIATTR_KPARAM_INFO
	.align		4
.L_235:
        /*0038*/ 	.byte	0x04, 0x17
        /*003a*/ 	.short	(.L_237 - .L_236)
.L_236:
        /*003c*/ 	.word	0x00000000
        /*0040*/ 	.short	0x0001
        /*0042*/ 	.short	0x0008
        /*0044*/ 	.byte	0x00, 0xf5, 0x21, 0x00


	//----- nvinfo : EIATTR_KPARAM_INFO
	.align		4
.L_237:
        /*0048*/ 	.byte	0x04, 0x17
        /*004a*/ 	.short	(.L_239 - .L_238)
.L_238:
        /*004c*/ 	.word	0x00000000
        /*0050*/ 	.short	0x0000
        /*0052*/ 	.short	0x0000
        /*0054*/ 	.byte	0x00, 0xf5, 0x21, 0x00


	//----- nvinfo : EIATTR_SPARSE_MMA_MASK
	.align		4
.L_239:
        /*0058*/ 	.byte	0x03, 0x50
        /*005a*/ 	.short	0x0000


	//----- nvinfo : EIATTR_MAXREG_COUNT
	.align		4
        /*005c*/ 	.byte	0x03, 0x1b
        /*005e*/ 	.short	0x00ff


	//----- nvinfo : EIATTR_MERCURY_ISA_VERSION
	.align		4
        /*0060*/ 	.byte	0x03, 0x5f
        /*0062*/ 	.short	0x0101


	//----- nvinfo : EIATTR_VRC_CTA_INIT_COUNT
	.align		4
        /*0064*/ 	.byte	0x02, 0x4a
	.zero		1
	.zero		1


	//----- nvinfo : EIATTR_EXIT_INSTR_OFFSETS
	.align		4
        /*0068*/ 	.byte	0x04, 0x1c
        /*006a*/ 	.short	(.L_241 - .L_240)


	//   ....[0]....
.L_240:
        /*006c*/ 	.word	0x00000080


	//   ....[1]....
        /*0070*/ 	.word	0x00000300


	//----- nvinfo : EIATTR_CBANK_PARAM_SIZE
	.align		4
.L_241:
        /*0074*/ 	.byte	0x03, 0x19
        /*0076*/ 	.short	0x0020


	//----- nvinfo : EIATTR_PARAM_CBANK
	.align		4
        /*0078*/ 	.byte	0x04, 0x0a
        /*007a*/ 	.short	(.L_243 - .L_242)
	.align		4
.L_242:
        /*007c*/ 	.word	index@(.nv.constant0._Z33softmaxCrossEntropyBackwardKernelPfPKfPKiii)
        /*0080*/ 	.short	0x0380
        /*0082*/ 	.short	0x0020


	//----- nvinfo : EIATTR_SW_WAR
	.align		4
.L_243:
        /*0084*/ 	.byte	0x04, 0x36
        /*0086*/ 	.short	(.L_245 - .L_244)
.L_244:
        /*0088*/ 	.word	0x00000008
.L_245:


//--------------------- .nv.callgraph             --------------------------
	.section	.nv.callgraph,"",@"SHT_CUDA_CALLGRAPH"
	.align	4
	.sectionentsize	8
	.align		4
        /*0000*/ 	.word	0x00000000
	.align		4
        /*0004*/ 	.word	0xffffffff
	.align		4
        /*0008*/ 	.word	0x00000000
	.align		4
        /*000c*/ 	.word	0xfffffffe
	.align		4
        /*0010*/ 	.word	0x00000000
	.align		4
        /*0014*/ 	.word	0xfffffffd
	.align		4
        /*0018*/ 	.word	0x00000000
	.align		4
        /*001c*/ 	.word	0xfffffffc


//--------------------- .text._Z11SGDBackwardPfPKffi --------------------------
	.section	.text._Z11SGDBackwardPfPKffi,"ax",@progbits
	.align	128
        .global         _Z11SGDBackwardPfPKffi
        .type           _Z11SGDBackwardPfPKffi,@function
        .size           _Z11SGDBackwardPfPKffi,(.L_x_57 - _Z11SGDBackwardPfPKffi)
        .other          _Z11SGDBackwardPfPKffi,@"STO_CUDA_ENTRY STV_DEFAULT"
_Z11SGDBackwardPfPKffi:
.text._Z11SGDBackwardPfPKffi:
[----:B------:R-:W-:Y:S01]  /*0000*/  LDC R1, c[0x0][0x37c] ;  /* 0x0000df00ff017b82 */ /* 0x000fe20000000800 */
[----:B------:R-:W0:Y:S07]  /*0010*/  S2R R0, SR_TID.X ;  /* 0x0000000000007919 */ /* 0x000e2e0000002100 */
[----:B------:R-:W0:Y:S01]  /*0020*/  S2UR UR4, SR_CTAID.X ;  /* 0x00000000000479c3 */ /* 0x000e220000002500 */
[----:B------:R-:W1:Y:S07]  /*0030*/  LDCU UR5, c[0x0][0x394] ;  /* 0x00007280ff0577ac */ /* 0x000e6e0008000800 */
[----:B------:R-:W0:Y:S02]  /*0040*/  LDC R7, c[0x0][0x360] ;  /* 0x0000d800ff077b82 */ /* 0x000e240000000800 */
[----:B0-----:R-:W-:-:S05]  /*0050*/  IMAD R7, R7, UR4, R0 ;  /* 0x0000000407077c24 */ /* 0x001fca000f8e0200 */
[----:B-1----:R-:W-:-:S13]  /*0060*/  ISETP.GE.AND P0, PT, R7, UR5, PT ;  /* 0x0000000507007c0c */ /* 0x002fda000bf06270 */
[----:B------:R-:W-:Y:S05]  /*0070*/  @P0 EXIT ;  /* 0x000000000000094d */ /* 0x000fea0003800000 */
[----:B------:R-:W0:Y:S01]  /*0080*/  LDC.64 R2, c[0x0][0x388] ;  /* 0x0000e200ff027b82 */ /* 0x000e220000000a00 */
[----:B------:R-:W1:Y:S01]  /*0090*/  LDCU.64 UR4, c[0x0][0x358] ;  /* 0x00006b00ff0477ac */ /* 0x000e620008000a00 */
[----:B------:R-:W2:Y:S06]  /*00a0*/  LDCU UR6, c[0x0][0x390] ;  /* 0x00007200ff0677ac */ /* 0x000eac0008000800 */
[----:B------:R-:W3:Y:S01]  /*00b0*/  LDC.64 R4, c[0x0][0x380] ;  /* 0x0000e000ff047b82 */ /* 0x000ee20000000a00 */
[----:B0-----:R-:W-:-:S06]  /*00c0*/  IMAD.WIDE R2, R7, 0x4, R2 ;  /* 0x0000000407027825 */ /* 0x001fcc00078e0202 */
[----:B-1----:R-:W2:Y:S01]  /*00d0*/  LDG.E R2, desc[UR4][R2.64] ;  /* 0x0000000402027981 */ /* 0x002ea2000c1e1900 */
[----:B---3--:R-:W-:-:S05]  /*00e0*/  IMAD.WIDE R4, R7, 0x4, R4 ;  /* 0x0000000407047825 */ /* 0x008fca00078e0204 */
[----:B------:R-:W2:Y:S02]  /*00f0*/  LDG.E R7, desc[UR4][R4.64] ;  /* 0x0000000404077981 */ /* 0x000ea4000c1e1900 */
[----:B--2---:R-:W-:-:S05]  /*0100*/  FFMA R7, -R2, UR6, R7 ;  /* 0x0000000602077c23 */ /* 0x004fca0008000107 */
[----:B------:R-:W-:Y:S01]  /*0110*/  STG.E desc[UR4][R4.64], R7 ;  /* 0x0000000704007986 */ /* 0x000fe2000c101904 */
[----:B------:R-:W-:Y:S05]  /*0120*/  EXIT ;  /* 0x000000000000794d */ /* 0x000fea0003800000 */
.L_x_0:
[----:B------:R-:W-:-:S00]  /*0130*/  BRA `(.L_x_0) ;  /* 0xfffffffc00fc7947 */ /* 0x000fc0000383ffff */
[----:B------:R-:W-:-:S00]  /*0140*/  NOP ;  /* 0x0000000000007918 */ /* 0x000fc00000000000 */
        /* <DEDUP_REMOVED lines=11> */
.L_x_57:


//--------------------- .text._Z23convBackwardInputKernelPKfS0_Pfiiiiiiiii --------------------------
	.section	.text._Z23convBackwardInputKernelPKfS0_Pfiiiiiiiii,"ax",@progbits
	.align	128
        .global         _Z23convBackwardInputKernelPKfS0_Pfiiiiiiiii
        .type           _Z23convBackwardInputKernelPKfS0_Pfiiiiiiiii,@function
        .size           _Z23convBackwardInputKernelPKfS0_Pfiiiiiiiii,(.L_x_58 - _Z23convBackwardInputKernelPKfS0_Pfiiiiiiiii)
        .other          _Z23convBackwardInputKernelPKfS0_Pfiiiiiiiii,@"STO_CUDA_ENTRY STV_DEFAULT"
_Z23convBackwardInputKernelPKfS0_Pfiiiiiiiii:
.text._Z23convBackwardInputKernelPKfS0_Pfiiiiiiiii:
[----:B------:R-:W-:Y:S08]  /*0000*/  LDC R1, c[0x0][0x37c] ;  /* 0x0000df00ff017b82 */ /* 0x000ff00000000800 */
[----:B------:R-:W0:Y:S08]  /*0010*/  S2UR UR10, SR_CTAID.X ;  /* 0x00000000000a79c3 */ /* 0x000e300000002500 */
[----:B------:R-:W0:Y:S02]  /*0020*/  LDC R0, c[0x0][0x398] ;  /* 0x0000e600ff007b82 */ /* 0x000e240000000800 */
[----:B0-----:R-:W-:-:S13]  /*0030*/  ISETP.LE.AND P0, PT, R0, UR10, PT ;  /* 0x0000000a00007c0c */ /* 0x001fda000bf03270 */
[----:B------:R-:W-:Y:S05]  /*0040*/  @P0 EXIT ;  /* 0x000000000000094d */ /* 0x000fea0003800000 */
[----:B------:R-:W0:Y:S01]  /*0050*/  S2R R0, SR_TID.Y ;  /* 0x0000000000007919 */ /* 0x000e220000002200 */
[----:B------:R-:W0:Y:S01]  /*0060*/  LDCU.64 UR4, c[0x0][0x3a0] ;  /* 0x00007400ff0477ac */ /* 0x000e220008000a00 */
[----:B------:R-:W1:Y:S01]  /*0070*/  S2R R4, SR_TID.Z ;  /* 0x0000000000047919 */ /* 0x000e620000002300 */
[----:B------:R-:W1:Y:S01]  /*0080*/  LDCU UR6, c[0x0][0x39c] ;  /* 0x00007380ff0677ac */ /* 0x000e620008000800 */
[----:B------:R-:W2:Y:S01]  /*0090*/  S2R R5, SR_TID.X ;  /* 0x0000000000057919 */ /* 0x000ea20000002100 */
[----:B0-----:R-:W-:-:S04]  /*00a0*/  ISETP.GE.AND P0, PT, R0, UR4, PT ;  /* 0x0000000400007c0c */ /* 0x001fc8000bf06270 */
[----:B-1----:R-:W-:-:S04]  /*00b0*/  ISETP.GE.OR P0, PT, R4, UR6, P0 ;  /* 0x0000000604007c0c */ /* 0x002fc80008706670 */
[----:B--2---:R-:W-:-:S13]  /*00c0*/  ISETP.GE.OR P0, PT, R5, UR5, P0 ;  /* 0x0000000505007c0c */ /* 0x004fda0008706670 */
[----:B------:R-:W-:Y:S05]  /*00d0*/  @P0 EXIT ;  /* 0x000000000000094d */ /* 0x000fea0003800000 */
[----:B------:R-:W0:Y:S01]  /*00e0*/  LDCU UR6, c[0x0][0x3b0] ;  /* 0x00007600ff0677ac */ /* 0x000e220008000800 */
[----:B------:R-:W-:Y:S01]  /*00f0*/  IMAD.MOV.U32 R6, RZ, RZ, RZ ;  /* 0x000000ffff067224 */ /* 0x000fe200078e00ff */
[----:B------:R-:W0:Y:S01]  /*0100*/  LDCU.64 UR8, c[0x0][0x3a8] ;  /* 0x00007500ff0877ac */ /* 0x000e220008000a00 */
[----:B------:R-:W1:Y:S01]  /*0110*/  LDCU.64 UR12, c[0x0][0x358] ;  /* 0x00006b00ff0c77ac */ /* 0x000e620008000a00 */
[----:B0-----:R-:W-:-:S04]  /*0120*/  UISETP.LT.AND UP0, UPT, UR9, UR6, UPT ;  /* 0x000000060900728c */ /* 0x001fc8000bf01270 */
[----:B------:R-:W-:-:S04]  /*0130*/  USEL UR4, UR9, UR6, UP0 ;  /* 0x0000000609047287 */ /* 0x000fc80008000000 */
[----:B------:R-:W-:-:S04]  /*0140*/  UISETP.GE.AND UP0, UPT, UR4, 0x1, UPT ;  /* 0x000000010400788c */ /* 0x000fc8000bf06270 */
[----:B------:R-:W-:-:S09]  /*0150*/  UISETP.LT.OR UP0, UPT, UR8, 0x1, !UP0 ;  /* 0x000000010800788c */ /* 0x000fd2000c701670 */
[----:B-1----:R-:W-:Y:S05]  /*0160*/  BRA.U UP0, `(.L_x_1) ;  /* 0x0000000900e07547 */ /* 0x002fea000b800000 */
[----:B------:R-:W-:Y:S01]  /*0170*/  IMAD.MOV.U32 R6, RZ, RZ, RZ ;  /* 0x000000ffff067224 */ /* 0x000fe200078e00ff */
[----:B------:R-:W-:Y:S02]  /*0180*/  ULOP3.LUT UR7, UR6, 0x7, URZ, 0xc0, !UPT ;  /* 0x0000000706077892 */ /* 0x000fe4000f8ec0ff */
[----:B------:R-:W-:Y:S01]  /*0190*/  ULOP3.LUT UR6, UR6, 0x7ffffff8, URZ, 0xc0, !UPT ;  /* 0x7ffffff806067892 */ /* 0x000fe2000f8ec0ff */
[----:B------:R-:W-:-:S11]  /*01a0*/  UMOV UR4, URZ ;  /* 0x000000ff00047c82 */ /* 0x000fd60008000000 */
.L_x_9:
[----:B------:R-:W0:Y:S01]  /*01b0*/  LDC R3, c[0x0][0x39c] ;  /* 0x0000e700ff037b82 */ /* 0x000e220000000800 */
[----:B------:R-:W-:Y:S02]  /*01c0*/  IMAD.MOV.U32 R7, RZ, RZ, RZ ;  /* 0x000000ffff077224 */ /* 0x000fe400078e00ff */
[----:B0-----:R-:W-:-:S07]  /*01d0*/  IMAD R8, R3, UR4, R4 ;  /* 0x0000000403087c24 */ /* 0x001fce000f8e0204 */
.L_x_8:
[----:B------:R-:W0:Y:S01]  /*01e0*/  LDC.64 R2, c[0x0][0x3b0] ;  /* 0x0000ec00ff027b82 */ /* 0x000e220000000a00 */
[----:B------:R-:W1:Y:S01]  /*01f0*/  LDCU.64 UR8, c[0x0][0x3a8] ;  /* 0x00007500ff0877ac */ /* 0x000e620008000a00 */
[--C-:B------:R-:W-:Y:S01]  /*0200*/  IMAD.IADD R10, R0, 0x1, -R7.reuse ;  /* 0x00000001000a7824 */ /* 0x100fe200078e0a07 */
[----:B-1----:R-:W-:Y:S01]  /*0210*/  UIMAD UR5, UR10, UR8, UR4 ;  /* 0x000000080a0572a4 */ /* 0x002fe2000f8e0204 */
[----:B------:R-:W-:Y:S02]  /*0220*/  IMAD R9, R8, UR9, R7 ;  /* 0x0000000908097c24 */ /* 0x000fe4000f8e0207 */
[----:B------:R-:W-:Y:S01]  /*0230*/  VIADD R7, R7, 0x1 ;  /* 0x0000000107077836 */ /* 0x000fe20000000000 */
[----:B0-----:R-:W-:Y:S02]  /*0240*/  ISETP.GE.U32.AND P1, PT, R2, 0x8, PT ;  /* 0x000000080200780c */ /* 0x001fe40003f26070 */
[C---:B------:R-:W-:Y:S01]  /*0250*/  ISETP.GE.AND P0, PT, R10.reuse, R3, PT ;  /* 0x000000030a00720c */ /* 0x040fe20003f06270 */
[----:B------:R-:W-:Y:S01]  /*0260*/  IMAD R3, R3, UR5, R10 ;  /* 0x0000000503037c24 */ /* 0x000fe2000f8e020a */
[----:B------:R-:W-:Y:S01]  /*0270*/  ISETP.NE.AND P6, PT, R7, UR9, PT ;  /* 0x0000000907007c0c */ /* 0x000fe2000bfc5270 */
[----:B------:R-:W-:Y:S01]  /*0280*/  UMOV UR5, URZ ;  /* 0x000000ff00057c82 */ /* 0x000fe20008000000 */
[----:B------:R-:W-:-:S07]  /*0290*/  ISETP.GT.AND P0, PT, R10, -0x1, !P0 ;  /* 0xffffffff0a00780c */ /* 0x000fce0004704270 */
[----:B------:R-:W-:Y:S06]  /*02a0*/  @!P1 BRA `(.L_x_2) ;  /* 0x0000000400189947 */ /* 0x000fec0003800000 */
[----:B------:R-:W0:Y:S01]  /*02b0*/  LDCU UR9, c[0x0][0x3b8] ;  /* 0x00007700ff0977ac */ /* 0x000e220008000800 */
[----:B------:R-:W-:-:S05]  /*02c0*/  UMOV UR5, URZ ;  /* 0x000000ff00057c82 */ /* 0x000fca0008000000 */
.L_x_3:
[----:B------:R-:W1:Y:S01]  /*02d0*/  LDC R2, c[0x0][0x3b0] ;  /* 0x0000ec00ff027b82 */ /* 0x000e620000000800 */
[----:B------:R-:W-:Y:S02]  /*02e0*/  ULOP3.LUT UR8, URZ, UR5, URZ, 0x33, !UPT ;  /* 0x00000005ff087292 */ /* 0x000fe4000f8e33ff */
[----:B------:R-:W-:-:S04]  /*02f0*/  VIADD R14, R5, -UR5 ;  /* 0x80000005050e7c36 */ /* 0x000fc80008000000 */
[C---:B------:R-:W-:Y:S01]  /*0300*/  VIADD R16, R14.reuse, 0xfffffffe ;  /* 0xfffffffe0e107836 */ /* 0x040fe20000000000 */
[C---:B0-----:R-:W-:Y:S01]  /*0310*/  ISETP.GE.AND P2, PT, R14.reuse, UR9, PT ;  /* 0x000000090e007c0c */ /* 0x041fe2000bf46270 */
[----:B------:R-:W0:Y:S01]  /*0320*/  LDC.64 R12, c[0x0][0x380] ;  /* 0x0000e000ff0c7b82 */ /* 0x000e220000000a00 */
[----:B------:R-:W-:Y:S02]  /*0330*/  VIADD R15, R5, UR8 ;  /* 0x00000008050f7c36 */ /* 0x000fe40008000000 */
[----:B------:R-:W-:Y:S02]  /*0340*/  ISETP.GT.AND P2, PT, R14, -0x1, !P2 ;  /* 0xffffffff0e00780c */ /* 0x000fe40005744270 */
[----:B------:R-:W-:Y:S02]  /*0350*/  ISETP.GE.AND P4, PT, R16, UR9, PT ;  /* 0x0000000910007c0c */ /* 0x000fe4000bf86270 */
[----:B------:R-:W-:Y:S01]  /*0360*/  ISETP.GE.AND P1, PT, R15, UR9, PT ;  /* 0x000000090f007c0c */ /* 0x000fe2000bf26270 */
[----:B------:R-:W2:Y:S01]  /*0370*/  LDC.64 R10, c[0x0][0x388] ;  /* 0x0000e200ff0a7b82 */ /* 0x000ea20000000a00 */
[----:B------:R-:W-:-:S02]  /*0380*/  PLOP3.LUT P2, PT, P0, P2, PT, 0x80, 0x8 ;  /* 0x000000000008781c */ /* 0x000fc40000745070 */
[----:B------:R-:W-:Y:S01]  /*0390*/  ISETP.GT.AND P1, PT, R15, -0x1, !P1 ;  /* 0xffffffff0f00780c */ /* 0x000fe20004f24270 */
[----:B------:R-:W-:Y:S01]  /*03a0*/  IMAD R15, R3, UR9, R14 ;  /* 0x00000009030f7c24 */ /* 0x000fe2000f8e020e */
[----:B------:R-:W-:Y:S02]  /*03b0*/  ISETP.GT.AND P4, PT, R16, -0x1, !P4 ;  /* 0xffffffff1000780c */ /* 0x000fe40006784270 */
[----:B------:R-:W-:Y:S01]  /*03c0*/  PLOP3.LUT P1, PT, P0, P1, PT, 0x80, 0x8 ;  /* 0x000000000008781c */ /* 0x000fe20000723070 */
[----:B-1----:R-:W-:Y:S01]  /*03d0*/  IMAD R17, R9, R2, UR5 ;  /* 0x0000000509117e24 */ /* 0x002fe2000f8e0202 */
[----:B------:R-:W-:Y:S01]  /*03e0*/  PLOP3.LUT P4, PT, P0, P4, PT, 0x80, 0x8 ;  /* 0x000000000008781c */ /* 0x000fe20000789070 */
[----:B0-----:R-:W-:-:S05]  /*03f0*/  IMAD.WIDE R12, R15, 0x4, R12 ;  /* 0x000000040f0c7825 */ /* 0x001fca00078e020c */
[----:B------:R-:W3:Y:S01]  /*0400*/  @P2 LDG.E R15, desc[UR12][R12.64] ;  /* 0x0000000c0c0f2981 */ /* 0x000ee2000c1e1900 */
[----:B--2---:R-:W-:-:S06]  /*0410*/  IMAD.WIDE R10, R17, 0x4, R10 ;  /* 0x00000004110a7825 */ /* 0x004fcc00078e020a */
[----:B------:R-:W2:Y:S04]  /*0420*/  @P4 LDG.E R19, desc[UR12][R12.64+-0x8] ;  /* 0xfffff80c0c134981 */ /* 0x000ea8000c1e1900 */
[----:B------:R-:W3:Y:S04]  /*0430*/  @P2 LDG.E R16, desc[UR12][R10.64] ;  /* 0x0000000c0a102981 */ /* 0x000ee8000c1e1900 */
[----:B------:R-:W4:Y:S04]  /*0440*/  @P1 LDG.E R17, desc[UR12][R12.64+-0x4] ;  /* 0xfffffc0c0c111981 */ /* 0x000f28000c1e1900 */
[----:B------:R-:W4:Y:S04]  /*0450*/  @P1 LDG.E R18, desc[UR12][R10.64+0x4] ;  /* 0x0000040c0a121981 */ /* 0x000f28000c1e1900 */
[----:B------:R-:W2:Y:S01]  /*0460*/  @P4 LDG.E R20, desc[UR12][R10.64+0x8] ;  /* 0x0000080c0a144981 */ /* 0x000ea2000c1e1900 */
[----:B------:R-:W-:-:S02]  /*0470*/  VIADD R21, R14, 0xfffffffd ;  /* 0xfffffffd0e157836 */ /* 0x000fc40000000000 */
[----:B------:R-:W-:-:S03]  /*0480*/  VIADD R22, R14, 0xfffffffc ;  /* 0xfffffffc0e167836 */ /* 0x000fc60000000000 */
[C---:B------:R-:W-:Y:S02]  /*0490*/  ISETP.GE.AND P5, PT, R21.reuse, UR9, PT ;  /* 0x0000000915007c0c */ /* 0x040fe4000bfa6270 */
[----:B------:R-:W-:Y:S02]  /*04a0*/  ISETP.GE.AND P3, PT, R22, UR9, PT ;  /* 0x0000000916007c0c */ /* 0x000fe4000bf66270 */
[----:B------:R-:W-:Y:S02]  /*04b0*/  ISETP.GT.AND P5, PT, R21, -0x1, !P5 ;  /* 0xffffffff1500780c */ /* 0x000fe40006fa4270 */
[----:B------:R-:W-:Y:S02]  /*04c0*/  IADD3 R21, PT, PT, R14, -0x5, RZ ;  /* 0xfffffffb0e157810 */ /* 0x000fe40007ffe0ff */
[----:B------:R-:W-:-:S04]  /*04d0*/  ISETP.GT.AND P3, PT, R22, -0x1, !P3 ;  /* 0xffffffff1600780c */ /* 0x000fc80005f64270 */
[----:B------:R-:W-:Y:S01]  /*04e0*/  PLOP3.LUT P3, PT, P0, P3, PT, 0x80, 0x8 ;  /* 0x000000000008781c */ /* 0x000fe20000767070 */
[----:B---3--:R-:W-:Y:S01]  /*04f0*/  @P2 FFMA R6, R15, R16, R6 ;  /* 0x000000100f062223 */ /* 0x008fe20000000006 */
[C---:B------:R-:W-:Y:S01]  /*0500*/  VIADD R15, R14.reuse, 0xfffffffa ;  /* 0xfffffffa0e0f7836 */ /* 0x040fe20000000000 */
[----:B------:R-:W-:Y:S01]  /*0510*/  ISETP.GE.AND P2, PT, R21, UR9, PT ;  /* 0x0000000915007c0c */ /* 0x000fe2000bf46270 */
[----:B------:R-:W-:-:S09]  /*0520*/  VIADD R14, R14, 0xfffffff9 ;  /* 0xfffffff90e0e7836 */ /* 0x000fd20000000000 */
[----:B------:R-:W3:Y:S01]  /*0530*/  @P3 LDG.E R16, desc[UR12][R10.64+0x10] ;  /* 0x0000100c0a103981 */ /* 0x000ee2000c1e1900 */
[----:B----4-:R-:W-:Y:S01]  /*0540*/  @P1 FFMA R6, R17, R18, R6 ;  /* 0x0000001211061223 */ /* 0x010fe20000000006 */
[----:B------:R-:W-:Y:S02]  /*0550*/  PLOP3.LUT P1, PT, P0, P5, PT, 0x80, 0x8 ;  /* 0x000000000008781c */ /* 0x000fe4000072b070 */
[----:B------:R-:W3:Y:S01]  /*0560*/  @P3 LDG.E R17, desc[UR12][R12.64+-0x10] ;  /* 0xfffff00c0c113981 */ /* 0x000ee2000c1e1900 */
[----:B------:R-:W-:Y:S02]  /*0570*/  ISETP.GE.AND P5, PT, R15, UR9, PT ;  /* 0x000000090f007c0c */ /* 0x000fe4000bfa6270 */
[----:B------:R-:W-:Y:S01]  /*0580*/  ISETP.GT.AND P2, PT, R21, -0x1, !P2 ;  /* 0xffffffff1500780c */ /* 0x000fe20005744270 */
[----:B--2---:R-:W-:Y:S01]  /*0590*/  @P4 FFMA R6, R19, R20, R6 ;  /* 0x0000001413064223 */ /* 0x004fe20000000006 */
[----:B------:R-:W-:Y:S02]  /*05a0*/  ISETP.GT.AND P5, PT, R15, -0x1, !P5 ;  /* 0xffffffff0f00780c */ /* 0x000fe40006fa4270 */
[----:B------:R-:W-:-:S02]  /*05b0*/  ISETP.GE.AND P4, PT, R14, UR9, PT ;  /* 0x000000090e007c0c */ /* 0x000fc4000bf86270 */
[----:B------:R-:W-:Y:S02]  /*05c0*/  PLOP3.LUT P2, PT, P0, P2, PT, 0x80, 0x8 ;  /* 0x000000000008781c */ /* 0x000fe40000745070 */
[----:B------:R-:W-:Y:S01]  /*05d0*/  ISETP.GT.AND P4, PT, R14, -0x1, !P4 ;  /* 0xffffffff0e00780c */ /* 0x000fe20006784270 */
[----:B------:R-:W2:Y:S01]  /*05e0*/  @P1 LDG.E R15, desc[UR12][R12.64+-0xc] ;  /* 0xfffff40c0c0f1981 */ /* 0x000ea2000c1e1900 */
[----:B------:R-:W-:-:S03]  /*05f0*/  PLOP3.LUT P5, PT, P0, P5, PT, 0x80, 0x8 ;  /* 0x000000000008781c */ /* 0x000fc600007ab070 */
[----:B------:R-:W2:Y:S01]  /*0600*/  @P1 LDG.E R14, desc[UR12][R10.64+0xc] ;  /* 0x00000c0c0a0e1981 */ /* 0x000ea2000c1e1900 */
[----:B------:R-:W-:-:S05]  /*0610*/  PLOP3.LUT P4, PT, P0, P4, PT, 0x80, 0x8 ;  /* 0x000000000008781c */ /* 0x000fca0000789070 */
[----:B------:R-:W4:Y:S04]  /*0620*/  @P2 LDG.E R19, desc[UR12][R12.64+-0x14] ;  /* 0xffffec0c0c132981 */ /* 0x000f28000c1e1900 */
[----:B------:R-:W4:Y:S04]  /*0630*/  @P2 LDG.E R18, desc[UR12][R10.64+0x14] ;  /* 0x0000140c0a122981 */ /* 0x000f28000c1e1900 */
[----:B------:R-:W5:Y:S04]  /*0640*/  @P5 LDG.E R21, desc[UR12][R12.64+-0x18] ;  /* 0xffffe80c0c155981 */ /* 0x000f68000c1e1900 */
[----:B------:R-:W5:Y:S04]  /*0650*/  @P5 LDG.E R20, desc[UR12][R10.64+0x18] ;  /* 0x0000180c0a145981 */ /* 0x000f68000c1e1900 */
[----:B------:R-:W5:Y:S04]  /*0660*/  @P4 LDG.E R23, desc[UR12][R12.64+-0x1c] ;  /* 0xffffe40c0c174981 */ /* 0x000f68000c1e1900 */
[----:B------:R-:W5:Y:S01]  /*0670*/  @P4 LDG.E R22, desc[UR12][R10.64+0x1c] ;  /* 0x00001c0c0a164981 */ /* 0x000f62000c1e1900 */
[----:B------:R-:W-:-:S04]  /*0680*/  UIADD3 UR5, UPT, UPT, UR5, 0x8, URZ ;  /* 0x0000000805057890 */ /* 0x000fc8000fffe0ff */
[----:B------:R-:W-:Y:S01]  /*0690*/  UISETP.NE.AND UP0, UPT, UR5, UR6, UPT ;  /* 0x000000060500728c */ /* 0x000fe2000bf05270 */
[----:B--2---:R-:W-:-:S04]  /*06a0*/  @P1 FFMA R6, R15, R14, R6 ;  /* 0x0000000e0f061223 */ /* 0x004fc80000000006 */
[----:B---3--:R-:W-:-:S04]  /*06b0*/  @P3 FFMA R6, R17, R16, R6 ;  /* 0x0000001011063223 */ /* 0x008fc80000000006 */
[----:B----4-:R-:W-:-:S04]  /*06c0*/  @P2 FFMA R6, R19, R18, R6 ;  /* 0x0000001213062223 */ /* 0x010fc80000000006 */
[----:B-----5:R-:W-:-:S04]  /*06d0*/  @P5 FFMA R6, R21, R20, R6 ;  /* 0x0000001415065223 */ /* 0x020fc80000000006 */
[----:B------:R-:W-:Y:S01]  /*06e0*/  @P4 FFMA R6, R23, R22, R6 ;  /* 0x0000001617064223 */ /* 0x000fe20000000006 */
[----:B------:R-:W-:Y:S06]  /*06f0*/  BRA.U UP0, `(.L_x_3) ;  /* 0xfffffff900f47547 */ /* 0x000fec000b83ffff */
[----:B------:R-:W-:-:S05]  /*0700*/  UMOV UR5, UR6 ;  /* 0x0000000600057c82 */ /* 0x000fca0008000000 */
.L_x_2:
[----:B------:R-:W-:-:S09]  /*0710*/  UISETP.NE.AND UP0, UPT, UR7, URZ, UPT ;  /* 0x000000ff0700728c */ /* 0x000fd2000bf05270 */
[----:B------:R-:W-:Y:S05]  /*0720*/  BRA.U !UP0, `(.L_x_4) ;  /* 0x00000005085c7547 */ /* 0x000fea000b800000 */
[----:B------:R-:W-:Y:S01]  /*0730*/  UIADD3 UR8, UPT, UPT, UR7, -0x1, URZ ;  /* 0xffffffff07087890 */ /* 0x000fe2000fffe0ff */
[----:B------:R-:W-:-:S03]  /*0740*/  LOP3.LUT P5, R22, R2, 0x3, RZ, 0xc0, !PT ;  /* 0x0000000302167812 */ /* 0x000fc600078ac0ff */
[----:B------:R-:W-:-:S09]  /*0750*/  UISETP.GE.U32.AND UP0, UPT, UR8, 0x3, UPT ;  /* 0x000000030800788c */ /* 0x000fd2000bf06070 */
[----:B------:R-:W-:Y:S05]  /*0760*/  BRA.U !UP0, `(.L_x_5) ;  /* 0x0000000108947547 */ /* 0x000fea000b800000 */
[----:B------:R-:W0:Y:S01]  /*0770*/  LDCU UR9, c[0x0][0x3b8] ;  /* 0x00007700ff0977ac */ /* 0x000e220008000800 */
[----:B------:R-:W1:Y:S01]  /*0780*/  LDC.64 R10, c[0x0][0x380] ;  /* 0x0000e000ff0a7b82 */ /* 0x000e620000000a00 */
[----:B------:R-:W-:Y:S01]  /*0790*/  VIADD R14, R5, -UR5 ;  /* 0x80000005050e7c36 */ /* 0x000fe20008000000 */
[----:B------:R-:W-:Y:S02]  /*07a0*/  ULOP3.LUT UR8, URZ, UR5, URZ, 0x33, !UPT ;  /* 0x00000005ff087292 */ /* 0x000fe4000f8e33ff */
[----:B------:R-:W-:Y:S02]  /*07b0*/  IMAD R17, R9, R2, UR5 ;  /* 0x0000000509117e24 */ /* 0x000fe4000f8e0202 */
[C---:B------:R-:W-:Y:S01]  /*07c0*/  VIADD R16, R14.reuse, 0xfffffffe ;  /* 0xfffffffe0e107836 */ /* 0x040fe20000000000 */
[C---:B------:R-:W-:Y:S01]  /*07d0*/  IADD3 R18, PT, PT, R14.reuse, -0x3, RZ ;  /* 0xfffffffd0e127810 */ /* 0x040fe20007ffe0ff */
[----:B------:R-:W2:Y:S01]  /*07e0*/  LDC.64 R12, c[0x0][0x388] ;  /* 0x0000e200ff0c7b82 */ /* 0x000ea20000000a00 */
[----:B------:R-:W-:Y:S01]  /*07f0*/  VIADD R15, R5, UR8 ;  /* 0x00000008050f7c36 */ /* 0x000fe20008000000 */
[----:B0-----:R-:W-:-:S04]  /*0800*/  ISETP.GE.AND P1, PT, R14, UR9, PT ;  /* 0x000000090e007c0c */ /* 0x001fc8000bf26270 */
[C---:B------:R-:W-:Y:S02]  /*0810*/  ISETP.GE.AND P2, PT, R15.reuse, UR9, PT ;  /* 0x000000090f007c0c */ /* 0x040fe4000bf46270 */
[----:B------:R-:W-:Y:S02]  /*0820*/  ISETP.GT.AND P1, PT, R14, -0x1, !P1 ;  /* 0xffffffff0e00780c */ /* 0x000fe40004f24270 */
[C---:B------:R-:W-:Y:S02]  /*0830*/  ISETP.GE.AND P3, PT, R16.reuse, UR9, PT ;  /* 0x0000000910007c0c */ /* 0x040fe4000bf66270 */
[----:B------:R-:W-:Y:S01]  /*0840*/  ISETP.GT.AND P2, PT, R15, -0x1, !P2 ;  /* 0xffffffff0f00780c */ /* 0x000fe20005744270 */
[----:B------:R-:W-:Y:S01]  /*0850*/  IMAD R15, R3, UR9, R14 ;  /* 0x00000009030f7c24 */ /* 0x000fe2000f8e020e */
[----:B------:R-:W-:Y:S02]  /*0860*/  PLOP3.LUT P1, PT, P0, P1, PT, 0x80, 0x8 ;  /* 0x000000000008781c */ /* 0x000fe40000723070 */
[----:B------:R-:W-:Y:S01]  /*0870*/  ISETP.GT.AND P3, PT, R16, -0x1, !P3 ;  /* 0xffffffff1000780c */ /* 0x000fe20005f64270 */
[----:B-1----:R-:W-:Y:S01]  /*0880*/  IMAD.WIDE R10, R15, 0x4, R10 ;  /* 0x000000040f0a7825 */ /* 0x002fe200078e020a */
[----:B------:R-:W-:-:S02]  /*0890*/  ISETP.GE.AND P4, PT, R18, UR9, PT ;  /* 0x0000000912007c0c */ /* 0x000fc4000bf86270 */
[----:B------:R-:W-:Y:S01]  /*08a0*/  PLOP3.LUT P2, PT, P0, P2, PT, 0x80, 0x8 ;  /* 0x000000000008781c */ /* 0x000fe20000745070 */
[----:B--2---:R-:W-:Y:S01]  /*08b0*/  IMAD.WIDE R12, R17, 0x4, R12 ;  /* 0x00000004110c7825 */ /* 0x004fe200078e020c */
[----:B------:R-:W-:Y:S02]  /*08c0*/  ISETP.GT.AND P4, PT, R18, -0x1, !P4 ;  /* 0xffffffff1200780c */ /* 0x000fe40006784270 */
[----:B------:R-:W-:Y:S02]  /*08d0*/  PLOP3.LUT P3, PT, P0, P3, PT, 0x80, 0x8 ;  /* 0x000000000008781c */ /* 0x000fe40000767070 */
[----:B------:R-:W-:Y:S01]  /*08e0*/  PLOP3.LUT P4, PT, P0, P4, PT, 0x80, 0x8 ;  /* 0x000000000008781c */ /* 0x000fe20000789070 */
[----:B------:R-:W2:Y:S04]  /*08f0*/  @P1 LDG.E R15, desc[UR12][R10.64] ;  /* 0x0000000c0a0f1981 */ /* 0x000ea8000c1e1900 */
[----:B------:R-:W2:Y:S04]  /*0900*/  @P1 LDG.E R14, desc[UR12][R12.64] ;  /* 0x0000000c0c0e1981 */ /* 0x000ea8000c1e1900 */
[----:B------:R-:W3:Y:S04]  /*0910*/  @P2 LDG.E R17, desc[UR12][R10.64+-0x4] ;  /* 0xfffffc0c0a112981 */ /* 0x000ee8000c1e1900 */
[----:B------:R-:W3:Y:S04]  /*0920*/  @P2 LDG.E R16, desc[UR12][R12.64+0x4] ;  /* 0x0000040c0c102981 */ /* 0x000ee8000c1e1900 */
[----:B------:R-:W4:Y:S04]  /*0930*/  @P3 LDG.E R19, desc[UR12][R10.64+-0x8] ;  /* 0xfffff80c0a133981 */ /* 0x000f28000c1e1900 */
[----:B------:R-:W4:Y:S04]  /*0940*/  @P3 LDG.E R18, desc[UR12][R12.64+0x8] ;  /* 0x0000080c0c123981 */ /* 0x000f28000c1e1900 */
[----:B------:R-:W5:Y:S04]  /*0950*/  @P4 LDG.E R21, desc[UR12][R10.64+-0xc] ;  /* 0xfffff40c0a154981 */ /* 0x000f68000c1e1900 */
[----:B------:R-:W5:Y:S01]  /*0960*/  @P4 LDG.E R20, desc[UR12][R12.64+0xc] ;  /* 0x00000c0c0c144981 */ /* 0x000f62000c1e1900 */
[----:B------:R-:W-:Y:S01]  /*0970*/  UIADD3 UR5, UPT, UPT, UR5, 0x4, URZ ;  /* 0x0000000405057890 */ /* 0x000fe2000fffe0ff */
[----:B--2---:R-:W-:-:S04]  /*0980*/  @P1 FFMA R6, R15, R14, R6 ;  /* 0x0000000e0f061223 */ /* 0x004fc80000000006 */
[----:B---3--:R-:W-:-:S04]  /*0990*/  @P2 FFMA R6, R17, R16, R6 ;  /* 0x0000001011062223 */ /* 0x008fc80000000006 */
[----:B----4-:R-:W-:-:S04]  /*09a0*/  @P3 FFMA R6, R19, R18, R6 ;  /* 0x0000001213063223 */ /* 0x010fc80000000006 */
[----:B-----5:R-:W-:-:S07]  /*09b0*/  @P4 FFMA R6, R21, R20, R6 ;  /* 0x0000001415064223 */ /* 0x020fce0000000006 */
.L_x_5:
[----:B------:R-:W-:Y:S05]  /*09c0*/  @!P5 BRA `(.L_x_4) ;  /* 0x0000000000b4d947 */ /* 0x000fea0003800000 */
[----:B------:R-:W-:Y:S02]  /*09d0*/  ISETP.NE.AND P1, PT, R22, 0x1, PT ;  /* 0x000000011600780c */ /* 0x000fe40003f25270 */
[----:B------:R-:W-:-:S04]  /*09e0*/  LOP3.LUT R10, R2, 0x1, RZ, 0xc0, !PT ;  /* 0x00000001020a7812 */ /* 0x000fc800078ec0ff */
[----:B------:R-:W-:-:S07]  /*09f0*/  ISETP.NE.U32.AND P3, PT, R10, 0x1, PT ;  /* 0x000000010a00780c */ /* 0x000fce0003f65070 */
[----:B------:R-:W-:Y:S06]  /*0a00*/  @!P1 BRA `(.L_x_6) ;  /* 0x00000000005c9947 */ /* 0x000fec0003800000 */
[----:B------:R-:W0:Y:S01]  /*0a10*/  LDCU UR8, c[0x0][0x3b8] ;  /* 0x00007700ff0877ac */ /* 0x000e220008000800 */
[----:B------:R-:W1:Y:S01]  /*0a20*/  LDC.64 R12, c[0x0][0x380] ;  /* 0x0000e000ff0c7b82 */ /* 0x000e620000000a00 */
[----:B------:R-:W-:Y:S01]  /*0a30*/  VIADD R14, R5, -UR5 ;  /* 0x80000005050e7c36 */ /* 0x000fe20008000000 */
[----:B------:R-:W-:Y:S02]  /*0a40*/  ULOP3.LUT UR9, URZ, UR5, URZ, 0x33, !UPT ;  /* 0x00000005ff097292 */ /* 0x000fe4000f8e33ff */
[----:B------:R-:W-:-:S04]  /*0a50*/  IMAD R17, R9, R2, UR5 ;  /* 0x0000000509117e24 */ /* 0x000fc8000f8e0202 */
[----:B------:R-:W2:Y:S01]  /*0a60*/  LDC.64 R10, c[0x0][0x388] ;  /* 0x0000e200ff0a7b82 */ /* 0x000ea20000000a00 */
[----:B------:R-:W-:Y:S01]  /*0a70*/  VIADD R15, R5, UR9 ;  /* 0x00000009050f7c36 */ /* 0x000fe20008000000 */
[----:B0-----:R-:W-:-:S04]  /*0a80*/  ISETP.GE.AND P1, PT, R14, UR8, PT ;  /* 0x000000080e007c0c */ /* 0x001fc8000bf26270 */
[C---:B------:R-:W-:Y:S02]  /*0a90*/  ISETP.GE.AND P2, PT, R15.reuse, UR8, PT ;  /* 0x000000080f007c0c */ /* 0x040fe4000bf46270 */
[----:B------:R-:W-:Y:S02]  /*0aa0*/  ISETP.GT.AND P1, PT, R14, -0x1, !P1 ;  /* 0xffffffff0e00780c */ /* 0x000fe40004f24270 */
[----:B------:R-:W-:Y:S01]  /*0ab0*/  ISETP.GT.AND P2, PT, R15, -0x1, !P2 ;  /* 0xffffffff0f00780c */ /* 0x000fe20005744270 */
[----:B------:R-:W-:Y:S01]  /*0ac0*/  IMAD R15, R3, UR8, R14 ;  /* 0x00000008030f7c24 */ /* 0x000fe2000f8e020e */
[----:B------:R-:W-:Y:S02]  /*0ad0*/  PLOP3.LUT P1, PT, P0, P1, PT, 0x80, 0x8 ;  /* 0x000000000008781c */ /* 0x000fe40000723070 */
[----:B------:R-:W-:Y:S01]  /*0ae0*/  PLOP3.LUT P2, PT, P0, P2, PT, 0x80, 0x8 ;  /* 0x000000000008781c */ /* 0x000fe20000745070 */
[----:B-1----:R-:W-:-:S04]  /*0af0*/  IMAD.WIDE R12, R15, 0x4, R12 ;  /* 0x000000040f0c7825 */ /* 0x002fc800078e020c */
[----:B--2---:R-:W-:-:S06]  /*0b00*/  IMAD.WIDE R10, R17, 0x4, R10 ;  /* 0x00000004110a7825 */ /* 0x004fcc00078e020a */
[----:B------:R-:W2:Y:S04]  /*0b10*/  @P1 LDG.E R15, desc[UR12][R12.64] ;  /* 0x0000000c0c0f1981 */ /* 0x000ea8000c1e1900 */
[----:B------:R-:W2:Y:S04]  /*0b20*/  @P1 LDG.E R14, desc[UR12][R10.64] ;  /* 0x0000000c0a0e1981 */ /* 0x000ea8000c1e1900 */
[----:B------:R-:W3:Y:S04]  /*0b30*/  @P2 LDG.E R17, desc[UR12][R12.64+-0x4] ;  /* 0xfffffc0c0c112981 */ /* 0x000ee8000c1e1900 */
[----:B------:R-:W3:Y:S01]  /*0b40*/  @P2 LDG.E R16, desc[UR12][R10.64+0x4] ;  /* 0x0000040c0a102981 */ /* 0x000ee2000c1e1900 */
[----:B------:R-:W-:Y:S01]  /*0b50*/  UIADD3 UR5, UPT, UPT, UR5, 0x2, URZ ;  /* 0x0000000205057890 */ /* 0x000fe2000fffe0ff */
[----:B--2---:R-:W-:-:S04]  /*0b60*/  @P1 FFMA R6, R15, R14, R6 ;  /* 0x0000000e0f061223 */ /* 0x004fc80000000006 */
[----:B---3--:R-:W-:-:S07]  /*0b70*/  @P2 FFMA R6, R17, R16, R6 ;  /* 0x0000001011062223 */ /* 0x008fce0000000006 */
.L_x_6:
[----:B------:R-:W-:Y:S05]  /*0b80*/  @P3 BRA `(.L_x_4) ;  /* 0x0000000000443947 */ /* 0x000fea0003800000 */
[----:B------:R-:W0:Y:S01]  /*0b90*/  LDCU UR8, c[0x0][0x3b8] ;  /* 0x00007700ff0877ac */ /* 0x000e220008000800 */
[----:B------:R-:W-:Y:S01]  /*0ba0*/  VIADD R14, R5, -UR5 ;  /* 0x80000005050e7c36 */ /* 0x000fe20008000000 */
[----:B------:R-:W-:Y:S04]  /*0bb0*/  BSSY.RECONVERGENT B0, `(.L_x_4) ;  /* 0x000000e000007945 */ /* 0x000fe80003800200 */
[----:B0-----:R-:W-:-:S04]  /*0bc0*/  ISETP.GE.AND P1, PT, R14, UR8, PT ;  /* 0x000000080e007c0c */ /* 0x001fc8000bf26270 */
[----:B------:R-:W-:-:S04]  /*0bd0*/  ISETP.GT.AND P1, PT, R14, -0x1, !P1 ;  /* 0xffffffff0e00780c */ /* 0x000fc80004f24270 */
[----:B------:R-:W-:-:S13]  /*0be0*/  PLOP3.LUT P1, PT, P0, P1, PT, 0x80, 0x8 ;  /* 0x000000000008781c */ /* 0x000fda0000723070 */
[----:B------:R-:W-:Y:S05]  /*0bf0*/  @!P1 BRA `(.L_x_7) ;  /* 0x0000000000249947 */ /* 0x000fea0003800000 */
[----:B------:R-:W0:Y:S01]  /*0c00*/  LDC.64 R12, c[0x0][0x380] ;  /* 0x0000e000ff0c7b82 */ /* 0x000e220000000a00 */
[----:B------:R-:W-:Y:S02]  /*0c10*/  IMAD R3, R3, UR8, R14 ;  /* 0x0000000803037c24 */ /* 0x000fe4000f8e020e */
[----:B------:R-:W-:-:S05]  /*0c20*/  IMAD R9, R9, R2, UR5 ;  /* 0x0000000509097e24 */ /* 0x000fca000f8e0202 */
[----:B------:R-:W1:Y:S01]  /*0c30*/  LDC.64 R10, c[0x0][0x388] ;  /* 0x0000e200ff0a7b82 */ /* 0x000e620000000a00 */
[----:B0-----:R-:W-:-:S06]  /*0c40*/  IMAD.WIDE R2, R3, 0x4, R12 ;  /* 0x0000000403027825 */ /* 0x001fcc00078e020c */
[----:B------:R-:W2:Y:S01]  /*0c50*/  LDG.E R3, desc[UR12][R2.64] ;  /* 0x0000000c02037981 */ /* 0x000ea2000c1e1900 */
[----:B-1----:R-:W-:-:S06]  /*0c60*/  IMAD.WIDE R10, R9, 0x4, R10 ;  /* 0x00000004090a7825 */ /* 0x002fcc00078e020a */
[----:B------:R-:W2:Y:S02]  /*0c70*/  LDG.E R10, desc[UR12][R10.64] ;  /* 0x0000000c0a0a7981 */ /* 0x000ea4000c1e1900 */
[----:B--2---:R-:W-:-:S07]  /*0c80*/  FFMA R6, R3, R10, R6 ;  /* 0x0000000a03067223 */ /* 0x004fce0000000006 */
.L_x_7:
[----:B------:R-:W-:Y:S05]  /*0c90*/  BSYNC.RECONVERGENT B0 ;  /* 0x0000000000007941 */ /* 0x000fea0003800200 */
.L_x_4:
[----:B------:R-:W-:Y:S05]  /*0ca0*/  @P6 BRA `(.L_x_8) ;  /* 0xfffffff4004c6947 */ /* 0x000fea000383ffff */
[----:B------:R-:W0:Y:S01]  /*0cb0*/  LDCU UR5, c[0x0][0x3a8] ;  /* 0x00007500ff0577ac */ /* 0x000e220008000800 */
[----:B------:R-:W-:-:S04]  /*0cc0*/  UIADD3 UR4, UPT, UPT, UR4, 0x1, URZ ;  /* 0x0000000104047890 */ /* 0x000fc8000fffe0ff */
[----:B0-----:R-:W-:-:S09]  /*0cd0*/  UISETP.NE.AND UP0, UPT, UR4, UR5, UPT ;  /* 0x000000050400728c */ /* 0x001fd2000bf05270 */
[----:B------:R-:W-:Y:S05]  /*0ce0*/  BRA.U UP0, `(.L_x_9) ;  /* 0xfffffff500307547 */ /* 0x000fea000b83ffff */
.L_x_1:
[----:B------:R-:W0:Y:S01]  /*0cf0*/  LDC R7, c[0x0][0x39c] ;  /* 0x0000e700ff077b82 */ /* 0x000e220000000800 */
[----:B------:R-:W1:Y:S07]  /*0d00*/  LDCU.64 UR8, c[0x0][0x3a0] ;  /* 0x00007400ff0877ac */ /* 0x000e6e0008000a00 */
[----:B------:R-:W2:Y:S01]  /*0d10*/  LDC.64 R2, c[0x0][0x390] ;  /* 0x0000e400ff027b82 */ /* 0x000ea20000000a00 */
[----:B0-----:R-:W-:-:S04]  /*0d20*/  IMAD R7, R7, UR10, R4 ;  /* 0x0000000a07077c24 */ /* 0x001fc8000f8e0204 */
[----:B-1----:R-:W-:-:S04]  /*0d30*/  IMAD R0, R7, UR8, R0 ;  /* 0x0000000807007c24 */ /* 0x002fc8000f8e0200 */
[----:B------:R-:W-:-:S04]  /*0d40*/  IMAD R5, R0, UR9, R5 ;  /* 0x0000000900057c24 */ /* 0x000fc8000f8e0205 */
[----:B--2---:R-:W-:-:S05]  /*0d50*/  IMAD.WIDE R2, R5, 0x4, R2 ;  /* 0x0000000405027825 */ /* 0x004fca00078e0202 */
[----:B------:R-:W-:Y:S01]  /*0d60*/  STG.E desc[UR12][R2.64], R6 ;  /* 0x0000000602007986 */ /* 0x000fe2000c10190c */
[----:B------:R-:W-:Y:S05]  /*0d70*/  EXIT ;  /* 0x000000000000794d */ /* 0x000fea0003800000 */
.L_x_10:
        /* <DEDUP_REMOVED lines=16> */
.L_x_58:


//--------------------- .text._Z24convBackwardWeightKernelPKfS0_PfS1_iiiiiiiii --------------------------
	.section	.text._Z24convBackwardWeightKernelPKfS0_PfS1_iiiiiiiii,"ax",@progbits
	.align	128
        .global         _Z24convBackwardWeightKernelPKfS0_PfS1_iiiiiiiii
        .type           _Z24convBackwardWeightKernelPKfS0_PfS1_iiiiiiiii,@function
        .size           _Z24convBackwardWeightKernelPKfS0_PfS1_iiiiiiiii,(.L_x_59 - _Z24convBackwardWeightKernelPKfS0_PfS1_iiiiiiiii)
        .other          _Z24convBackwardWeightKernelPKfS0_PfS1_iiiiiiiii,@"STO_CUDA_ENTRY STV_DEFAULT"
_Z24convBackwardWeightKernelPKfS0_PfS1_iiiiiiiii:
.text._Z24convBackwardWeightKernelPKfS0_PfS1_iiiiiiiii:
[----:B------:R-:W-:Y:S01]  /*0000*/  LDC R1, c[0x0][0x37c] ;  /* 0x0000df00ff017b82 */ /* 0x000fe20000000800 */
[----:B------:R-:W0:Y:S01]  /*0010*/  LDCU.64 UR10, c[0x0][0x3b0] ;  /* 0x00007600ff0a77ac */ /* 0x000e220008000a00 */
[----:B------:R-:W1:Y:S06]  /*0020*/  S2R R13, SR_TID.X ;  /* 0x00000000000d7919 */ /* 0x000e6c0000002100 */
[----:B------:R-:W2:Y:S01]  /*0030*/  LDC R4, c[0x0][0x3b8] ;  /* 0x0000ee00ff047b82 */ /* 0x000ea20000000800 */
[----:B------:R-:W3:Y:S07]  /*0040*/  LDCU UR5, c[0x0][0x3a4] ;  /* 0x00007480ff0577ac */ /* 0x000eee0008000800 */
[----:B------:R-:W1:Y:S08]  /*0050*/  S2UR UR4, SR_CTAID.X ;  /* 0x00000000000479c3 */ /* 0x000e700000002500 */
[----:B------:R-:W1:Y:S01]  /*0060*/  LDC R6, c[0x0][0x360] ;  /* 0x0000d800ff067b82 */ /* 0x000e620000000800 */
[----:B0-----:R-:W-:-:S02]  /*0070*/  IMAD.U32 R11, RZ, RZ, UR10 ;  /* 0x0000000aff0b7e24 */ /* 0x001fc4000f8e00ff */
[----:B---3--:R-:W-:-:S04]  /*0080*/  IMAD.U32 R0, RZ, RZ, UR5 ;  /* 0x00000005ff007e24 */ /* 0x008fc8000f8e00ff */
[----:B------:R-:W-:-:S04]  /*0090*/  IMAD R2, R11, R0, RZ ;  /* 0x000000000b027224 */ /* 0x000fc800078e02ff */
[----:B------:R-:W-:-:S04]  /*00a0*/  IMAD R3, R2, UR11, RZ ;  /* 0x0000000b02037c24 */ /* 0x000fc8000f8e02ff */
[----:B--2---:R-:W-:Y:S02]  /*00b0*/  IMAD R2, R3, R4, RZ ;  /* 0x0000000403027224 */ /* 0x004fe400078e02ff */
[----:B-1----:R-:W-:-:S03]  /*00c0*/  IMAD R3, R6, UR4, R13 ;  /* 0x0000000406037c24 */ /* 0x002fc6000f8e020d */
[----:B------:R-:W-:-:S04]  /*00d0*/  IADD3 R6, PT, PT, R2, R11, RZ ;  /* 0x0000000b02067210 */ /* 0x000fc80007ffe0ff */
[----:B------:R-:W-:-:S13]  /*00e0*/  ISETP.GE.AND P0, PT, R3, R6, PT ;  /* 0x000000060300720c */ /* 0x000fda0003f06270 */
[----:B------:R-:W-:Y:S05]  /*00f0*/  @P0 EXIT ;  /* 0x000000000000094d */ /* 0x000fea0003800000 */
[----:B------:R-:W-:Y:S01]  /*0100*/  ISETP.GE.AND P0, PT, R3, R2, PT ;  /* 0x000000020300720c */ /* 0x000fe20003f06270 */
[----:B------:R-:W0:Y:S01]  /*0110*/  LDCU.64 UR4, c[0x0][0x358] ;  /* 0x00006b00ff0477ac */ /* 0x000e220008000a00 */
[----:B------:R-:W-:Y:S01]  /*0120*/  BSSY.RECONVERGENT B0, `(.L_x_11) ;  /* 0x000053e000007945 */ /* 0x000fe20003800200 */
[----:B------:R-:W-:Y:S01]  /*0130*/  IMAD.MOV.U32 R28, RZ, RZ, RZ ;  /* 0x000000ffff1c7224 */ /* 0x000fe200078e00ff */
[----:B------:R-:W1:Y:S01]  /*0140*/  LDCU UR10, c[0x0][0x3c0] ;  /* 0x00007800ff0a77ac */ /* 0x000e620008000800 */
[----:B------:R-:W2:Y:S01]  /*0150*/  LDCU UR12, c[0x0][0x3a4] ;  /* 0x00007480ff0c77ac */ /* 0x000ea20008000800 */
[----:B------:R-:W3:Y:S01]  /*0160*/  LDCU UR13, c[0x0][0x3b0] ;  /* 0x00007600ff0d77ac */ /* 0x000ee20008000800 */
[----:B------:R-:W4:Y:S06]  /*0170*/  LDCU.64 UR8, c[0x0][0x3a8] ;  /* 0x00007500ff0877ac */ /* 0x000f2c0008000a00 */
[----:B------:R-:W-:Y:S05]  /*0180*/  @P0 BRA `(.L_x_12) ;  /* 0x0000002c00c40947 */ /* 0x000fea0003800000 */
[----:B------:R-:W-:Y:S01]  /*0190*/  IMAD R5, R0, UR11, RZ ;  /* 0x0000000b00057c24 */ /* 0x000fe2000f8e02ff */
[----:B------:R-:W-:Y:S01]  /*01a0*/  ISETP.GE.AND P2, PT, R3, RZ, PT ;  /* 0x000000ff0300720c */ /* 0x000fe20003f46270 */
[----:B------:R-:W-:Y:S01]  /*01b0*/  IMAD R6, R4, UR11, RZ ;  /* 0x0000000b04067c24 */ /* 0x000fe2000f8e02ff */
[----:B------:R-:W5:Y:S01]  /*01c0*/  LDCU UR7, c[0x0][0x3c0] ;  /* 0x00007800ff0777ac */ /* 0x000f620008000800 */
[----:B------:R-:W-:-:S03]  /*01d0*/  IMAD R10, R5, R4, RZ ;  /* 0x00000004050a7224 */ /* 0x000fc600078e02ff */
[----:B------:R-:W-:Y:S01]  /*01e0*/  IABS R5, R6 ;  /* 0x0000000600057213 */ /* 0x000fe20000000000 */
[----:B------:R-:W0:Y:S01]  /*01f0*/  LDCU UR6, c[0x0][0x3a0] ;  /* 0x00007400ff0677ac */ /* 0x000e220008000800 */
[-C--:B------:R-:W-:Y:S02]  /*0200*/  IABS R9, R10.reuse ;  /* 0x0000000a00097213 */ /* 0x080fe40000000000 */
[----:B------:R-:W1:Y:S01]  /*0210*/  I2F.RP R8, R5 ;  /* 0x0000000500087306 */ /* 0x000e620000209400 */
[----:B------:R-:W-:-:S07]  /*0220*/  IABS R16, R10 ;  /* 0x0000000a00107213 */ /* 0x000fce0000000000 */
[----:B------:R-:W2:Y:S08]  /*0230*/  I2F.RP R7, R9 ;  /* 0x0000000900077306 */ /* 0x000eb00000209400 */
[----:B-1----:R-:W-:Y:S08]  /*0240*/  MUFU.RCP R8, R8 ;  /* 0x0000000800087308 */ /* 0x002ff00000001000 */
[----:B--2---:R-:W1:Y:S02]  /*0250*/  MUFU.RCP R7, R7 ;  /* 0x0000000700077308 */ /* 0x004e640000001000 */
[----:B-1----:R-:W-:Y:S01]  /*0260*/  VIADD R14, R7, 0xffffffe ;  /* 0x0ffffffe070e7836 */ /* 0x002fe20000000000 */
[----:B------:R-:W-:-:S05]  /*0270*/  IABS R7, R3 ;  /* 0x0000000300077213 */ /* 0x000fca0000000000 */
[----:B------:R1:W2:Y:S02]  /*0280*/  F2I.FTZ.U32.TRUNC.NTZ R15, R14 ;  /* 0x0000000e000f7305 */ /* 0x0002a4000021f000 */
[----:B-1----:R-:W-:Y:S01]  /*0290*/  IMAD.MOV.U32 R14, RZ, RZ, RZ ;  /* 0x000000ffff0e7224 */ /* 0x002fe200078e00ff */
[----:B--2---:R-:W-:-:S05]  /*02a0*/  IADD3 R12, PT, PT, RZ, -R15, RZ ;  /* 0x8000000fff0c7210 */ /* 0x004fca0007ffe0ff */
[----:B------:R-:W-:-:S04]  /*02b0*/  IMAD R17, R12, R9, RZ ;  /* 0x000000090c117224 */ /* 0x000fc800078e02ff */
[----:B------:R-:W-:Y:S01]  /*02c0*/  IMAD.HI.U32 R12, R15, R17, R14 ;  /* 0x000000110f0c7227 */ /* 0x000fe200078e000e */
[----:B------:R-:W-:-:S03]  /*02d0*/  LOP3.LUT R15, RZ, R10, RZ, 0x33, !PT ;  /* 0x0000000aff0f7212 */ /* 0x000fc600078e33ff */
[----:B------:R-:W-:Y:S01]  /*02e0*/  IMAD.MOV R14, RZ, RZ, -R16 ;  /* 0x000000ffff0e7224 */ /* 0x000fe200078e0a10 */
[----:B------:R-:W-:Y:S01]  /*02f0*/  IADD3 R16, PT, PT, R8, 0xffffffe, RZ ;  /* 0x0ffffffe08107810 */ /* 0x000fe20007ffe0ff */
[----:B------:R-:W-:-:S03]  /*0300*/  IMAD.HI.U32 R12, R12, R7, RZ ;  /* 0x000000070c0c7227 */ /* 0x000fc600078e00ff */
[----:B------:R1:W2:Y:S01]  /*0310*/  F2I.FTZ.U32.TRUNC.NTZ R17, R16 ;  /* 0x0000001000117305 */ /* 0x0002a2000021f000 */
[----:B------:R-:W-:-:S05]  /*0320*/  IMAD R14, R12, R14, R7 ;  /* 0x0000000e0c0e7224 */ /* 0x000fca00078e0207 */
[----:B------:R-:W-:Y:S01]  /*0330*/  ISETP.GT.U32.AND P0, PT, R9, R14, PT ;  /* 0x0000000e0900720c */ /* 0x000fe20003f04070 */
[----:B-1----:R-:W-:Y:S01]  /*0340*/  IMAD.MOV.U32 R16, RZ, RZ, RZ ;  /* 0x000000ffff107224 */ /* 0x002fe200078e00ff */
[----:B--2---:R-:W-:-:S11]  /*0350*/  IADD3 R18, PT, PT, RZ, -R17, RZ ;  /* 0x80000011ff127210 */ /* 0x004fd60007ffe0ff */
[----:B------:R-:W-:-:S04]  /*0360*/  @!P0 IMAD.IADD R14, R14, 0x1, -R9 ;  /* 0x000000010e0e8824 */ /* 0x000fc800078e0a09 */
[----:B------:R-:W-:Y:S01]  /*0370*/  IMAD.IADD R7, R14, 0x1, -R9 ;  /* 0x000000010e077824 */ /* 0x000fe200078e0a09 */
[----:B------:R-:W-:-:S04]  /*0380*/  ISETP.GT.U32.AND P1, PT, R9, R14, PT ;  /* 0x0000000e0900720c */ /* 0x000fc80003f24070 */
[----:B------:R-:W-:Y:S01]  /*0390*/  SEL R8, R7, R14, !P1 ;  /* 0x0000000e07087207 */ /* 0x000fe20004800000 */
[----:B------:R-:W-:Y:S01]  /*03a0*/  IMAD R7, R18, R5, RZ ;  /* 0x0000000512077224 */ /* 0x000fe200078e02ff */
[----:B------:R-:W-:Y:S02]  /*03b0*/  ISETP.NE.AND P1, PT, R10, RZ, PT ;  /* 0x000000ff0a00720c */ /* 0x000fe40003f25270 */
[----:B------:R-:W-:Y:S01]  /*03c0*/  IABS R18, R6 ;  /* 0x0000000600127213 */ /* 0x000fe20000000000 */
[----:B------:R-:W-:Y:S02]  /*03d0*/  @!P2 IMAD.MOV R8, RZ, RZ, -R8 ;  /* 0x000000ffff08a224 */ /* 0x000fe400078e0a08 */
[----:B------:R-:W-:Y:S01]  /*03e0*/  IMAD.HI.U32 R16, R17, R7, R16 ;  /* 0x0000000711107227 */ /* 0x000fe200078e0010 */
[----:B------:R-:W-:Y:S02]  /*03f0*/  IABS R7, R4 ;  /* 0x0000000400077213 */ /* 0x000fe40000000000 */
[----:B------:R-:W-:-:S02]  /*0400*/  SEL R19, R15, R8, !P1 ;  /* 0x000000080f137207 */ /* 0x000fc40004800000 */
[----:B------:R-:W-:Y:S02]  /*0410*/  IADD3 R18, PT, PT, RZ, -R18, RZ ;  /* 0x80000012ff127210 */ /* 0x000fe40007ffe0ff */
[----:B------:R-:W-:-:S05]  /*0420*/  IABS R8, R19 ;  /* 0x0000001300087213 */ /* 0x000fca0000000000 */
[----:B------:R-:W-:Y:S01]  /*0430*/  IMAD.MOV.U32 R17, RZ, RZ, R8 ;  /* 0x000000ffff117224 */ /* 0x000fe200078e0008 */
[----:B------:R-:W-:-:S03]  /*0440*/  MOV R8, R7 ;  /* 0x0000000700087202 */ /* 0x000fc60000000f00 */
[----:B------:R-:W-:Y:S01]  /*0450*/  IMAD.HI.U32 R16, R16, R17, RZ ;  /* 0x0000001110107227 */ /* 0x000fe200078e00ff */
[----:B------:R-:W1:Y:S03]  /*0460*/  I2F.RP R20, R8 ;  /* 0x0000000800147306 */ /* 0x000e660000209400 */
[----:B------:R-:W-:-:S05]  /*0470*/  IMAD R18, R16, R18, R17 ;  /* 0x0000001210127224 */ /* 0x000fca00078e0211 */
[----:B------:R-:W-:Y:S01]  /*0480*/  ISETP.GT.U32.AND P3, PT, R5, R18, PT ;  /* 0x000000120500720c */ /* 0x000fe20003f64070 */
[----:B-1----:R-:W1:-:S12]  /*0490*/  MUFU.RCP R20, R20 ;  /* 0x0000001400147308 */ /* 0x002e580000001000 */
[----:B------:R-:W-:Y:S02]  /*04a0*/  @!P3 IMAD.IADD R18, R18, 0x1, -R5 ;  /* 0x000000011212b824 */ /* 0x000fe400078e0a05 */
[----:B------:R-:W-:Y:S01]  /*04b0*/  @!P3 VIADD R16, R16, 0x1 ;  /* 0x000000011010b836 */ /* 0x000fe20000000000 */
[----:B------:R-:W-:Y:S02]  /*04c0*/  ISETP.NE.AND P3, PT, R6, RZ, PT ;  /* 0x000000ff0600720c */ /* 0x000fe40003f65270 */
[----:B------:R-:W-:Y:S02]  /*04d0*/  ISETP.GE.U32.AND P2, PT, R18, R5, PT ;  /* 0x000000051200720c */ /* 0x000fe40003f46070 */
[----:B------:R-:W-:Y:S01]  /*04e0*/  LOP3.LUT R5, R19, R6, RZ, 0x3c, !PT ;  /* 0x0000000613057212 */ /* 0x000fe200078e3cff */
[----:B------:R-:W0:Y:S01]  /*04f0*/  LDC R18, c[0x0][0x3bc] ;  /* 0x0000ef00ff127b82 */ /* 0x000e220000000800 */
[----:B-1----:R-:W-:Y:S02]  /*0500*/  IADD3 R7, PT, PT, R20, 0xffffffe, RZ ;  /* 0x0ffffffe14077810 */ /* 0x002fe40007ffe0ff */
[----:B------:R-:W-:-:S04]  /*0510*/  ISETP.GE.AND P4, PT, R5, RZ, PT ;  /* 0x000000ff0500720c */ /* 0x000fc80003f86270 */
[----:B------:R-:W1:Y:S03]  /*0520*/  F2I.FTZ.U32.TRUNC.NTZ R7, R7 ;  /* 0x0000000700077305 */ /* 0x000e66000021f000 */
[----:B------:R-:W-:-:S05]  /*0530*/  @P2 IADD3 R16, PT, PT, R16, 0x1, RZ ;  /* 0x0000000110102810 */ /* 0x000fca0007ffe0ff */
[----:B------:R-:W-:-:S05]  /*0540*/  IMAD.MOV.U32 R5, RZ, RZ, R16 ;  /* 0x000000ffff057224 */ /* 0x000fca00078e0010 */
[----:B------:R-:W-:Y:S02]  /*0550*/  @!P4 IADD3 R5, PT, PT, -R5, RZ, RZ ;  /* 0x000000ff0505c210 */ /* 0x000fe40007ffe1ff */
[----:B------:R-:W-:Y:S01]  /*0560*/  @!P3 LOP3.LUT R5, RZ, R6, RZ, 0x33, !PT ;  /* 0x00000006ff05b212 */ /* 0x000fe200078e33ff */
[----:B-1----:R-:W-:-:S03]  /*0570*/  IMAD.MOV R23, RZ, RZ, -R7 ;  /* 0x000000ffff177224 */ /* 0x002fc600078e0a07 */
[----:B------:R-:W-:Y:S01]  /*0580*/  IADD3 R21, PT, PT, -R5, RZ, RZ ;  /* 0x000000ff05157210 */ /* 0x000fe20007ffe1ff */
[----:B------:R-:W-:-:S04]  /*0590*/  IMAD R23, R23, R8, RZ ;  /* 0x0000000817177224 */ /* 0x000fc800078e02ff */
[----:B------:R-:W-:Y:S02]  /*05a0*/  IMAD R21, R6, R21, R19 ;  /* 0x0000001506157224 */ /* 0x000fe400078e0213 */
[----:B------:R-:W-:-:S03]  /*05b0*/  IMAD.MOV.U32 R6, RZ, RZ, RZ ;  /* 0x000000ffff067224 */ /* 0x000fc600078e00ff */
[----:B------:R-:W-:Y:S01]  /*05c0*/  IABS R25, R21 ;  /* 0x0000001500197213 */ /* 0x000fe20000000000 */
[----:B------:R-:W-:Y:S01]  /*05d0*/  IMAD.HI.U32 R6, R7, R23, R6 ;  /* 0x0000001707067227 */ /* 0x000fe200078e0006 */
[----:B------:R-:W-:-:S04]  /*05e0*/  LOP3.LUT R21, R21, R4, RZ, 0x3c, !PT ;  /* 0x0000000415157212 */ /* 0x000fc800078e3cff */
[----:B------:R-:W-:Y:S01]  /*05f0*/  ISETP.GE.AND P4, PT, R21, RZ, PT ;  /* 0x000000ff1500720c */ /* 0x000fe20003f86270 */
[----:B------:R-:W-:-:S04]  /*0600*/  IMAD.HI.U32 R16, R6, R17, RZ ;  /* 0x0000001106107227 */ /* 0x000fc800078e00ff */
[----:B------:R-:W-:Y:S01]  /*0610*/  IMAD.HI.U32 R7, R6, R25, RZ ;  /* 0x0000001906077227 */ /* 0x000fe200078e00ff */
[----:B------:R-:W-:-:S03]  /*0620*/  IADD3 R16, PT, PT, -R16, RZ, RZ ;  /* 0x000000ff10107210 */ /* 0x000fc60007ffe1ff */
[----:B------:R-:W-:Y:S02]  /*0630*/  IMAD.MOV R6, RZ, RZ, -R7 ;  /* 0x000000ffff067224 */ /* 0x000fe400078e0a07 */
[C---:B------:R-:W-:Y:S02]  /*0640*/  IMAD R23, R8.reuse, R16, R17 ;  /* 0x0000001008177224 */ /* 0x040fe400078e0211 */
[C---:B------:R-:W-:Y:S01]  /*0650*/  IMAD R17, R8.reuse, R6, R25 ;  /* 0x0000000608117224 */ /* 0x040fe200078e0219 */
[----:B-----5:R-:W-:Y:S02]  /*0660*/  MOV R6, UR7 ;  /* 0x0000000700067c02 */ /* 0x020fe40008000f00 */
[C---:B------:R-:W-:Y:S02]  /*0670*/  ISETP.GT.U32.AND P3, PT, R8.reuse, R23, PT ;  /* 0x000000170800720c */ /* 0x040fe40003f64070 */
[----:B------:R-:W-:-:S11]  /*0680*/  ISETP.GT.U32.AND P2, PT, R8, R17, PT ;  /* 0x000000110800720c */ /* 0x000fd60003f44070 */
[-C--:B------:R-:W-:Y:S02]  /*0690*/  @!P3 IADD3 R23, PT, PT, R23, -R8.reuse, RZ ;  /* 0x800000081717b210 */ /* 0x080fe40007ffe0ff */
[----:B------:R-:W-:Y:S01]  /*06a0*/  @!P2 IMAD.IADD R17, R17, 0x1, -R8 ;  /* 0x000000011111a824 */ /* 0x000fe200078e0a08 */
[----:B------:R-:W-:Y:S01]  /*06b0*/  ISETP.GE.AND P3, PT, R19, RZ, PT ;  /* 0x000000ff1300720c */ /* 0x000fe20003f66270 */
[----:B------:R-:W-:Y:S01]  /*06c0*/  @!P2 VIADD R7, R7, 0x1 ;  /* 0x000000010707a836 */ /* 0x000fe20000000000 */
[----:B------:R-:W-:Y:S02]  /*06d0*/  ISETP.GT.U32.AND P6, PT, R8, R23, PT ;  /* 0x000000170800720c */ /* 0x000fe40003fc4070 */
[----:B------:R-:W-:Y:S01]  /*06e0*/  ISETP.GE.U32.AND P5, PT, R17, R8, PT ;  /* 0x000000081100720c */ /* 0x000fe20003fa6070 */
[----:B0-----:R-:W-:Y:S01]  /*06f0*/  IMAD R17, R18, UR6, RZ ;  /* 0x0000000612117c24 */ /* 0x001fe2000f8e02ff */
[----:B------:R-:W-:-:S03]  /*0700*/  ISETP.NE.AND P2, PT, R4, RZ, PT ;  /* 0x000000ff0400720c */ /* 0x000fc60003f45270 */
[----:B------:R-:W-:Y:S01]  /*0710*/  IMAD R16, R17, R6, RZ ;  /* 0x0000000611107224 */ /* 0x000fe200078e02ff */
[----:B------:R-:W-:-:S05]  /*0720*/  LOP3.LUT R17, RZ, R4, RZ, 0x33, !PT ;  /* 0x00000004ff117212 */ /* 0x000fca00078e33ff */
[----:B------:R-:W-:Y:S02]  /*0730*/  @!P6 IADD3 R23, PT, PT, R23, -R8, RZ ;  /* 0x800000081717e210 */ /* 0x000fe40007ffe0ff */
[----:B------:R-:W-:Y:S01]  /*0740*/  @P5 VIADD R7, R7, 0x1 ;  /* 0x0000000107075836 */ /* 0x000fe20000000000 */
[----:B------:R-:W-:Y:S02]  /*0750*/  ISETP.GE.AND P5, PT, R13, R16, PT ;  /* 0x000000100d00720c */ /* 0x000fe40003fa6270 */
[----:B------:R-:W-:Y:S02]  /*0760*/  @!P3 IMAD.MOV R23, RZ, RZ, -R23 ;  /* 0x000000ffff17b224 */ /* 0x000fe400078e0a17 */
[----:B------:R-:W-:-:S03]  /*0770*/  MOV R8, R7 ;  /* 0x0000000700087202 */ /* 0x000fc60000000f00 */
[----:B------:R-:W-:Y:S02]  /*0780*/  SEL R7, R17, R23, !P2 ;  /* 0x0000001711077207 */ /* 0x000fe40005000000 */
[----:B------:R-:W-:-:S04]  /*0790*/  @!P4 IADD3 R8, PT, PT, -R8, RZ, RZ ;  /* 0x000000ff0808c210 */ /* 0x000fc80007ffe1ff */
[----:B------:R-:W-:Y:S01]  /*07a0*/  SEL R8, R17, R8, !P2 ;  /* 0x0000000811087207 */ /* 0x000fe20005000000 */
[----:B------:R-:W-:Y:S06]  /*07b0*/  @P5 BRA `(.L_x_13) ;  /* 0x0000004c00505947 */ /* 0x000fec0003800000 */
[----:B------:R-:W-:Y:S01]  /*07c0*/  ISETP.GE.U32.AND P2, PT, R14, R9, PT ;  /* 0x000000090e00720c */ /* 0x000fe20003f46070 */
[----:B------:R-:W-:Y:S01]  /*07d0*/  @!P0 VIADD R12, R12, 0x1 ;  /* 0x000000010c0c8836 */ /* 0x000fe20000000000 */
[----:B------:R-:W-:Y:S01]  /*07e0*/  LOP3.LUT R10, R3, R10, RZ, 0x3c, !PT ;  /* 0x0000000a030a7212 */ /* 0x000fe200078e3cff */
[----:B------:R-:W-:Y:S01]  /*07f0*/  BSSY.RECONVERGENT B1, `(.L_x_14) ;  /* 0x00001c2000017945 */ /* 0x000fe20003800200 */
[----:B------:R-:W-:Y:S01]  /*0800*/  LOP3.LUT R9, RZ, R13, RZ, 0x33, !PT ;  /* 0x0000000dff097212 */ /* 0x000fe200078e33ff */
[----:B------:R-:W-:Y:S01]  /*0810*/  IMAD R11, R11, R18, RZ ;  /* 0x000000120b0b7224 */ /* 0x000fe200078e02ff */
[----:B------:R-:W-:Y:S01]  /*0820*/  ISETP.GE.AND P3, PT, R10, RZ, PT ;  /* 0x000000ff0a00720c */ /* 0x000fe20003f66270 */
[----:B------:R-:W-:Y:S02]  /*0830*/  IMAD R10, R18, R6, RZ ;  /* 0x00000006120a7224 */ /* 0x000fe400078e02ff */
[----:B------:R-:W-:Y:S02]  /*0840*/  IMAD.IADD R9, R16, 0x1, R9 ;  /* 0x0000000110097824 */ /* 0x000fe400078e0209 */
[----:B------:R-:W-:-:S02]  /*0850*/  IMAD.MOV.U32 R28, RZ, RZ, RZ ;  /* 0x000000ffff1c7224 */ /* 0x000fc400078e00ff */
[----:B------:R-:W-:Y:S02]  /*0860*/  @P2 IADD3 R12, PT, PT, R12, 0x1, RZ ;  /* 0x000000010c0c2810 */ /* 0x000fe40007ffe0ff */
[----:B------:R-:W-:-:S04]  /*0870*/  ISETP.GE.U32.AND P0, PT, R9, 0x60, PT ;  /* 0x000000600900780c */ /* 0x000fc80003f06070 */
[----:B------:R-:W-:-:S04]  /*0880*/  @!P3 IADD3 R12, PT, PT, -R12, RZ, RZ ;  /* 0x000000ff0c0cb210 */ /* 0x000fc80007ffe1ff */
[----:B------:R-:W-:-:S05]  /*0890*/  SEL R15, R15, R12, !P1 ;  /* 0x0000000c0f0f7207 */ /* 0x000fca0004800000 */
[----:B------:R-:W-:Y:S01]  /*08a0*/  IMAD R12, R10, R15, RZ ;  /* 0x0000000f0a0c7224 */ /* 0x000fe200078e02ff */
[----:B------:R-:W-:Y:S06]  /*08b0*/  @!P0 BRA `(.L_x_15) ;  /* 0x0000001800d48947 */ /* 0x000fec0003800000 */
[----:B------:R-:W-:Y:S01]  /*08c0*/  IABS R14, R10 ;  /* 0x0000000a000e7213 */ /* 0x000fe20000000000 */
[C---:B------:R-:W-:Y:S01]  /*08d0*/  VIADD R25, R13.reuse, 0x20 ;  /* 0x000000200d197836 */ /* 0x040fe20000000000 */
[----:B------:R-:W-:Y:S01]  /*08e0*/  IABS R18, R6 ;  /* 0x0000000600127213 */ /* 0x000fe20000000000 */
[C---:B------:R-:W-:Y:S01]  /*08f0*/  VIADD R31, R13.reuse, 0x60 ;  /* 0x000000600d1f7836 */ /* 0x040fe20000000000 */
[----:B------:R-:W0:Y:S01]  /*0900*/  I2F.RP R4, R14 ;  /* 0x0000000e00047306 */ /* 0x000e220000209400 */
[-C--:B------:R-:W-:Y:S01]  /*0910*/  IABS R21, R10.reuse ;  /* 0x0000000a00157213 */ /* 0x080fe20000000000 */
[----:B------:R-:W1:Y:S01]  /*0920*/  LDCU.64 UR6, c[0x0][0x3a8] ;  /* 0x00007500ff0677ac */ /* 0x000e620008000a00 */
[----:B------:R-:W-:Y:S02]  /*0930*/  IABS R24, R25 ;  /* 0x0000001900187213 */ /* 0x000fe40000000000 */
[----:B------:R-:W-:Y:S02]  /*0940*/  IADD3 R21, PT, PT, RZ, -R21, RZ ;  /* 0x80000015ff157210 */ /* 0x000fe40007ffe0ff */
[----:B------:R-:W-:Y:S01]  /*0950*/  IADD3 R19, PT, PT, R13, 0x40, RZ ;  /* 0x000000400d137810 */ /* 0x000fe20007ffe0ff */
[----:B------:R-:W2:Y:S01]  /*0960*/  I2F.RP R20, R18 ;  /* 0x0000001200147306 */ /* 0x000ea20000209400 */
[----:B------:R-:W-:-:S02]  /*0970*/  IABS R29, R10 ;  /* 0x0000000a001d7213 */ /* 0x000fc40000000000 */
[----:B------:R-:W-:Y:S02]  /*0980*/  IABS R28, R19 ;  /* 0x00000013001c7213 */ /* 0x000fe40000000000 */
[----:B------:R-:W-:Y:S01]  /*0990*/  IABS R22, R13 ;  /* 0x0000000d00167213 */ /* 0x000fe20000000000 */
[----:B------:R-:W-:Y:S01]  /*09a0*/  IMAD.MOV R29, RZ, RZ, -R29 ;  /* 0x000000ffff1d7224 */ /* 0x000fe200078e0a1d */
[----:B------:R-:W-:Y:S01]  /*09b0*/  LOP3.LUT R30, R31, R10, RZ, 0x3c, !PT ;  /* 0x0000000a1f1e7212 */ /* 0x000fe200078e3cff */
[----:B0-----:R-:W0:Y:S08]  /*09c0*/  MUFU.RCP R4, R4 ;  /* 0x0000000400047308 */ /* 0x001e300000001000 */
[----:B--2---:R-:W2:Y:S01]  /*09d0*/  MUFU.RCP R20, R20 ;  /* 0x0000001400147308 */ /* 0x004ea20000001000 */
[----:B0-----:R-:W-:-:S02]  /*09e0*/  IADD3 R16, PT, PT, R4, 0xffffffe, RZ ;  /* 0x0ffffffe04107810 */ /* 0x001fc40007ffe0ff */
[----:B------:R-:W-:-:S05]  /*09f0*/  IABS R4, R10 ;  /* 0x0000000a00047213 */ /* 0x000fca0000000000 */
[----:B------:R0:W5:Y:S01]  /*0a00*/  F2I.FTZ.U32.TRUNC.NTZ R17, R16 ;  /* 0x0000001000117305 */ /* 0x000162000021f000 */
[----:B--2---:R-:W-:Y:S01]  /*0a10*/  IADD3 R20, PT, PT, R20, 0xffffffe, RZ ;  /* 0x0ffffffe14147810 */ /* 0x004fe20007ffe0ff */
[----:B0-----:R-:W-:Y:S02]  /*0a20*/  HFMA2 R16, -RZ, RZ, 0, 0 ;  /* 0x00000000ff107431 */ /* 0x001fe400000001ff */
[--C-:B-----5:R-:W-:Y:S02]  /*0a30*/  IMAD.MOV R15, RZ, RZ, -R17.reuse ;  /* 0x000000ffff0f7224 */ /* 0x120fe400078e0a11 */
[----:B------:R-:W-:Y:S02]  /*0a40*/  IMAD.MOV R27, RZ, RZ, -R17 ;  /* 0x000000ffff1b7224 */ /* 0x000fe400078e0a11 */
[----:B------:R-:W-:Y:S02]  /*0a50*/  IMAD R15, R15, R14, RZ ;  /* 0x0000000e0f0f7224 */ /* 0x000fe400078e02ff */
[----:B------:R-:W-:-:S02]  /*0a60*/  IMAD R27, R27, R4, RZ ;  /* 0x000000041b1b7224 */ /* 0x000fc400078e02ff */
[----:B------:R-:W-:-:S04]  /*0a70*/  IMAD.HI.U32 R26, R17, R15, R16 ;  /* 0x0000000f111a7227 */ /* 0x000fc800078e0010 */
[----:B------:R-:W-:Y:S01]  /*0a80*/  IMAD.HI.U32 R16, R17, R27, R16 ;  /* 0x0000001b11107227 */ /* 0x000fe200078e0010 */
[----:B------:R-:W-:-:S03]  /*0a90*/  MOV R27, R28 ;  /* 0x0000001c001b7202 */ /* 0x000fc60000000f00 */
[----:B------:R-:W-:-:S04]  /*0aa0*/  IMAD.HI.U32 R15, R26, R24, RZ ;  /* 0x000000181a0f7227 */ /* 0x000fc800078e00ff */
[----:B------:R-:W-:Y:S02]  /*0ab0*/  IMAD R23, R15, R21, R24 ;  /* 0x000000150f177224 */ /* 0x000fe400078e0218 */
[----:B------:R-:W-:Y:S01]  /*0ac0*/  IMAD.HI.U32 R24, R16, R27, RZ ;  /* 0x0000001b10187227 */ /* 0x000fe200078e00ff */
[----:B------:R-:W-:Y:S02]  /*0ad0*/  IABS R16, R10 ;  /* 0x0000000a00107213 */ /* 0x000fe40000000000 */
[----:B------:R-:W-:Y:S01]  /*0ae0*/  ISETP.GT.U32.AND P6, PT, R14, R23, PT ;  /* 0x000000170e00720c */ /* 0x000fe20003fc4070 */
[----:B------:R-:W-:Y:S02]  /*0af0*/  IMAD.MOV.U32 R28, RZ, RZ, R29 ;  /* 0x000000ffff1c7224 */ /* 0x000fe400078e001d */
[----:B------:R-:W-:-:S04]  /*0b00*/  IMAD.HI.U32 R26, R26, R22, RZ ;  /* 0x000000161a1a7227 */ /* 0x000fc800078e00ff */
[----:B------:R-:W-:Y:S02]  /*0b10*/  IMAD R27, R24, R28, R27 ;  /* 0x0000001c181b7224 */ /* 0x000fe400078e021b */
[----:B------:R-:W-:Y:S01]  /*0b20*/  IMAD R29, R26, R21, R22 ;  /* 0x000000151a1d7224 */ /* 0x000fe200078e0216 */
[----:B------:R-:W-:Y:S01]  /*0b30*/  LOP3.LUT R22, R25, R10, RZ, 0x3c, !PT ;  /* 0x0000000a19167212 */ /* 0x000fe200078e3cff */
[----:B------:R0:W2:Y:S01]  /*0b40*/  F2I.FTZ.U32.TRUNC.NTZ R21, R20 ;  /* 0x0000001400157305 */ /* 0x0000a2000021f000 */
[----:B------:R-:W-:Y:S01]  /*0b50*/  ISETP.GT.U32.AND P2, PT, R14, R27, PT ;  /* 0x0000001b0e00720c */ /* 0x000fe20003f44070 */
[----:B------:R-:W-:Y:S01]  /*0b60*/  @!P6 IMAD.IADD R23, R23, 0x1, -R16 ;  /* 0x000000011717e824 */ /* 0x000fe200078e0a10 */
[----:B------:R-:W-:Y:S01]  /*0b70*/  ISETP.GE.AND P4, PT, R22, RZ, PT ;  /* 0x000000ff1600720c */ /* 0x000fe20003f86270 */
[----:B------:R-:W-:Y:S01]  /*0b80*/  @!P6 VIADD R15, R15, 0x1 ;  /* 0x000000010f0fe836 */ /* 0x000fe20000000000 */
[----:B------:R-:W-:Y:S02]  /*0b90*/  ISETP.GT.U32.AND P1, PT, R14, R29, PT ;  /* 0x0000001d0e00720c */ /* 0x000fe40003f24070 */
[----:B------:R-:W-:-:S02]  /*0ba0*/  ISETP.GE.U32.AND P0, PT, R23, R14, PT ;  /* 0x0000000e1700720c */ /* 0x000fc40003f06070 */
[-C--:B------:R-:W-:Y:S01]  /*0bb0*/  LOP3.LUT R23, R19, R10.reuse, RZ, 0x3c, !PT ;  /* 0x0000000a13177212 */ /* 0x080fe200078e3cff */
[----:B0-----:R-:W-:Y:S01]  /*0bc0*/  IMAD.MOV.U32 R20, RZ, RZ, RZ ;  /* 0x000000ffff147224 */ /* 0x001fe200078e00ff */
[----:B------:R-:W-:Y:S02]  /*0bd0*/  LOP3.LUT R16, R13, R10, RZ, 0x3c, !PT ;  /* 0x0000000a0d107212 */ /* 0x000fe400078e3cff */
[----:B------:R-:W-:Y:S01]  /*0be0*/  ISETP.GE.AND P5, PT, R23, RZ, PT ;  /* 0x000000ff1700720c */ /* 0x000fe20003fa6270 */
[----:B------:R-:W-:Y:S01]  /*0bf0*/  @!P2 VIADD R24, R24, 0x1 ;  /* 0x000000011818a836 */ /* 0x000fe20000000000 */
[----:B------:R-:W-:Y:S02]  /*0c00*/  @!P2 IADD3 R27, PT, PT, R27, -R4, RZ ;  /* 0x800000041b1ba210 */ /* 0x000fe40007ffe0ff */
[----:B------:R-:W-:Y:S01]  /*0c10*/  ISETP.GE.AND P3, PT, R16, RZ, PT ;  /* 0x000000ff1000720c */ /* 0x000fe20003f66270 */
[----:B------:R-:W-:Y:S01]  /*0c20*/  IMAD.MOV R16, RZ, RZ, -R17 ;  /* 0x000000ffff107224 */ /* 0x000fe200078e0a11 */
[----:B------:R-:W-:-:S02]  /*0c30*/  IABS R23, R10 ;  /* 0x0000000a00177213 */ /* 0x000fc40000000000 */
[----:B------:R-:W-:Y:S02]  /*0c40*/  @P0 IADD3 R15, PT, PT, R15, 0x1, RZ ;  /* 0x000000010f0f0810 */ /* 0x000fe40007ffe0ff */
[----:B------:R-:W-:Y:S02]  /*0c50*/  ISETP.NE.AND P0, PT, R10, RZ, PT ;  /* 0x000000ff0a00720c */ /* 0x000fe40003f05270 */
[----:B------:R-:W-:Y:S02]  /*0c60*/  LOP3.LUT R4, RZ, R10, RZ, 0x33, !PT ;  /* 0x0000000aff047212 */ /* 0x000fe400078e33ff */
[----:B------:R-:W-:Y:S02]  /*0c70*/  @!P4 IADD3 R15, PT, PT, -R15, RZ, RZ ;  /* 0x000000ff0f0fc210 */ /* 0x000fe40007ffe1ff */
[-C--:B------:R-:W-:Y:S02]  /*0c80*/  @!P1 IADD3 R29, PT, PT, R29, -R14.reuse, RZ ;  /* 0x8000000e1d1d9210 */ /* 0x080fe40007ffe0ff */
[----:B------:R-:W-:-:S02]  /*0c90*/  ISETP.GE.U32.AND P4, PT, R27, R14, PT ;  /* 0x0000000e1b00720c */ /* 0x000fc40003f86070 */
[----:B------:R-:W-:Y:S01]  /*0ca0*/  SEL R22, R4, R15, !P0 ;  /* 0x0000000f04167207 */ /* 0x000fe20004000000 */
[----:B------:R-:W-:Y:S01]  /*0cb0*/  IMAD R15, R16, R23, RZ ;  /* 0x00000017100f7224 */ /* 0x000fe200078e02ff */
[----:B------:R-:W-:Y:S01]  /*0cc0*/  ISETP.GE.U32.AND P6, PT, R29, R14, PT ;  /* 0x0000000e1d00720c */ /* 0x000fe20003fc6070 */
[----:B--2---:R-:W-:Y:S02]  /*0cd0*/  IMAD.MOV R29, RZ, RZ, -R21 ;  /* 0x000000ffff1d7224 */ /* 0x004fe400078e0a15 */
[----:B------:R-:W-:Y:S01]  /*0ce0*/  HFMA2 R16, -RZ, RZ, 0, 0 ;  /* 0x00000000ff107431 */ /* 0x000fe200000001ff */
[----:B------:R-:W-:Y:S01]  /*0cf0*/  @!P1 IADD3 R26, PT, PT, R26, 0x1, RZ ;  /* 0x000000011a1a9810 */ /* 0x000fe20007ffe0ff */
[----:B------:R-:W-:-:S04]  /*0d00*/  IMAD R29, R29, R18, RZ ;  /* 0x000000121d1d7224 */ /* 0x000fc800078e02ff */
[----:B------:R-:W-:Y:S01]  /*0d10*/  IMAD.HI.U32 R20, R21, R29, R20 ;  /* 0x0000001d15147227 */ /* 0x000fe200078e0014 */
[----:B------:R-:W-:Y:S02]  /*0d20*/  @P4 IADD3 R24, PT, PT, R24, 0x1, RZ ;  /* 0x0000000118184810 */ /* 0x000fe40007ffe0ff */
[----:B------:R-:W-:Y:S01]  /*0d30*/  IABS R29, R31 ;  /* 0x0000001f001d7213 */ /* 0x000fe20000000000 */
[----:B------:R-:W-:Y:S01]  /*0d40*/  IMAD.MOV R21, RZ, RZ, -R22 ;  /* 0x000000ffff157224 */ /* 0x000fe200078e0a16 */
[----:B------:R-:W-:Y:S01]  /*0d50*/  @P6 IADD3 R26, PT, PT, R26, 0x1, RZ ;  /* 0x000000011a1a6810 */ /* 0x000fe20007ffe0ff */
[----:B------:R-:W-:Y:S01]  /*0d60*/  IMAD.HI.U32 R15, R17, R15, R16 ;  /* 0x0000000f110f7227 */ /* 0x000fe200078e0010 */
[----:B------:R-:W-:-:S03]  /*0d70*/  IABS R16, R10 ;  /* 0x0000000a00107213 */ /* 0x000fc60000000000 */
[----:B------:R-:W-:Y:S01]  /*0d80*/  IMAD R17, R10, R21, R25 ;  /* 0x000000150a117224 */ /* 0x000fe200078e0219 */
[----:B------:R-:W-:Y:S01]  /*0d90*/  IADD3 R16, PT, PT, RZ, -R16, RZ ;  /* 0x80000010ff107210 */ /* 0x000fe20007ffe0ff */
[----:B------:R-:W-:Y:S02]  /*0da0*/  IMAD.MOV.U32 R21, RZ, RZ, R24 ;  /* 0x000000ffff157224 */ /* 0x000fe400078e0018 */
[----:B------:R-:W-:Y:S01]  /*0db0*/  IMAD.HI.U32 R24, R15, R29, RZ ;  /* 0x0000001d0f187227 */ /* 0x000fe200078e00ff */
[----:B------:R-:W-:-:S03]  /*0dc0*/  IABS R33, R17 ;  /* 0x0000001100217213 */ /* 0x000fc60000000000 */
[----:B------:R-:W-:Y:S02]  /*0dd0*/  @!P3 IMAD.MOV R26, RZ, RZ, -R26 ;  /* 0x000000ffff1ab224 */ /* 0x000fe400078e0a1a */
[----:B------:R-:W-:Y:S01]  /*0de0*/  @!P5 IMAD.MOV R21, RZ, RZ, -R21 ;  /* 0x000000ffff15d224 */ /* 0x000fe200078e0a15 */
[----:B------:R-:W-:Y:S01]  /*0df0*/  ISETP.GE.AND P5, PT, R30, RZ, PT ;  /* 0x000000ff1e00720c */ /* 0x000fe20003fa6270 */
[----:B------:R-:W-:Y:S01]  /*0e00*/  IMAD R29, R24, R16, R29 ;  /* 0x00000010181d7224 */ /* 0x000fe200078e021d */
[----:B------:R-:W-:Y:S01]  /*0e10*/  SEL R26, R4, R26, !P0 ;  /* 0x0000001a041a7207 */ /* 0x000fe20004000000 */
[----:B------:R-:W-:Y:S01]  /*0e20*/  IMAD.HI.U32 R28, R20, R33, RZ ;  /* 0x00000021141c7227 */ /* 0x000fe200078e00ff */
[----:B------:R-:W-:Y:S02]  /*0e30*/  SEL R16, R4, R21, !P0 ;  /* 0x0000001504107207 */ /* 0x000fe40004000000 */
[----:B------:R-:W-:Y:S02]  /*0e40*/  ISETP.GT.U32.AND P2, PT, R14, R29, PT ;  /* 0x0000001d0e00720c */ /* 0x000fe40003f44070 */
[----:B------:R-:W-:Y:S01]  /*0e50*/  IADD3 R25, PT, PT, -R26, RZ, RZ ;  /* 0x000000ff1a197210 */ /* 0x000fe20007ffe1ff */
[----:B------:R-:W-:Y:S01]  /*0e60*/  IMAD.MOV R27, RZ, RZ, -R16 ;  /* 0x000000ffff1b7224 */ /* 0x000fe200078e0a10 */
[----:B------:R-:W-:-:S03]  /*0e70*/  IADD3 R21, PT, PT, -R28, RZ, RZ ;  /* 0x000000ff1c157210 */ /* 0x000fc60007ffe1ff */
[----:B------:R-:W-:Y:S02]  /*0e80*/  IMAD R25, R10, R25, R13 ;  /* 0x000000190a197224 */ /* 0x000fe400078e020d */
[----:B------:R-:W-:Y:S02]  /*0e90*/  IMAD R33, R18, R21, R33 ;  /* 0x0000001512217224 */ /* 0x000fe400078e0221 */
[----:B------:R-:W-:Y:S01]  /*0ea0*/  IMAD R21, R10, R27, R19 ;  /* 0x0000001b0a157224 */ /* 0x000fe200078e0213 */
[----:B------:R-:W-:Y:S02]  /*0eb0*/  IABS R35, R25 ;  /* 0x0000001900237213 */ /* 0x000fe40000000000 */
[----:B------:R-:W-:Y:S02]  /*0ec0*/  @!P2 IADD3 R29, PT, PT, R29, -R23, RZ ;  /* 0x800000171d1da210 */ /* 0x000fe40007ffe0ff */
[----:B------:R-:W-:Y:S01]  /*0ed0*/  IABS R19, R21 ;  /* 0x0000001500137213 */ /* 0x000fe20000000000 */
[----:B------:R-:W-:Y:S01]  /*0ee0*/  IMAD.HI.U32 R27, R20, R35, RZ ;  /* 0x00000023141b7227 */ /* 0x000fe200078e00ff */
[----:B------:R-:W-:-:S02]  /*0ef0*/  ISETP.GT.U32.AND P4, PT, R18, R33, PT ;  /* 0x000000211200720c */ /* 0x000fc40003f84070 */
[----:B------:R-:W-:Y:S01]  /*0f00*/  ISETP.GE.U32.AND P1, PT, R29, R14, PT ;  /* 0x0000000e1d00720c */ /* 0x000fe20003f26070 */
[----:B------:R-:W-:Y:S01]  /*0f10*/  IMAD.MOV R23, RZ, RZ, -R27 ;  /* 0x000000ffff177224 */ /* 0x000fe200078e0a1b */
[----:B------:R-:W-:Y:S02]  /*0f20*/  MOV R29, R19 ;  /* 0x00000013001d7202 */ /* 0x000fe40000000f00 */
[----:B------:R-:W-:Y:S01]  /*0f30*/  @!P2 IADD3 R24, PT, PT, R24, 0x1, RZ ;  /* 0x000000011818a810 */ /* 0x000fe20007ffe0ff */
[----:B------:R-:W-:Y:S02]  /*0f40*/  IMAD R23, R18, R23, R35 ;  /* 0x0000001712177224 */ /* 0x000fe400078e0223 */
[----:B------:R-:W-:-:S03]  /*0f50*/  IMAD.HI.U32 R19, R20, R29, RZ ;  /* 0x0000001d14137227 */ /* 0x000fc600078e00ff */
[----:B------:R-:W-:Y:S01]  /*0f60*/  ISETP.GT.U32.AND P2, PT, R18, R23, PT ;  /* 0x000000171200720c */ /* 0x000fe20003f44070 */
[----:B------:R-:W-:Y:S01]  /*0f70*/  IMAD.MOV R30, RZ, RZ, -R19 ;  /* 0x000000ffff1e7224 */ /* 0x000fe200078e0a13 */
[----:B------:R-:W-:Y:S01]  /*0f80*/  @!P4 IADD3 R28, PT, PT, R28, 0x1, RZ ;  /* 0x000000011c1cc810 */ /* 0x000fe20007ffe0ff */
[----:B------:R-:W-:Y:S01]  /*0f90*/  @!P4 IMAD.IADD R33, R33, 0x1, -R18 ;  /* 0x000000012121c824 */ /* 0x000fe200078e0a12 */
[----:B------:R-:W-:Y:S01]  /*0fa0*/  @P1 IADD3 R24, PT, PT, R24, 0x1, RZ ;  /* 0x0000000118181810 */ /* 0x000fe20007ffe0ff */
[C---:B------:R-:W-:Y:S01]  /*0fb0*/  IMAD R29, R18.reuse, R30, R29 ;  /* 0x0000001e121d7224 */ /* 0x040fe200078e021d */
[----:B------:R-:W-:Y:S02]  /*0fc0*/  LOP3.LUT R30, R17, R6, RZ, 0x3c, !PT ;  /* 0x00000006111e7212 */ /* 0x000fe400078e3cff */
[----:B------:R-:W-:Y:S01]  /*0fd0*/  ISETP.GE.U32.AND P6, PT, R33, R18, PT ;  /* 0x000000122100720c */ /* 0x000fe20003fc6070 */
[----:B------:R-:W-:Y:S01]  /*0fe0*/  @!P5 IMAD.MOV R24, RZ, RZ, -R24 ;  /* 0x000000ffff18d224 */ /* 0x000fe200078e0a18 */
[----:B------:R-:W-:-:S02]  /*0ff0*/  ISETP.GT.U32.AND P1, PT, R18, R29, PT ;  /* 0x0000001d1200720c */ /* 0x000fc40003f24070 */
[----:B------:R-:W-:Y:S01]  /*1000*/  ISETP.GE.AND P3, PT, R30, RZ, PT ;  /* 0x000000ff1e00720c */ /* 0x000fe20003f66270 */
[--C-:B------:R-:W-:Y:S01]  /*1010*/  @!P2 IMAD.IADD R23, R23, 0x1, -R18.reuse ;  /* 0x000000011717a824 */ /* 0x100fe200078e0a12 */
[----:B------:R-:W-:Y:S02]  /*1020*/  SEL R4, R4, R24, !P0 ;  /* 0x0000001804047207 */ /* 0x000fe40004000000 */
[----:B------:R-:W-:Y:S02]  /*1030*/  @!P2 IADD3 R27, PT, PT, R27, 0x1, RZ ;  /* 0x000000011b1ba810 */ /* 0x000fe40007ffe0ff */
[----:B------:R-:W-:Y:S02]  /*1040*/  ISETP.GE.U32.AND P4, PT, R23, R18, PT ;  /* 0x000000121700720c */ /* 0x000fe40003f86070 */
[----:B------:R-:W-:Y:S02]  /*1050*/  LOP3.LUT R23, R25, R6, RZ, 0x3c, !PT ;  /* 0x0000000619177212 */ /* 0x000fe400078e3cff */
[----:B------:R-:W-:Y:S01]  /*1060*/  @P6 IADD3 R28, PT, PT, R28, 0x1, RZ ;  /* 0x000000011c1c6810 */ /* 0x000fe20007ffe0ff */
[----:B------:R-:W-:Y:S01]  /*1070*/  @!P1 IMAD.IADD R29, R29, 0x1, -R18 ;  /* 0x000000011d1d9824 */ /* 0x000fe200078e0a12 */
[----:B------:R-:W-:Y:S01]  /*1080*/  ISETP.GE.AND P5, PT, R23, RZ, PT ;  /* 0x000000ff1700720c */ /* 0x000fe20003fa6270 */
[----:B------:R-:W-:Y:S01]  /*1090*/  @!P1 VIADD R19, R19, 0x1 ;  /* 0x0000000113139836 */ /* 0x000fe20000000000 */
[----:B------:R-:W-:Y:S01]  /*10a0*/  IADD3 R30, PT, PT, -R4, RZ, RZ ;  /* 0x000000ff041e7210 */ /* 0x000fe20007ffe1ff */
[----:B------:R-:W-:Y:S01]  /*10b0*/  @!P3 IMAD.MOV R28, RZ, RZ, -R28 ;  /* 0x000000ffff1cb224 */ /* 0x000fe200078e0a1c */
[----:B------:R-:W-:-:S02]  /*10c0*/  ISETP.GE.U32.AND P3, PT, R29, R18, PT ;  /* 0x000000121d00720c */ /* 0x000fc40003f66070 */
[----:B------:R-:W-:Y:S01]  /*10d0*/  LOP3.LUT R29, R21, R6, RZ, 0x3c, !PT ;  /* 0x00000006151d7212 */ /* 0x000fe200078e3cff */
[----:B------:R-:W-:Y:S01]  /*10e0*/  @P4 VIADD R27, R27, 0x1 ;  /* 0x000000011b1b4836 */ /* 0x000fe20000000000 */
[----:B------:R-:W-:Y:S01]  /*10f0*/  ISETP.NE.AND P0, PT, R6, RZ, PT ;  /* 0x000000ff0600720c */ /* 0x000fe20003f05270 */
[----:B------:R-:W-:Y:S01]  /*1100*/  IMAD R31, R10, R30, R31 ;  /* 0x0000001e0a1f7224 */ /* 0x000fe200078e021f */
[----:B------:R-:W-:Y:S02]  /*1110*/  LOP3.LUT R24, RZ, R6, RZ, 0x33, !PT ;  /* 0x00000006ff187212 */ /* 0x000fe400078e33ff */
[----:B------:R-:W-:Y:S02]  /*1120*/  ISETP.GE.AND P2, PT, R29, RZ, PT ;  /* 0x000000ff1d00720c */ /* 0x000fe40003f46270 */
[----:B------:R-:W-:Y:S02]  /*1130*/  @!P5 IADD3 R27, PT, PT, -R27, RZ, RZ ;  /* 0x000000ff1b1bd210 */ /* 0x000fe40007ffe1ff */
[----:B------:R-:W-:Y:S01]  /*1140*/  IABS R33, R31 ;  /* 0x0000001f00217213 */ /* 0x000fe20000000000 */
[----:B------:R-:W-:Y:S01]  /*1150*/  @P3 VIADD R19, R19, 0x1 ;  /* 0x0000000113133836 */ /* 0x000fe20000000000 */
[----:B------:R-:W-:-:S02]  /*1160*/  SEL R29, R24, R27, !P0 ;  /* 0x0000001b181d7207 */ /* 0x000fc40004000000 */
[----:B------:R-:W-:Y:S02]  /*1170*/  SEL R23, R24, R28, !P0 ;  /* 0x0000001c18177207 */ /* 0x000fe40004000000 */
[----:B------:R-:W-:Y:S01]  /*1180*/  MOV R27, R19 ;  /* 0x00000013001b7202 */ /* 0x000fe20000000f00 */
[----:B------:R-:W-:Y:S01]  /*1190*/  IMAD.HI.U32 R19, R20, R33, RZ ;  /* 0x0000002114137227 */ /* 0x000fe200078e00ff */
[----:B------:R-:W-:-:S03]  /*11a0*/  IADD3 R28, PT, PT, -R23, RZ, RZ ;  /* 0x000000ff171c7210 */ /* 0x000fc60007ffe1ff */
[----:B------:R-:W-:Y:S01]  /*11b0*/  IMAD R35, R22, R11, R23 ;  /* 0x0000000b16237224 */ /* 0x000fe200078e0217 */
[----:B------:R-:W-:Y:S01]  /*11c0*/  IADD3 R30, PT, PT, -R19, RZ, RZ ;  /* 0x000000ff131e7210 */ /* 0x000fe20007ffe1ff */
[----:B------:R-:W-:Y:S02]  /*11d0*/  IMAD R17, R6, R28, R17 ;  /* 0x0000001c06117224 */ /* 0x000fe400078e0211 */
[----:B------:R-:W-:Y:S01]  /*11e0*/  IMAD R28, R22, R0, R5 ;  /* 0x00000000161c7224 */ /* 0x000fe200078e0205 */
[----:B------:R-:W-:Y:S01]  /*11f0*/  IADD3 R22, PT, PT, -R29, RZ, RZ ;  /* 0x000000ff1d167210 */ /* 0x000fe20007ffe1ff */
[----:B------:R-:W-:Y:S02]  /*1200*/  IMAD R33, R18, R30, R33 ;  /* 0x0000001e12217224 */ /* 0x000fe400078e0221 */
[----:B------:R-:W-:Y:S02]  /*1210*/  @!P2 IMAD.MOV R27, RZ, RZ, -R27 ;  /* 0x000000ffff1ba224 */ /* 0x000fe400078e0a1b */
[----:B------:R-:W-:Y:S01]  /*1220*/  IMAD.IADD R23, R8, 0x1, R23 ;  /* 0x0000000108177824 */ /* 0x000fe200078e0217 */
[----:B------:R-:W-:Y:S01]  /*1230*/  ISETP.GT.U32.AND P2, PT, R18, R33, PT ;  /* 0x000000211200720c */ /* 0x000fe20003f44070 */
[----:B------:R-:W-:Y:S01]  /*1240*/  IMAD R22, R6, R22, R25 ;  /* 0x0000001606167224 */ /* 0x000fe200078e0219 */
[----:B------:R-:W-:Y:S01]  /*1250*/  SEL R25, R24, R27, !P0 ;  /* 0x0000001b18197207 */ /* 0x000fe20004000000 */
[----:B-1----:R-:W-:-:S02]  /*1260*/  IMAD R23, R28, UR6, R23 ;  /* 0x000000061c177c24 */ /* 0x002fc4000f8e0217 */
[CC--:B------:R-:W-:Y:S01]  /*1270*/  IMAD R28, R26.reuse, R0.reuse, R5 ;  /* 0x000000001a1c7224 */ /* 0x0c0fe200078e0205 */
[----:B------:R-:W-:Y:S01]  /*1280*/  IADD3 R20, PT, PT, -R25, RZ, RZ ;  /* 0x000000ff19147210 */ /* 0x000fe20007ffe1ff */
[-C--:B------:R-:W-:Y:S02]  /*1290*/  IMAD R27, R26, R11.reuse, R29 ;  /* 0x0000000b1a1b7224 */ /* 0x080fe400078e021d */
[C---:B------:R-:W-:Y:S02]  /*12a0*/  IMAD R26, R16.reuse, R0, R5 ;  /* 0x00000000101a7224 */ /* 0x040fe400078e0205 */
[--C-:B------:R-:W-:Y:S01]  /*12b0*/  IMAD R37, R16, R11, R25.reuse ;  /* 0x0000000b10257224 */ /* 0x100fe200078e0219 */
[----:B------:R-:W-:Y:S01]  /*12c0*/  IADD3 R16, PT, PT, R12, R17, RZ ;  /* 0x000000110c107210 */ /* 0x000fe20007ffe0ff */
[C---:B------:R-:W-:Y:S01]  /*12d0*/  IMAD.IADD R25, R8.reuse, 0x1, R25 ;  /* 0x0000000108197824 */ /* 0x040fe200078e0219 */
[----:B------:R-:W-:Y:S01]  /*12e0*/  @!P2 IADD3 R33, PT, PT, R33, -R18, RZ ;  /* 0x800000122121a210 */ /* 0x000fe20007ffe0ff */
[----:B------:R-:W-:Y:S01]  /*12f0*/  IMAD.IADD R29, R8, 0x1, R29 ;  /* 0x00000001081d7824 */ /* 0x000fe200078e021d */
[----:B------:R-:W-:Y:S01]  /*1300*/  @!P2 IADD3 R19, PT, PT, R19, 0x1, RZ ;  /* 0x000000011313a810 */ /* 0x000fe20007ffe0ff */
[----:B------:R-:W-:Y:S01]  /*1310*/  IMAD R35, R35, R6, R16 ;  /* 0x0000000623237224 */ /* 0x000fe200078e0210 */
[----:B------:R-:W-:Y:S01]  /*1320*/  ISETP.GE.U32.AND P1, PT, R33, R18, PT ;  /* 0x000000122100720c */ /* 0x000fe20003f26070 */
[C---:B------:R-:W-:Y:S01]  /*1330*/  IMAD.IADD R16, R7.reuse, 0x1, R17 ;  /* 0x0000000107107824 */ /* 0x040fe200078e0211 */
[----:B------:R-:W-:Y:S01]  /*1340*/  IADD3 R17, PT, PT, R7, R22, RZ ;  /* 0x0000001607117210 */ /* 0x000fe20007ffe0ff */
[----:B------:R-:W-:Y:S01]  /*1350*/  IMAD R26, R26, UR6, R25 ;  /* 0x000000061a1a7c24 */ /* 0x000fe2000f8e0219 */
[----:B------:R-:W-:Y:S01]  /*1360*/  LOP3.LUT R18, R31, R6, RZ, 0x3c, !PT ;  /* 0x000000061f127212 */ /* 0x000fe200078e3cff */
[----:B------:R-:W-:-:S02]  /*1370*/  IMAD R25, R23, UR7, R16 ;  /* 0x0000000717197c24 */ /* 0x000fc4000f8e0210 */
[----:B------:R-:W-:Y:S01]  /*1380*/  IMAD.IADD R16, R12, 0x1, R22 ;  /* 0x000000010c107824 */ /* 0x000fe200078e0216 */
[----:B------:R-:W-:Y:S01]  /*1390*/  ISETP.GE.AND P3, PT, R18, RZ, PT ;  /* 0x000000ff1200720c */ /* 0x000fe20003f66270 */
[----:B------:R-:W-:Y:S02]  /*13a0*/  IMAD R28, R28, UR6, R29 ;  /* 0x000000061c1c7c24 */ /* 0x000fe4000f8e021d */
[----:B------:R-:W-:Y:S02]  /*13b0*/  IMAD R29, R6, R20, R21 ;  /* 0x00000014061d7224 */ /* 0x000fe400078e0215 */
[----:B------:R-:W0:Y:S01]  /*13c0*/  LDC.64 R20, c[0x0][0x380] ;  /* 0x0000e000ff147b82 */ /* 0x000e220000000a00 */
[----:B------:R-:W-:Y:S01]  /*13d0*/  IMAD R27, R27, R6, R16 ;  /* 0x000000061b1b7224 */ /* 0x000fe200078e0210 */
[----:B------:R-:W-:Y:S01]  /*13e0*/  @P1 IADD3 R19, PT, PT, R19, 0x1, RZ ;  /* 0x0000000113131810 */ /* 0x000fe20007ffe0ff */
[----:B------:R-:W-:Y:S02]  /*13f0*/  IMAD R23, R28, UR7, R17 ;  /* 0x000000071c177c24 */ /* 0x000fe4000f8e0211 */
[----:B------:R-:W-:-:S02]  /*1400*/  IMAD.IADD R33, R12, 0x1, R29 ;  /* 0x000000010c217824 */ /* 0x000fc400078e021d */
[----:B------:R-:W-:Y:S01]  /*1410*/  IMAD.IADD R29, R7, 0x1, R29 ;  /* 0x00000001071d7824 */ /* 0x000fe200078e021d */
[----:B------:R-:W1:Y:S01]  /*1420*/  LDC.64 R16, c[0x0][0x388] ;  /* 0x0000e200ff107b82 */ /* 0x000e620000000a00 */
[----:B------:R-:W-:Y:S02]  /*1430*/  IMAD R33, R37, R6, R33 ;  /* 0x0000000625217224 */ /* 0x000fe400078e0221 */
[----:B------:R-:W-:Y:S02]  /*1440*/  IMAD.MOV.U32 R37, RZ, RZ, R19 ;  /* 0x000000ffff257224 */ /* 0x000fe400078e0013 */
[----:B------:R-:W-:-:S03]  /*1450*/  IMAD R26, R26, UR7, R29 ;  /* 0x000000071a1a7c24 */ /* 0x000fc6000f8e021d */
[----:B------:R-:W-:-:S04]  /*1460*/  @!P3 IADD3 R37, PT, PT, -R37, RZ, RZ ;  /* 0x000000ff2525b210 */ /* 0x000fc80007ffe1ff */
[----:B------:R-:W-:Y:S01]  /*1470*/  SEL R37, R24, R37, !P0 ;  /* 0x0000002518257207 */ /* 0x000fe20004000000 */
[----:B0-----:R-:W-:-:S04]  /*1480*/  IMAD.WIDE R18, R25, 0x4, R20 ;  /* 0x0000000419127825 */ /* 0x001fc800078e0214 */
[--C-:B------:R-:W-:Y:S01]  /*1490*/  IMAD.WIDE R24, R26, 0x4, R20.reuse ;  /* 0x000000041a187825 */ /* 0x100fe200078e0214 */
[----:B------:R-:W-:Y:S01]  /*14a0*/  IADD3 R32, PT, PT, R8, R37, RZ ;  /* 0x0000002508207210 */ /* 0x000fe20007ffe0ff */
[----:B------:R0:W2:Y:S02]  /*14b0*/  LDG.E R28, desc[UR4][R18.64] ;  /* 0x00000004121c7981 */ /* 0x0000a4000c1e1900 */
[----:B------:R-:W-:Y:S02]  /*14c0*/  IMAD.WIDE R22, R23, 0x4, R20 ;  /* 0x0000000417167825 */ /* 0x000fe400078e0214 */
[----:B------:R-:W5:Y:S02]  /*14d0*/  LDG.E R24, desc[UR4][R24.64] ;  /* 0x0000000418187981 */ /* 0x000f64000c1e1900 */
[----:B-1----:R-:W-:Y:S02]  /*14e0*/  IMAD.WIDE R26, R27, 0x4, R16 ;  /* 0x000000041b1a7825 */ /* 0x002fe400078e0210 */
[----:B------:R1:W3:Y:S02]  /*14f0*/  LDG.E R29, desc[UR4][R22.64] ;  /* 0x00000004161d7981 */ /* 0x0002e4000c1e1900 */
[----:B------:R-:W-:-:S02]  /*1500*/  IMAD.MOV R34, RZ, RZ, -R37 ;  /* 0x000000ffff227224 */ /* 0x000fc400078e0a25 */
[C---:B------:R-:W-:Y:S02]  /*1510*/  IMAD R30, R4.reuse, R0, R5 ;  /* 0x00000000041e7224 */ /* 0x040fe400078e0205 */
[----:B------:R-:W-:Y:S02]  /*1520*/  IMAD R37, R4, R11, R37 ;  /* 0x0000000b04257224 */ /* 0x000fe400078e0225 */
[----:B------:R-:W-:Y:S01]  /*1530*/  IMAD R31, R6, R34, R31 ;  /* 0x00000022061f7224 */ /* 0x000fe200078e021f */
[----:B------:R-:W3:Y:S01]  /*1540*/  LDG.E R4, desc[UR4][R26.64] ;  /* 0x000000041a047981 */ /* 0x000ee2000c1e1900 */
[----:B------:R-:W-:Y:S02]  /*1550*/  IMAD R30, R30, UR6, R32 ;  /* 0x000000061e1e7c24 */ /* 0x000fe4000f8e0220 */
[----:B0-----:R-:W-:Y:S01]  /*1560*/  IMAD.IADD R18, R12, 0x1, R31 ;  /* 0x000000010c127824 */ /* 0x001fe200078e021f */
[----:B------:R-:W-:Y:S01]  /*1570*/  IADD3 R31, PT, PT, R7, R31, RZ ;  /* 0x0000001f071f7210 */ /* 0x000fe20007ffe0ff */
[----:B-1----:R-:W-:-:S04]  /*1580*/  IMAD.WIDE R22, R35, 0x4, R16 ;  /* 0x0000000423167825 */ /* 0x002fc800078e0210 */
[----:B------:R-:W-:Y:S02]  /*1590*/  IMAD R37, R37, R6, R18 ;  /* 0x0000000625257224 */ /* 0x000fe400078e0212 */
[----:B------:R-:W-:Y:S01]  /*15a0*/  IMAD R31, R30, UR7, R31 ;  /* 0x000000071e1f7c24 */ /* 0x000fe2000f8e021f */
[----:B------:R-:W2:Y:S01]  /*15b0*/  LDG.E R23, desc[UR4][R22.64] ;  /* 0x0000000416177981 */ /* 0x000ea2000c1e1900 */
[----:B------:R-:W-:-:S04]  /*15c0*/  IMAD.WIDE R18, R33, 0x4, R16 ;  /* 0x0000000421127825 */ /* 0x000fc800078e0210 */
[----:B------:R-:W-:Y:S02]  /*15d0*/  IMAD.WIDE R20, R31, 0x4, R20 ;  /* 0x000000041f147825 */ /* 0x000fe400078e0214 */
[----:B------:R-:W5:Y:S02]  /*15e0*/  LDG.E R19, desc[UR4][R18.64] ;  /* 0x0000000412137981 */ /* 0x000f64000c1e1900 */
[----:B------:R-:W-:Y:S02]  /*15f0*/  IMAD.WIDE R16, R37, 0x4, R16 ;  /* 0x0000000425107825 */ /* 0x000fe400078e0210 */
[----:B------:R-:W4:Y:S04]  /*1600*/  LDG.E R21, desc[UR4][R20.64] ;  /* 0x0000000414157981 */ /* 0x000f28000c1e1900 */
[----:B------:R-:W4:Y:S01]  /*1610*/  LDG.E R16, desc[UR4][R16.64] ;  /* 0x0000000410107981 */ /* 0x000f22000c1e1900 */
[----:B------:R-:W-:-:S04]  /*1620*/  LEA.HI R25, R9, 0x1, RZ, 0x1b ;  /* 0x0000000109197811 */ /* 0x000fc800078fd8ff */
[----:B------:R-:W-:Y:S01]  /*1630*/  LOP3.LUT R25, R25, 0xffffffc, RZ, 0xc0, !PT ;  /* 0x0ffffffc19197812 */ /* 0x000fe200078ec0ff */
[----:B------:R-:W-:Y:S02]  /*1640*/  VIADD R13, R13, 0x80 ;  /* 0x000000800d0d7836 */ /* 0x000fe40000000000 */
[----:B---3--:R-:W-:Y:S01]  /*1650*/  FFMA R26, R4, R29, RZ ;  /* 0x0000001d041a7223 */ /* 0x008fe200000000ff */
[----:B------:R-:W-:-:S04]  /*1660*/  IADD3 R4, PT, PT, -R25, 0x4, RZ ;  /* 0x0000000419047810 */ /* 0x000fc80007ffe1ff */
[----:B------:R-:W-:Y:S01]  /*1670*/  ISETP.NE.AND P0, PT, R4, RZ, PT ;  /* 0x000000ff0400720c */ /* 0x000fe20003f05270 */
[----:B--2---:R-:W-:-:S04]  /*1680*/  FFMA R26, R23, R28, R26 ;  /* 0x0000001c171a7223 */ /* 0x004fc8000000001a */
[----:B-----5:R-:W-:-:S04]  /*1690*/  FFMA R23, R19, R24, R26 ;  /* 0x0000001813177223 */ /* 0x020fc8000000001a */
[----:B----4-:R-:W-:-:S04]  /*16a0*/  FFMA R28, R16, R21, R23 ;  /* 0x00000015101c7223 */ /* 0x010fc80000000017 */
[----:B------:R-:W-:Y:S05]  /*16b0*/  @!P0 BRA `(.L_x_15) ;  /* 0x0000000c00548947 */ /* 0x000fea0003800000 */
.L_x_16:
[----:B------:R-:W-:Y:S02]  /*16c0*/  IABS R6, R13 ;  /* 0x0000000d00067213 */ /* 0x000fe40000000000 */
[----:B------:R-:W-:Y:S02]  /*16d0*/  IABS R0, R10 ;  /* 0x0000000a00007213 */ /* 0x000fe40000000000 */
[----:B------:R-:W-:Y:S02]  /*16e0*/  IADD3 R21, PT, PT, R13, 0x20, RZ ;  /* 0x000000200d157810 */ /* 0x000fe40007ffe0ff */
[----:B------:R-:W-:Y:S01]  /*16f0*/  IADD3 R17, PT, PT, RZ, -R0, RZ ;  /* 0x80000000ff117210 */ /* 0x000fe20007ffe0ff */
[----:B------:R-:W-:Y:S01]  /*1700*/  IMAD.HI.U32 R0, R15, R6, RZ ;  /* 0x000000060f007227 */ /* 0x000fe200078e00ff */
[-C--:B------:R-:W-:Y:S02]  /*1710*/  IABS R18, R10.reuse ;  /* 0x0000000a00127213 */ /* 0x080fe40000000000 */
[----:B------:R-:W-:Y:S01]  /*1720*/  IABS R22, R21 ;  /* 0x0000001500167213 */ /* 0x000fe20000000000 */
[----:B------:R-:W-:Y:S01]  /*1730*/  IMAD R15, R0, R17, R6 ;  /* 0x00000011000f7224 */ /* 0x000fe200078e0206 */
[----:B------:R-:W-:-:S02]  /*1740*/  IABS R6, R10 ;  /* 0x0000000a00067213 */ /* 0x000fc40000000000 */
[----:B------:R-:W-:Y:S01]  /*1750*/  IADD3 R29, PT, PT, RZ, -R18, RZ ;  /* 0x80000012ff1d7210 */ /* 0x000fe20007ffe0ff */
[----:B------:R-:W-:Y:S01]  /*1760*/  IMAD.MOV.U32 R18, RZ, RZ, R22 ;  /* 0x000000ffff127224 */ /* 0x000fe200078e0016 */
[----:B------:R-:W-:Y:S02]  /*1770*/  ISETP.GT.U32.AND P1, PT, R14, R15, PT ;  /* 0x0000000f0e00720c */ /* 0x000fe40003f24070 */
[----:B------:R-:W-:Y:S02]  /*1780*/  LOP3.LUT R31, RZ, R10, RZ, 0x33, !PT ;  /* 0x0000000aff1f7212 */ /* 0x000fe400078e33ff */
[----:B------:R-:W-:-:S04]  /*1790*/  IADD3 R35, PT, PT, R13, 0x40, RZ ;  /* 0x000000400d237810 */ /* 0x000fc80007ffe0ff */
[----:B------:R-:W-:-:S05]  /*17a0*/  IABS R24, R35 ;  /* 0x0000002300187213 */ /* 0x000fca0000000000 */
[----:B------:R-:W-:Y:S02]  /*17b0*/  @!P1 IMAD.IADD R15, R15, 0x1, -R6 ;  /* 0x000000010f0f9824 */ /* 0x000fe400078e0a06 */
[----:B------:R-:W-:Y:S01]  /*17c0*/  @!P1 VIADD R0, R0, 0x1 ;  /* 0x0000000100009836 */ /* 0x000fe20000000000 */
[----:B------:R-:W-:Y:S02]  /*17d0*/  ISETP.NE.AND P1, PT, R10, RZ, PT ;  /* 0x000000ff0a00720c */ /* 0x000fe40003f25270 */
[----:B------:R-:W-:Y:S02]  /*17e0*/  ISETP.GE.U32.AND P0, PT, R15, R14, PT ;  /* 0x0000000e0f00720c */ /* 0x000fe40003f06070 */
[----:B------:R-:W-:Y:S02]  /*17f0*/  MOV R14, R6 ;  /* 0x00000006000e7202 */ /* 0x000fe40000000f00 */
[----:B------:R-:W-:Y:S02]  /*1800*/  MOV R6, UR10 ;  /* 0x0000000a00067c02 */ /* 0x000fe40008000f00 */
[----:B------:R-:W0:Y:S02]  /*1810*/  I2F.RP R15, R14 ;  /* 0x0000000e000f7306 */ /* 0x000e240000209400 */
[----:B------:R-:W-:-:S02]  /*1820*/  IABS R30, R6 ;  /* 0x00000006001e7213 */ /* 0x000fc40000000000 */
[----:B------:R-:W-:-:S03]  /*1830*/  LOP3.LUT R32, RZ, R6, RZ, 0x33, !PT ;  /* 0x00000006ff207212 */ /* 0x000fc600078e33ff */
[----:B------:R-:W-:Y:S01]  /*1840*/  @P0 IADD3 R0, PT, PT, R0, 0x1, RZ ;  /* 0x0000000100000810 */ /* 0x000fe20007ffe0ff */
[----:B------:R-:W1:Y:S03]  /*1850*/  I2F.RP R20, R30 ;  /* 0x0000001e00147306 */ /* 0x000e660000209400 */
[----:B------:R-:W-:Y:S02]  /*1860*/  MOV R22, R0 ;  /* 0x0000000000167202 */ /* 0x000fe40000000f00 */
[----:B------:R-:W-:-:S03]  /*1870*/  LOP3.LUT R0, R21, R10, RZ, 0x3c, !PT ;  /* 0x0000000a15007212 */ /* 0x000fc600078e3cff */
[----:B0-----:R-:W0:Y:S08]  /*1880*/  MUFU.RCP R15, R15 ;  /* 0x0000000f000f7308 */ /* 0x001e300000001000 */
[----:B-1----:R-:W-:Y:S01]  /*1890*/  MUFU.RCP R20, R20 ;  /* 0x0000001400147308 */ /* 0x002fe20000001000 */
[----:B0-----:R-:W-:-:S07]  /*18a0*/  VIADD R16, R15, 0xffffffe ;  /* 0x0ffffffe0f107836 */ /* 0x001fce0000000000 */
[----:B------:R0:W1:Y:S02]  /*18b0*/  F2I.FTZ.U32.TRUNC.NTZ R17, R16 ;  /* 0x0000001000117305 */ /* 0x000064000021f000 */
[----:B0-----:R-:W-:Y:S02]  /*18c0*/  IMAD.MOV.U32 R16, RZ, RZ, RZ ;  /* 0x000000ffff107224 */ /* 0x001fe400078e00ff */
[----:B-1----:R-:W-:-:S04]  /*18d0*/  IMAD.MOV R19, RZ, RZ, -R17 ;  /* 0x000000ffff137224 */ /* 0x002fc800078e0a11 */
[----:B------:R-:W-:-:S04]  /*18e0*/  IMAD R19, R19, R14, RZ ;  /* 0x0000000e13137224 */ /* 0x000fc800078e02ff */
[----:B------:R-:W-:Y:S01]  /*18f0*/  IMAD.HI.U32 R15, R17, R19, R16 ;  /* 0x00000013110f7227 */ /* 0x000fe200078e0010 */
[----:B------:R-:W-:-:S04]  /*1900*/  LOP3.LUT R17, R13, R10, RZ, 0x3c, !PT ;  /* 0x0000000a0d117212 */ /* 0x000fc800078e3cff */
[----:B------:R-:W-:Y:S01]  /*1910*/  ISETP.GE.AND P2, PT, R17, RZ, PT ;  /* 0x000000ff1100720c */ /* 0x000fe20003f46270 */
[----:B------:R-:W-:Y:S01]  /*1920*/  IMAD.HI.U32 R16, R15, R18, RZ ;  /* 0x000000120f107227 */ /* 0x000fe200078e00ff */
[----:B------:R-:W-:-:S03]  /*1930*/  IADD3 R17, PT, PT, R20, 0xffffffe, RZ ;  /* 0x0ffffffe14117810 */ /* 0x000fc60007ffe0ff */
[----:B------:R-:W-:-:S03]  /*1940*/  IMAD R19, R16, R29, R18 ;  /* 0x0000001d10137224 */ /* 0x000fc600078e0212 */
[----:B------:R-:W0:Y:S02]  /*1950*/  F2I.FTZ.U32.TRUNC.NTZ R17, R17 ;  /* 0x0000001100117305 */ /* 0x000e24000021f000 */
[----:B------:R-:W-:-:S03]  /*1960*/  ISETP.GT.U32.AND P3, PT, R14, R19, PT ;  /* 0x000000130e00720c */ /* 0x000fc60003f64070 */
[----:B------:R-:W-:Y:S01]  /*1970*/  @!P2 IMAD.MOV R22, RZ, RZ, -R22 ;  /* 0x000000ffff16a224 */ /* 0x000fe200078e0a16 */
[----:B------:R-:W-:-:S09]  /*1980*/  ISETP.GE.AND P2, PT, R0, RZ, PT ;  /* 0x000000ff0000720c */ /* 0x000fd20003f46270 */
[----:B------:R-:W-:Y:S01]  /*1990*/  @!P3 IMAD.IADD R19, R19, 0x1, -R14 ;  /* 0x000000011313b824 */ /* 0x000fe200078e0a0e */
[----:B------:R-:W-:Y:S02]  /*19a0*/  @!P3 IADD3 R16, PT, PT, R16, 0x1, RZ ;  /* 0x000000011010b810 */ /* 0x000fe40007ffe0ff */
[----:B0-----:R-:W-:Y:S02]  /*19b0*/  IADD3 R33, PT, PT, RZ, -R17, RZ ;  /* 0x80000011ff217210 */ /* 0x001fe40007ffe0ff */
[----:B------:R-:W-:Y:S02]  /*19c0*/  ISETP.GE.U32.AND P0, PT, R19, R14, PT ;  /* 0x0000000e1300720c */ /* 0x000fe40003f06070 */
[----:B------:R-:W-:Y:S01]  /*19d0*/  LOP3.LUT R19, RZ, R10, RZ, 0x33, !PT ;  /* 0x0000000aff137212 */ /* 0x000fe200078e33ff */
[----:B------:R-:W-:-:S03]  /*19e0*/  IMAD R33, R33, R30, RZ ;  /* 0x0000001e21217224 */ /* 0x000fc600078e02ff */
[----:B------:R-:W-:-:S05]  /*19f0*/  SEL R22, R19, R22, !P1 ;  /* 0x0000001613167207 */ /* 0x000fca0004800000 */
[----:B------:R-:W-:Y:S02]  /*1a00*/  IMAD.MOV R19, RZ, RZ, -R22 ;  /* 0x000000ffff137224 */ /* 0x000fe400078e0a16 */
[----:B------:R-:W-:Y:S02]  /*1a10*/  @P0 VIADD R16, R16, 0x1 ;  /* 0x0000000110100836 */ /* 0x000fe40000000000 */
[----:B------:R-:W-:-:S03]  /*1a20*/  IMAD R19, R10, R19, R13 ;  /* 0x000000130a137224 */ /* 0x000fc600078e020d */
[----:B------:R-:W-:Y:S01]  /*1a30*/  MOV R20, R16 ;  /* 0x0000001000147202 */ /* 0x000fe20000000f00 */
[----:B------:R-:W-:Y:S01]  /*1a40*/  IMAD.MOV.U32 R16, RZ, RZ, RZ ;  /* 0x000000ffff107224 */ /* 0x000fe200078e00ff */
[----:B------:R-:W-:Y:S02]  /*1a50*/  IABS R0, R19 ;  /* 0x0000001300007213 */ /* 0x000fe40000000000 */
[----:B------:R-:W-:Y:S01]  /*1a60*/  @!P2 IADD3 R20, PT, PT, -R20, RZ, RZ ;  /* 0x000000ff1414a210 */ /* 0x000fe20007ffe1ff */
[----:B------:R-:W-:Y:S01]  /*1a70*/  IMAD.HI.U32 R33, R17, R33, R16 ;  /* 0x0000002111217227 */ /* 0x000fe200078e0010 */
[----:B------:R-:W-:Y:S02]  /*1a80*/  LOP3.LUT R25, R19, R6, RZ, 0x3c, !PT ;  /* 0x0000000613197212 */ /* 0x000fe400078e3cff */
[----:B------:R-:W-:Y:S01]  /*1a90*/  SEL R20, R31, R20, !P1 ;  /* 0x000000141f147207 */ /* 0x000fe20004800000 */
[----:B------:R-:W-:Y:S01]  /*1aa0*/  IMAD.MOV.U32 R17, RZ, RZ, R0 ;  /* 0x000000ffff117224 */ /* 0x000fe200078e0000 */
[----:B------:R-:W-:-:S02]  /*1ab0*/  ISETP.GE.AND P4, PT, R25, RZ, PT ;  /* 0x000000ff1900720c */ /* 0x000fc40003f86270 */
[----:B------:R-:W-:Y:S01]  /*1ac0*/  IADD3 R18, PT, PT, -R20, RZ, RZ ;  /* 0x000000ff14127210 */ /* 0x000fe20007ffe1ff */
[----:B------:R-:W-:-:S04]  /*1ad0*/  IMAD.HI.U32 R0, R33, R17, RZ ;  /* 0x0000001121007227 */ /* 0x000fc800078e00ff */
[----:B------:R-:W-:Y:S02]  /*1ae0*/  IMAD R21, R10, R18, R21 ;  /* 0x000000120a157224 */ /* 0x000fe400078e0215 */
[----:B------:R-:W-:-:S03]  /*1af0*/  IMAD.MOV R16, RZ, RZ, -R0 ;  /* 0x000000ffff107224 */ /* 0x000fc600078e0a00 */
[----:B------:R-:W-:Y:S01]  /*1b00*/  IABS R23, R21 ;  /* 0x0000001500177213 */ /* 0x000fe20000000000 */
[----:B------:R-:W-:-:S04]  /*1b10*/  IMAD R17, R30, R16, R17 ;  /* 0x000000101e117224 */ /* 0x000fc800078e0211 */
[----:B------:R-:W-:Y:S01]  /*1b20*/  IMAD.HI.U32 R16, R33, R23, RZ ;  /* 0x0000001721107227 */ /* 0x000fe200078e00ff */
[----:B------:R-:W-:-:S03]  /*1b30*/  ISETP.GT.U32.AND P2, PT, R30, R17, PT ;  /* 0x000000111e00720c */ /* 0x000fc60003f44070 */
[----:B------:R-:W-:-:S04]  /*1b40*/  IMAD.MOV R18, RZ, RZ, -R16 ;  /* 0x000000ffff127224 */ /* 0x000fc800078e0a10 */
[----:B------:R-:W-:Y:S02]  /*1b50*/  IMAD R23, R30, R18, R23 ;  /* 0x000000121e177224 */ /* 0x000fe400078e0217 */
[----:B------:R-:W-:-:S03]  /*1b60*/  IMAD.HI.U32 R18, R15, R24, RZ ;  /* 0x000000180f127227 */ /* 0x000fc600078e00ff */
[----:B------:R-:W-:Y:S01]  /*1b70*/  ISETP.GT.U32.AND P3, PT, R30, R23, PT ;  /* 0x000000171e00720c */ /* 0x000fe20003f64070 */
[----:B------:R-:W-:Y:S01]  /*1b80*/  @!P2 VIADD R0, R0, 0x1 ;  /* 0x000000010000a836 */ /* 0x000fe20000000000 */
[----:B------:R-:W-:-:S04]  /*1b90*/  @!P2 IADD3 R17, PT, PT, R17, -R30, RZ ;  /* 0x8000001e1111a210 */ /* 0x000fc80007ffe0ff */
[----:B------:R-:W-:Y:S01]  /*1ba0*/  ISETP.GE.U32.AND P0, PT, R17, R30, PT ;  /* 0x0000001e1100720c */ /* 0x000fe20003f06070 */
[----:B------:R-:W-:Y:S01]  /*1bb0*/  IMAD R17, R18, R29, R24 ;  /* 0x0000001d12117224 */ /* 0x000fe200078e0218 */
[----:B------:R-:W-:-:S04]  /*1bc0*/  LOP3.LUT R24, R21, R6, RZ, 0x3c, !PT ;  /* 0x0000000615187212 */ /* 0x000fc800078e3cff */
[----:B------:R-:W-:Y:S01]  /*1bd0*/  ISETP.GT.U32.AND P2, PT, R14, R17, PT ;  /* 0x000000110e00720c */ /* 0x000fe20003f44070 */
[----:B------:R-:W-:Y:S01]  /*1be0*/  @!P3 IMAD.IADD R23, R23, 0x1, -R30 ;  /* 0x000000011717b824 */ /* 0x000fe200078e0a1e */
[----:B------:R-:W-:-:S04]  /*1bf0*/  @!P3 IADD3 R16, PT, PT, R16, 0x1, RZ ;  /* 0x000000011010b810 */ /* 0x000fc80007ffe0ff */
[----:B------:R-:W-:Y:S02]  /*1c00*/  ISETP.GE.U32.AND P5, PT, R23, R30, PT ;  /* 0x0000001e1700720c */ /* 0x000fe40003fa6070 */
[----:B------:R-:W-:Y:S02]  /*1c10*/  @P0 IADD3 R0, PT, PT, R0, 0x1, RZ ;  /* 0x0000000100000810 */ /* 0x000fe40007ffe0ff */
[----:B------:R-:W-:Y:S02]  /*1c20*/  ISETP.NE.AND P0, PT, R6, RZ, PT ;  /* 0x000000ff0600720c */ /* 0x000fe40003f05270 */
[----:B------:R-:W-:Y:S01]  /*1c30*/  @!P4 IADD3 R0, PT, PT, -R0, RZ, RZ ;  /* 0x000000ff0000c210 */ /* 0x000fe20007ffe1ff */
[----:B------:R-:W-:Y:S01]  /*1c40*/  @!P2 IMAD.IADD R17, R17, 0x1, -R14 ;  /* 0x000000011111a824 */ /* 0x000fe200078e0a0e */
[----:B------:R-:W-:Y:S02]  /*1c50*/  ISETP.GE.AND P4, PT, R24, RZ, PT ;  /* 0x000000ff1800720c */ /* 0x000fe40003f86270 */
[----:B------:R-:W-:-:S02]  /*1c60*/  SEL R23, R32, R0, !P0 ;  /* 0x0000000020177207 */ /* 0x000fc40004000000 */
[----:B------:R-:W-:Y:S01]  /*1c70*/  ISETP.GE.U32.AND P3, PT, R17, R14, PT ;  /* 0x0000000e1100720c */ /* 0x000fe20003f66070 */
[----:B------:R-:W-:Y:S01]  /*1c80*/  @P5 VIADD R16, R16, 0x1 ;  /* 0x0000000110105836 */ /* 0x000fe20000000000 */
[----:B------:R-:W-:Y:S01]  /*1c90*/  MOV R0, UR12 ;  /* 0x0000000c00007c02 */ /* 0x000fe20008000f00 */
[--C-:B------:R-:W-:Y:S01]  /*1ca0*/  IMAD.MOV R24, RZ, RZ, -R23.reuse ;  /* 0x000000ffff187224 */ /* 0x100fe200078e0a17 */
[----:B------:R-:W-:Y:S01]  /*1cb0*/  @!P2 IADD3 R18, PT, PT, R18, 0x1, RZ ;  /* 0x000000011212a810 */ /* 0x000fe20007ffe0ff */
[----:B------:R-:W-:Y:S01]  /*1cc0*/  IMAD R25, R22, R11, R23 ;  /* 0x0000000b16197224 */ /* 0x000fe200078e0217 */
[----:B------:R-:W-:Y:S01]  /*1cd0*/  MOV R27, R16 ;  /* 0x00000010001b7202 */ /* 0x000fe20000000f00 */
[----:B------:R-:W-:Y:S01]  /*1ce0*/  IMAD R17, R6, R24, R19 ;  /* 0x0000001806117224 */ /* 0x000fe200078e0213 */
[----:B------:R-:W-:Y:S01]  /*1cf0*/  LOP3.LUT R24, R35, R10, RZ, 0x3c, !PT ;  /* 0x0000000a23187212 */ /* 0x000fe200078e3cff */
[----:B------:R-:W-:Y:S01]  /*1d00*/  IMAD.IADD R19, R8, 0x1, R23 ;  /* 0x0000000108137824 */ /* 0x000fe200078e0217 */
[----:B------:R-:W-:Y:S01]  /*1d10*/  @!P4 IADD3 R27, PT, PT, -R27, RZ, RZ ;  /* 0x000000ff1b1bc210 */ /* 0x000fe20007ffe1ff */
[----:B------:R-:W-:Y:S01]  /*1d20*/  IMAD R16, R22, R0, R5 ;  /* 0x0000000016107224 */ /* 0x000fe200078e0205 */
[----:B------:R-:W-:Y:S01]  /*1d30*/  ISETP.GE.AND P4, PT, R24, RZ, PT ;  /* 0x000000ff1800720c */ /* 0x000fe20003f86270 */
[----:B------:R-:W-:-:S02]  /*1d40*/  IMAD.IADD R23, R12, 0x1, R17 ;  /* 0x000000010c177824 */ /* 0x000fc400078e0211 */
[----:B------:R-:W-:Y:S02]  /*1d50*/  @P3 VIADD R18, R18, 0x1 ;  /* 0x0000000112123836 */ /* 0x000fe40000000000 */
[----:B------:R-:W-:Y:S01]  /*1d60*/  IMAD R23, R25, R6, R23 ;  /* 0x0000000619177224 */ /* 0x000fe200078e0217 */
[----:B------:R-:W-:Y:S01]  /*1d70*/  IADD3 R25, PT, PT, R7, R17, RZ ;  /* 0x0000001107197210 */ /* 0x000fe20007ffe0ff */
[----:B------:R-:W-:Y:S01]  /*1d80*/  IMAD R22, R16, UR8, R19 ;  /* 0x0000000810167c24 */ /* 0x000fe2000f8e0213 */
[----:B------:R-:W-:Y:S01]  /*1d90*/  SEL R19, R32, R27, !P0 ;  /* 0x0000001b20137207 */ /* 0x000fe20004000000 */
[----:B------:R-:W0:Y:S01]  /*1da0*/  LDC.64 R16, c[0x0][0x380] ;  /* 0x0000e000ff107b82 */ /* 0x000e220000000a00 */
[----:B------:R-:W-:Y:S01]  /*1db0*/  MOV R34, R18 ;  /* 0x0000001200227202 */ /* 0x000fe20000000f00 */
[----:B------:R-:W-:Y:S01]  /*1dc0*/  IMAD R25, R22, UR9, R25 ;  /* 0x0000000916197c24 */ /* 0x000fe2000f8e0219 */
[----:B------:R-:W-:Y:S01]  /*1dd0*/  IADD3 R37, PT, PT, R8, R19, RZ ;  /* 0x0000001308257210 */ /* 0x000fe20007ffe0ff */
[----:B------:R-:W-:-:S02]  /*1de0*/  IMAD.MOV R24, RZ, RZ, -R19 ;  /* 0x000000ffff187224 */ /* 0x000fc400078e0a13 */
[----:B------:R-:W-:Y:S02]  /*1df0*/  @!P4 IMAD.MOV R34, RZ, RZ, -R34 ;  /* 0x000000ffff22c224 */ /* 0x000fe400078e0a22 */
[----:B------:R-:W-:Y:S02]  /*1e00*/  IMAD R27, R20, R11, R19 ;  /* 0x0000000b141b7224 */ /* 0x000fe400078e0213 */
[----:B------:R-:W-:Y:S01]  /*1e10*/  IMAD R21, R6, R24, R21 ;  /* 0x0000001806157224 */ /* 0x000fe200078e0215 */
[----:B------:R-:W-:Y:S01]  /*1e20*/  SEL R34, R31, R34, !P1 ;  /* 0x000000221f227207 */ /* 0x000fe20004800000 */
[----:B------:R-:W-:Y:S01]  /*1e30*/  IMAD R20, R20, R0, R5 ;  /* 0x0000000014147224 */ /* 0x000fe200078e0205 */
[----:B------:R-:W1:Y:S03]  /*1e40*/  LDC.64 R18, c[0x0][0x388] ;  /* 0x0000e200ff127b82 */ /* 0x000e660000000a00 */
[----:B------:R-:W-:Y:S01]  /*1e50*/  IMAD R20, R20, UR8, R37 ;  /* 0x0000000814147c24 */ /* 0x000fe2000f8e0225 */
[----:B------:R-:W-:Y:S01]  /*1e60*/  IADD3 R37, PT, PT, R7, R21, RZ ;  /* 0x0000001507257210 */ /* 0x000fe20007ffe0ff */
[----:B------:R-:W-:-:S02]  /*1e70*/  IMAD.MOV R22, RZ, RZ, -R34 ;  /* 0x000000ffff167224 */ /* 0x000fc400078e0a22 */
[----:B------:R-:W-:Y:S02]  /*1e80*/  IMAD.IADD R21, R12, 0x1, R21 ;  /* 0x000000010c157824 */ /* 0x000fe400078e0215 */
[----:B------:R-:W-:Y:S02]  /*1e90*/  IMAD R35, R10, R22, R35 ;  /* 0x000000160a237224 */ /* 0x000fe400078e0223 */
[----:B------:R-:W-:Y:S02]  /*1ea0*/  IMAD R37, R20, UR9, R37 ;  /* 0x0000000914257c24 */ /* 0x000fe4000f8e0225 */
[----:B------:R-:W-:Y:S01]  /*1eb0*/  IMAD R27, R27, R6, R21 ;  /* 0x000000061b1b7224 */ /* 0x000fe200078e0215 */
[----:B------:R-:W-:Y:S01]  /*1ec0*/  IABS R36, R35 ;  /* 0x0000002300247213 */ /* 0x000fe20000000000 */
[----:B0-----:R-:W-:-:S04]  /*1ed0*/  IMAD.WIDE R20, R37, 0x4, R16 ;  /* 0x0000000425147825 */ /* 0x001fc800078e0210 */
[----:B------:R-:W-:Y:S01]  /*1ee0*/  IMAD.WIDE R24, R25, 0x4, R16 ;  /* 0x0000000419187825 */ /* 0x000fe200078e0210 */
[----:B------:R0:W2:Y:S05]  /*1ef0*/  LDG.E R37, desc[UR4][R20.64] ;  /* 0x0000000414257981 */ /* 0x0000aa000c1e1900 */
[----:B------:R3:W4:Y:S01]  /*1f00*/  LDG.E R25, desc[UR4][R24.64] ;  /* 0x0000000418197981 */ /* 0x000722000c1e1900 */
[----:B-1----:R-:W-:-:S04]  /*1f10*/  IMAD.WIDE R22, R23, 0x4, R18 ;  /* 0x0000000417167825 */ /* 0x002fc800078e0212 */
[----:B0-----:R-:W-:Y:S02]  /*1f20*/  IMAD.HI.U32 R20, R33, R36, RZ ;  /* 0x0000002421147227 */ /* 0x001fe400078e00ff */
[----:B------:R-:W4:Y:S03]  /*1f30*/  LDG.E R23, desc[UR4][R22.64] ;  /* 0x0000000416177981 */ /* 0x000f26000c1e1900 */
[----:B------:R-:W-:-:S05]  /*1f40*/  IADD3 R21, PT, PT, -R20, RZ, RZ ;  /* 0x000000ff14157210 */ /* 0x000fca0007ffe1ff */
[----:B------:R-:W-:-:S05]  /*1f50*/  IMAD R36, R30, R21, R36 ;  /* 0x000000151e247224 */ /* 0x000fca00078e0224 */
[----:B------:R-:W-:Y:S02]  /*1f60*/  ISETP.GT.U32.AND P3, PT, R30, R36, PT ;  /* 0x000000241e00720c */ /* 0x000fe40003f64070 */
[----:B---3--:R-:W-:-:S11]  /*1f70*/  LOP3.LUT R24, R35, R6, RZ, 0x3c, !PT ;  /* 0x0000000623187212 */ /* 0x008fd600078e3cff */
[----:B------:R-:W-:-:S05]  /*1f80*/  @!P3 IMAD.IADD R36, R36, 0x1, -R30 ;  /* 0x000000012424b824 */ /* 0x000fca00078e0a1e */
[----:B------:R-:W-:Y:S02]  /*1f90*/  ISETP.GE.U32.AND P2, PT, R36, R30, PT ;  /* 0x0000001e2400720c */ /* 0x000fe40003f46070 */
[----:B------:R-:W-:Y:S02]  /*1fa0*/  ISETP.GE.AND P4, PT, R24, RZ, PT ;  /* 0x000000ff1800720c */ /* 0x000fe40003f86270 */
[----:B------:R-:W-:-:S09]  /*1fb0*/  @!P3 IADD3 R20, PT, PT, R20, 0x1, RZ ;  /* 0x000000011414b810 */ /* 0x000fd20007ffe0ff */
[----:B------:R-:W-:-:S05]  /*1fc0*/  @P2 VIADD R20, R20, 0x1 ;  /* 0x0000000114142836 */ /* 0x000fca0000000000 */
[----:B------:R-:W-:Y:S01]  /*1fd0*/  @!P4 IADD3 R20, PT, PT, -R20, RZ, RZ ;  /* 0x000000ff1414c210 */ /* 0x000fe20007ffe1ff */
[----:B------:R-:W-:-:S03]  /*1fe0*/  IMAD.WIDE R26, R27, 0x4, R18 ;  /* 0x000000041b1a7825 */ /* 0x000fc600078e0212 */
[----:B------:R-:W-:Y:S02]  /*1ff0*/  SEL R21, R32, R20, !P0 ;  /* 0x0000001420157207 */ /* 0x000fe40004000000 */
[----:B------:R0:W2:Y:S03]  /*2000*/  LDG.E R22, desc[UR4][R26.64] ;  /* 0x000000041a167981 */ /* 0x0000a6000c1e1900 */
[----:B------:R-:W-:-:S04]  /*2010*/  IMAD.MOV R20, RZ, RZ, -R21 ;  /* 0x000000ffff147224 */ /* 0x000fc800078e0a15 */
[----:B------:R-:W-:Y:S02]  /*2020*/  IMAD R35, R6, R20, R35 ;  /* 0x0000001406237224 */ /* 0x000fe400078e0223 */
[----:B------:R-:W-:Y:S01]  /*2030*/  IMAD R20, R34, R0, R5 ;  /* 0x0000000022147224 */ /* 0x000fe200078e0205 */
[----:B0-----:R-:W-:Y:S01]  /*2040*/  IADD3 R27, PT, PT, R8, R21, RZ ;  /* 0x00000015081b7210 */ /* 0x001fe20007ffe0ff */
[----:B------:R-:W-:-:S04]  /*2050*/  IMAD R21, R34, R11, R21 ;  /* 0x0000000b22157224 */ /* 0x000fc800078e0215 */
[----:B------:R-:W-:Y:S02]  /*2060*/  IMAD R27, R20, UR8, R27 ;  /* 0x00000008141b7c24 */ /* 0x000fe4000f8e021b */
[----:B------:R-:W-:Y:S01]  /*2070*/  IMAD.IADD R20, R7, 0x1, R35 ;  /* 0x0000000107147824 */ /* 0x000fe200078e0223 */
[----:B------:R-:W-:-:S03]  /*2080*/  IADD3 R35, PT, PT, R12, R35, RZ ;  /* 0x000000230c237210 */ /* 0x000fc60007ffe0ff */
[----:B------:R-:W-:Y:S02]  /*2090*/  IMAD R20, R27, UR9, R20 ;  /* 0x000000091b147c24 */ /* 0x000fe4000f8e0214 */
[----:B------:R-:W-:Y:S02]  /*20a0*/  IMAD R27, R21, R6, R35 ;  /* 0x00000006151b7224 */ /* 0x000fe400078e0223 */
[----:B------:R-:W-:-:S05]  /*20b0*/  VIADD R35, R13, 0x60 ;  /* 0x000000600d237836 */ /* 0x000fca0000000000 */
[----:B------:R-:W-:-:S05]  /*20c0*/  IABS R34, R35 ;  /* 0x0000002300227213 */ /* 0x000fca0000000000 */
[----:B------:R-:W-:-:S04]  /*20d0*/  IMAD.HI.U32 R24, R15, R34, RZ ;  /* 0x000000220f187227 */ /* 0x000fc800078e00ff */
[----:B------:R-:W-:-:S05]  /*20e0*/  IMAD R29, R24, R29, R34 ;  /* 0x0000001d181d7224 */ /* 0x000fca00078e0222 */
[----:B------:R-:W-:-:S13]  /*20f0*/  ISETP.GT.U32.AND P3, PT, R14, R29, PT ;  /* 0x0000001d0e00720c */ /* 0x000fda0003f64070 */
[----:B------:R-:W-:-:S04]  /*2100*/  @!P3 IADD3 R29, PT, PT, R29, -R14, RZ ;  /* 0x8000000e1d1db210 */ /* 0x000fc80007ffe0ff */
[----:B------:R-:W-:Y:S02]  /*2110*/  ISETP.GE.U32.AND P2, PT, R29, R14, PT ;  /* 0x0000000e1d00720c */ /* 0x000fe40003f46070 */
[----:B------:R-:W-:Y:S01]  /*2120*/  LOP3.LUT R29, R35, R10, RZ, 0x3c, !PT ;  /* 0x0000000a231d7212 */ /* 0x000fe200078e3cff */
[----:B------:R-:W-:-:S03]  /*2130*/  @!P3 VIADD R24, R24, 0x1 ;  /* 0x000000011818b836 */ /* 0x000fc60000000000 */
[----:B------:R-:W-:-:S07]  /*2140*/  ISETP.GE.AND P4, PT, R29, RZ, PT ;  /* 0x000000ff1d00720c */ /* 0x000fce0003f86270 */
[----:B------:R-:W-:Y:S01]  /*2150*/  @P2 IADD3 R24, PT, PT, R24, 0x1, RZ ;  /* 0x0000000118182810 */ /* 0x000fe20007ffe0ff */
[----:B------:R-:W-:-:S05]  /*2160*/  IMAD.WIDE R20, R20, 0x4, R16 ;  /* 0x0000000414147825 */ /* 0x000fca00078e0210 */
[----:B------:R-:W-:Y:S01]  /*2170*/  @!P4 IMAD.MOV R24, RZ, RZ, -R24 ;  /* 0x000000ffff18c224 */ /* 0x000fe200078e0a18 */
[----:B------:R0:W3:Y:S04]  /*2180*/  LDG.E R20, desc[UR4][R20.64] ;  /* 0x0000000414147981 */ /* 0x0000e8000c1e1900 */
[----:B------:R-:W-:-:S04]  /*2190*/  SEL R24, R31, R24, !P1 ;  /* 0x000000181f187207 */ /* 0x000fc80004800000 */
[----:B0-----:R-:W-:-:S05]  /*21a0*/  IADD3 R21, PT, PT, -R24, RZ, RZ ;  /* 0x000000ff18157210 */ /* 0x001fca0007ffe1ff */
[----:B------:R-:W-:Y:S02]  /*21b0*/  IMAD R35, R10, R21, R35 ;  /* 0x000000150a237224 */ /* 0x000fe400078e0223 */
[----:B------:R-:W-:-:S03]  /*21c0*/  IMAD.WIDE R26, R27, 0x4, R18 ;  /* 0x000000041b1a7825 */ /* 0x000fc600078e0212 */
[----:B------:R-:W-:-:S03]  /*21d0*/  IABS R21, R35 ;  /* 0x0000002300157213 */ /* 0x000fc60000000000 */
[----:B------:R0:W3:Y:S02]  /*21e0*/  LDG.E R27, desc[UR4][R26.64] ;  /* 0x000000041a1b7981 */ /* 0x0000e4000c1e1900 */
[----:B------:R-:W-:-:S04]  /*21f0*/  IMAD.HI.U32 R33, R33, R21, RZ ;  /* 0x0000001521217227 */ /* 0x000fc800078e00ff */
[----:B0-----:R-:W-:-:S04]  /*2200*/  IMAD.MOV R26, RZ, RZ, -R33 ;  /* 0x000000ffff1a7224 */ /* 0x001fc800078e0a21 */
[----:B------:R-:W-:-:S05]  /*2210*/  IMAD R21, R30, R26, R21 ;  /* 0x0000001a1e157224 */ /* 0x000fca00078e0215 */
[----:B------:R-:W-:-:S13]  /*2220*/  ISETP.GT.U32.AND P2, PT, R30, R21, PT ;  /* 0x000000151e00720c */ /* 0x000fda0003f44070 */
[----:B------:R-:W-:-:S04]  /*2230*/  @!P2 IADD3 R21, PT, PT, R21, -R30, RZ ;  /* 0x8000001e1515a210 */ /* 0x000fc80007ffe0ff */
[----:B------:R-:W-:Y:S02]  /*2240*/  ISETP.GE.U32.AND P1, PT, R21, R30, PT ;  /* 0x0000001e1500720c */ /* 0x000fe40003f26070 */
[----:B------:R-:W-:Y:S01]  /*2250*/  LOP3.LUT R21, R35, R6, RZ, 0x3c, !PT ;  /* 0x0000000623157212 */ /* 0x000fe200078e3cff */
[----:B------:R-:W-:-:S03]  /*2260*/  @!P2 VIADD R33, R33, 0x1 ;  /* 0x000000012121a836 */ /* 0x000fc60000000000 */
[----:B------:R-:W-:-:S07]  /*2270*/  ISETP.GE.AND P3, PT, R21, RZ, PT ;  /* 0x000000ff1500720c */ /* 0x000fce0003f66270 */
[----:B------:R-:W-:-:S06]  /*2280*/  @P1 IADD3 R33, PT, PT, R33, 0x1, RZ ;  /* 0x0000000121211810 */ /* 0x000fcc0007ffe0ff */
[----:B------:R-:W-:-:S05]  /*2290*/  @!P3 IMAD.MOV R33, RZ, RZ, -R33 ;  /* 0x000000ffff21b224 */ /* 0x000fca00078e0a21 */
[----:B------:R-:W-:-:S04]  /*22a0*/  SEL R21, R32, R33, !P0 ;  /* 0x0000002120157207 */ /* 0x000fc80004000000 */
[----:B------:R-:W-:Y:S01]  /*22b0*/  IADD3 R26, PT, PT, -R21, RZ, RZ ;  /* 0x000000ff151a7210 */ /* 0x000fe20007ffe1ff */
[----:B------:R-:W-:-:S04]  /*22c0*/  IMAD.IADD R29, R8, 0x1, R21 ;  /* 0x00000001081d7824 */ /* 0x000fc800078e0215 */
[----:B------:R-:W-:Y:S02]  /*22d0*/  IMAD R35, R6, R26, R35 ;  /* 0x0000001a06237224 */ /* 0x000fe400078e0223 */
[C---:B------:R-:W-:Y:S02]  /*22e0*/  IMAD R26, R24.reuse, R0, R5 ;  /* 0x00000000181a7224 */ /* 0x040fe400078e0205 */
[----:B------:R-:W-:Y:S02]  /*22f0*/  IMAD R21, R24, R11, R21 ;  /* 0x0000000b18157224 */ /* 0x000fe400078e0215 */
[----:B------:R-:W-:Y:S01]  /*2300*/  IMAD R29, R26, UR8, R29 ;  /* 0x000000081a1d7c24 */ /* 0x000fe2000f8e021d */
[----:B------:R-:W-:Y:S01]  /*2310*/  IADD3 R26, PT, PT, R7, R35, RZ ;  /* 0x00000023071a7210 */ /* 0x000fe20007ffe0ff */
[----:B------:R-:W-:-:S04]  /*2320*/  IMAD.IADD R35, R12, 0x1, R35 ;  /* 0x000000010c237824 */ /* 0x000fc800078e0223 */
[----:B------:R-:W-:Y:S02]  /*2330*/  IMAD R29, R29, UR9, R26 ;  /* 0x000000091d1d7c24 */ /* 0x000fe4000f8e021a */
[----:B------:R-:W-:Y:S02]  /*2340*/  IMAD R21, R21, R6, R35 ;  /* 0x0000000615157224 */ /* 0x000fe400078e0223 */
[----:B------:R-:W-:-:S04]  /*2350*/  IMAD.WIDE R16, R29, 0x4, R16 ;  /* 0x000000041d107825 */ /* 0x000fc800078e0210 */
[----:B------:R-:W-:Y:S02]  /*2360*/  IMAD.WIDE R18, R21, 0x4, R18 ;  /* 0x0000000415127825 */ /* 0x000fe400078e0212 */
[----:B------:R-:W5:Y:S04]  /*2370*/  LDG.E R17, desc[UR4][R16.64] ;  /* 0x0000000410117981 */ /* 0x000f68000c1e1900 */
[----:B------:R-:W5:Y:S01]  /*2380*/  LDG.E R18, desc[UR4][R18.64] ;  /* 0x0000000412127981 */ /* 0x000f62000c1e1900 */
[----:B------:R-:W-:-:S04]  /*2390*/  IADD3 R4, PT, PT, R4, 0x4, RZ ;  /* 0x0000000404047810 */ /* 0x000fc80007ffe0ff */
[----:B------:R-:W-:Y:S01]  /*23a0*/  ISETP.NE.AND P0, PT, R4, RZ, PT ;  /* 0x000000ff0400720c */ /* 0x000fe20003f05270 */
[----:B------:R-:W-:Y:S02]  /*23b0*/  VIADD R13, R13, 0x80 ;  /* 0x000000800d0d7836 */ /* 0x000fe40000000000 */
[----:B----4-:R-:W-:-:S04]  /*23c0*/  FFMA R23, R23, R25, R28 ;  /* 0x0000001917177223 */ /* 0x010fc8000000001c */
[----:B--2---:R-:W-:-:S04]  /*23d0*/  FFMA R22, R22, R37, R23 ;  /* 0x0000002516167223 */ /* 0x004fc80000000017 */
[----:B---3--:R-:W-:-:S04]  /*23e0*/  FFMA R27, R27, R20, R22 ;  /* 0x000000141b1b7223 */ /* 0x008fc80000000016 */
[----:B-----5:R-:W-:Y:S01]  /*23f0*/  FFMA R28, R18, R17, R27 ;  /* 0x00000011121c7223 */ /* 0x020fe2000000001b */
[----:B------:R-:W-:Y:S06]  /*2400*/  @P0 BRA `(.L_x_16) ;  /* 0xfffffff000ac0947 */ /* 0x000fec000383ffff */
.L_x_15:
[----:B---34-:R-:W-:Y:S05]  /*2410*/  BSYNC.RECONVERGENT B1 ;  /* 0x0000000000017941 */ /* 0x018fea0003800200 */
.L_x_14:
[----:B------:R-:W-:-:S04]  /*2420*/  LEA.HI R4, R9, 0x1, RZ, 0x1b ;  /* 0x0000000109047811 */ /* 0x000fc800078fd8ff */
[----:B------:R-:W-:-:S13]  /*2430*/  LOP3.LUT P0, R4, R4, 0x3, RZ, 0xc0, !PT ;  /* 0x0000000304047812 */ /* 0x000fda000780c0ff */
[----:B------:R-:W-:Y:S05]  /*2440*/  @!P0 BRA `(.L_x_13) ;  /* 0x00000030002c8947 */ /* 0x000fea0003800000 */
[----:B------:R-:W-:Y:S01]  /*2450*/  ISETP.NE.AND P1, PT, R4, 0x1, PT ;  /* 0x000000010400780c */ /* 0x000fe20003f25270 */
[----:B------:R-:W-:Y:S01]  /*2460*/  BSSY.RECONVERGENT B1, `(.L_x_17) ;  /* 0x000007c000017945 */ /* 0x000fe20003800200 */
[----:B------:R-:W-:-:S11]  /*2470*/  LOP3.LUT P0, RZ, R9, 0x20, RZ, 0xc0, !PT ;  /* 0x0000002009ff7812 */ /* 0x000fd6000780c0ff */
[----:B------:R-:W-:Y:S05]  /*2480*/  @!P1 BRA `(.L_x_18) ;  /* 0x0000000400e49947 */ /* 0x000fea0003800000 */
[-C--:B------:R-:W-:Y:S01]  /*2490*/  IABS R4, R10.reuse ;  /* 0x0000000a00047213 */ /* 0x080fe20000000000 */
[----:B------:R-:W0:Y:S01]  /*24a0*/  LDCU.64 UR6, c[0x0][0x3a8] ;  /* 0x00007500ff0677ac */ /* 0x000e220008000a00 */
[----:B------:R-:W-:Y:S02]  /*24b0*/  IABS R16, R13 ;  /* 0x0000000d00107213 */ /* 0x000fe40000000000 */
[----:B------:R-:W1:Y:S01]  /*24c0*/  I2F.RP R9, R4 ;  /* 0x0000000400097306 */ /* 0x000e620000209400 */
[----:B------:R-:W-:Y:S02]  /*24d0*/  IABS R18, R10 ;  /* 0x0000000a00127213 */ /* 0x000fe40000000000 */
[----:B------:R-:W-:Y:S02]  /*24e0*/  IABS R20, R6 ;  /* 0x0000000600147213 */ /* 0x000fe40000000000 */
[----:B------:R-:W-:Y:S02]  /*24f0*/  IADD3 R19, PT, PT, RZ, -R18, RZ ;  /* 0x80000012ff137210 */ /* 0x000fe40007ffe0ff */
[----:B------:R-:W-:-:S04]  /*2500*/  IABS R21, R10 ;  /* 0x0000000a00157213 */ /* 0x000fc80000000000 */
[----:B------:R-:W-:Y:S01]  /*2510*/  IADD3 R21, PT, PT, RZ, -R21, RZ ;  /* 0x80000015ff157210 */ /* 0x000fe20007ffe0ff */
[----:B-1----:R-:W1:Y:S02]  /*2520*/  MUFU.RCP R9, R9 ;  /* 0x0000000900097308 */ /* 0x002e640000001000 */
[----:B-1----:R-:W-:Y:S01]  /*2530*/  IADD3 R14, PT, PT, R9, 0xffffffe, RZ ;  /* 0x0ffffffe090e7810 */ /* 0x002fe20007ffe0ff */
[----:B------:R-:W-:-:S05]  /*2540*/  VIADD R9, R13, 0x20 ;  /* 0x000000200d097836 */ /* 0x000fca0000000000 */
[----:B------:R1:W2:Y:S01]  /*2550*/  F2I.FTZ.U32.TRUNC.NTZ R15, R14 ;  /* 0x0000000e000f7305 */ /* 0x0002a2000021f000 */
[----:B------:R-:W-:Y:S01]  /*2560*/  IABS R18, R9 ;  /* 0x0000000900127213 */ /* 0x000fe20000000000 */
[----:B-1----:R-:W-:Y:S02]  /*2570*/  HFMA2 R14, -RZ, RZ, 0, 0 ;  /* 0x00000000ff0e7431 */ /* 0x002fe400000001ff */
[----:B--2---:R-:W-:-:S04]  /*2580*/  IMAD.MOV R17, RZ, RZ, -R15 ;  /* 0x000000ffff117224 */ /* 0x004fc800078e0a0f */
[----:B------:R-:W-:-:S04]  /*2590*/  IMAD R17, R17, R4, RZ ;  /* 0x0000000411117224 */ /* 0x000fc800078e02ff */
[----:B------:R-:W-:-:S04]  /*25a0*/  IMAD.HI.U32 R17, R15, R17, R14 ;  /* 0x000000110f117227 */ /* 0x000fc800078e000e */
[----:B------:R-:W-:Y:S02]  /*25b0*/  IMAD.MOV.U32 R15, RZ, RZ, R16 ;  /* 0x000000ffff0f7224 */ /* 0x000fe400078e0010 */
[----:B------:R-:W-:Y:S02]  /*25c0*/  IMAD.MOV.U32 R16, RZ, RZ, R20 ;  /* 0x000000ffff107224 */ /* 0x000fe400078e0014 */
[C---:B------:R-:W-:Y:S02]  /*25d0*/  IMAD.HI.U32 R14, R17.reuse, R15, RZ ;  /* 0x0000000f110e7227 */ /* 0x040fe400078e00ff */
[----:B------:R-:W1:Y:S02]  /*25e0*/  I2F.RP R20, R16 ;  /* 0x0000001000147306 */ /* 0x000e640000209400 */
[----:B------:R-:W-:Y:S01]  /*25f0*/  IMAD R15, R14, R19, R15 ;  /* 0x000000130e0f7224 */ /* 0x000fe200078e020f */
[----:B------:R-:W-:Y:S01]  /*2600*/  MOV R19, R21 ;  /* 0x0000001500137202 */ /* 0x000fe20000000f00 */
[----:B------:R-:W-:-:S03]  /*2610*/  IMAD.HI.U32 R17, R17, R18, RZ ;  /* 0x0000001211117227 */ /* 0x000fc600078e00ff */
[----:B------:R-:W-:Y:S01]  /*2620*/  ISETP.GT.U32.AND P4, PT, R4, R15, PT ;  /* 0x0000000f0400720c */ /* 0x000fe20003f84070 */
[----:B------:R-:W-:-:S05]  /*2630*/  IMAD R19, R17, R19, R18 ;  /* 0x0000001311137224 */ /* 0x000fca00078e0212 */
[----:B------:R-:W-:Y:S01]  /*2640*/  ISETP.GT.U32.AND P5, PT, R4, R19, PT ;  /* 0x000000130400720c */ /* 0x000fe20003fa4070 */
[----:B-1----:R-:W1:Y:S06]  /*2650*/  MUFU.RCP R20, R20 ;  /* 0x0000001400147308 */ /* 0x002e6c0000001000 */
[----:B------:R-:W-:Y:S01]  /*2660*/  @!P4 IMAD.IADD R15, R15, 0x1, -R4 ;  /* 0x000000010f0fc824 */ /* 0x000fe200078e0a04 */
[----:B------:R-:W-:Y:S02]  /*2670*/  @!P4 IADD3 R14, PT, PT, R14, 0x1, RZ ;  /* 0x000000010e0ec810 */ /* 0x000fe40007ffe0ff */
[----:B------:R-:W-:-:S02]  /*2680*/  ISETP.NE.AND P4, PT, R10, RZ, PT ;  /* 0x000000ff0a00720c */ /* 0x000fc40003f85270 */
[-C--:B------:R-:W-:Y:S02]  /*2690*/  ISETP.GE.U32.AND P3, PT, R15, R4.reuse, PT ;  /* 0x000000040f00720c */ /* 0x080fe40003f66070 */
[----:B------:R-:W-:Y:S02]  /*26a0*/  @!P5 IADD3 R19, PT, PT, R19, -R4, RZ ;  /* 0x800000041313d210 */ /* 0x000fe40007ffe0ff */
[----:B------:R-:W-:Y:S02]  /*26b0*/  LOP3.LUT R15, R13, R10, RZ, 0x3c, !PT ;  /* 0x0000000a0d0f7212 */ /* 0x000fe400078e3cff */
[----:B------:R-:W-:Y:S02]  /*26c0*/  ISETP.GE.U32.AND P2, PT, R19, R4, PT ;  /* 0x000000041300720c */ /* 0x000fe40003f46070 */
[----:B------:R-:W-:Y:S01]  /*26d0*/  ISETP.GE.AND P1, PT, R15, RZ, PT ;  /* 0x000000ff0f00720c */ /* 0x000fe20003f26270 */
[----:B-1----:R-:W-:Y:S01]  /*26e0*/  VIADD R15, R20, 0xffffffe ;  /* 0x0ffffffe140f7836 */ /* 0x002fe20000000000 */
[----:B------:R-:W-:-:S02]  /*26f0*/  LOP3.LUT R4, R9, R10, RZ, 0x3c, !PT ;  /* 0x0000000a09047212 */ /* 0x000fc400078e3cff */
[----:B------:R-:W-:Y:S01]  /*2700*/  @!P5 IADD3 R17, PT, PT, R17, 0x1, RZ ;  /* 0x000000011111d810 */ /* 0x000fe20007ffe0ff */
[----:B------:R-:W-:Y:S01]  /*2710*/  @P3 VIADD R14, R14, 0x1 ;  /* 0x000000010e0e3836 */ /* 0x000fe20000000000 */
[----:B------:R-:W-:Y:S01]  /*2720*/  ISETP.GE.AND P3, PT, R4, RZ, PT ;  /* 0x000000ff0400720c */ /* 0x000fe20003f66270 */
[----:B------:R-:W1:Y:S01]  /*2730*/  F2I.FTZ.U32.TRUNC.NTZ R15, R15 ;  /* 0x0000000f000f7305 */ /* 0x000e62000021f000 */
[----:B------:R-:W-:-:S03]  /*2740*/  LOP3.LUT R4, RZ, R10, RZ, 0x33, !PT ;  /* 0x0000000aff047212 */ /* 0x000fc600078e33ff */
[----:B------:R-:W-:Y:S02]  /*2750*/  @P2 VIADD R17, R17, 0x1 ;  /* 0x0000000111112836 */ /* 0x000fe40000000000 */
[----:B------:R-:W-:-:S04]  /*2760*/  @!P1 IADD3 R14, PT, PT, -R14, RZ, RZ ;  /* 0x000000ff0e0e9210 */ /* 0x000fc80007ffe1ff */
[C---:B------:R-:W-:Y:S02]  /*2770*/  SEL R18, R4.reuse, R14, !P4 ;  /* 0x0000000e04127207 */ /* 0x040fe40006000000 */
[----:B------:R-:W-:Y:S01]  /*2780*/  @!P3 IMAD.MOV R17, RZ, RZ, -R17 ;  /* 0x000000ffff11b224 */ /* 0x000fe200078e0a11 */
[----:B-1----:R-:W-:Y:S02]  /*2790*/  IADD3 R14, PT, PT, RZ, -R15, RZ ;  /* 0x8000000fff0e7210 */ /* 0x002fe40007ffe0ff */
[----:B------:R-:W-:Y:S02]  /*27a0*/  IMAD.MOV R19, RZ, RZ, -R18 ;  /* 0x000000ffff137224 */ /* 0x000fe400078e0a12 */
[----:B------:R-:W-:Y:S02]  /*27b0*/  SEL R4, R4, R17, !P4 ;  /* 0x0000001104047207 */ /* 0x000fe40006000000 */
[----:B------:R-:W-:Y:S01]  /*27c0*/  MOV R17, R14 ;  /* 0x0000000e00117202 */ /* 0x000fe20000000f00 */
[----:B------:R-:W-:-:S02]  /*27d0*/  IMAD R19, R10, R19, R13 ;  /* 0x000000130a137224 */ /* 0x000fc400078e020d */
[----:B------:R-:W-:Y:S02]  /*27e0*/  IMAD.MOV R14, RZ, RZ, -R4 ;  /* 0x000000ffff0e7224 */ /* 0x000fe400078e0a04 */
[----:B------:R-:W-:Y:S01]  /*27f0*/  IMAD R17, R17, R16, RZ ;  /* 0x0000001011117224 */ /* 0x000fe200078e02ff */
[----:B------:R-:W-:Y:S01]  /*2800*/  IABS R20, R19 ;  /* 0x0000001300147213 */ /* 0x000fe20000000000 */
[----:B------:R-:W-:Y:S02]  /*2810*/  IMAD R9, R10, R14, R9 ;  /* 0x0000000e0a097224 */ /* 0x000fe400078e0209 */
[----:B------:R-:W-:-:S03]  /*2820*/  HFMA2 R14, -RZ, RZ, 0, 0 ;  /* 0x00000000ff0e7431 */ /* 0x000fc600000001ff */
[----:B------:R-:W-:Y:S02]  /*2830*/  IABS R21, R9 ;  /* 0x0000000900157213 */ /* 0x000fe40000000000 */
[----:B------:R-:W-:-:S04]  /*2840*/  IMAD.HI.U32 R22, R15, R17, R14 ;  /* 0x000000110f167227 */ /* 0x000fc800078e000e */
[----:B------:R-:W-:Y:S02]  /*2850*/  IMAD.MOV.U32 R15, RZ, RZ, R20 ;  /* 0x000000ffff0f7224 */ /* 0x000fe400078e0014 */
[----:B------:R-:W-:-:S04]  /*2860*/  IMAD.HI.U32 R17, R22, R21, RZ ;  /* 0x0000001516117227 */ /* 0x000fc800078e00ff */
[----:B------:R-:W-:Y:S01]  /*2870*/  IMAD.HI.U32 R14, R22, R15, RZ ;  /* 0x0000000f160e7227 */ /* 0x000fe200078e00ff */
[----:B------:R-:W-:-:S04]  /*2880*/  LOP3.LUT R22, RZ, R6, RZ, 0x33, !PT ;  /* 0x00000006ff167212 */ /* 0x000fc800078e33ff */
[----:B------:R-:W-:-:S05]  /*2890*/  IADD3 R20, PT, PT, -R14, RZ, RZ ;  /* 0x000000ff0e147210 */ /* 0x000fca0007ffe1ff */
[----:B------:R-:W-:Y:S02]  /*28a0*/  IMAD R15, R16, R20, R15 ;  /* 0x00000014100f7224 */ /* 0x000fe400078e020f */
[----:B------:R-:W-:-:S03]  /*28b0*/  IMAD.MOV R20, RZ, RZ, -R17 ;  /* 0x000000ffff147224 */ /* 0x000fc600078e0a11 */
[C---:B------:R-:W-:Y:S01]  /*28c0*/  ISETP.GT.U32.AND P4, PT, R16.reuse, R15, PT ;  /* 0x0000000f1000720c */ /* 0x040fe20003f84070 */
[----:B------:R-:W-:-:S05]  /*28d0*/  IMAD R21, R16, R20, R21 ;  /* 0x0000001410157224 */ /* 0x000fca00078e0215 */
[----:B------:R-:W-:-:S07]  /*28e0*/  ISETP.GT.U32.AND P5, PT, R16, R21, PT ;  /* 0x000000151000720c */ /* 0x000fce0003fa4070 */
[-C--:B------:R-:W-:Y:S02]  /*28f0*/  @!P4 IADD3 R15, PT, PT, R15, -R16.reuse, RZ ;  /* 0x800000100f0fc210 */ /* 0x080fe40007ffe0ff */
[----:B------:R-:W-:Y:S02]  /*2900*/  @!P4 IADD3 R14, PT, PT, R14, 0x1, RZ ;  /* 0x000000010e0ec810 */ /* 0x000fe40007ffe0ff */
[----:B------:R-:W-:Y:S02]  /*2910*/  ISETP.GE.U32.AND P3, PT, R15, R16, PT ;  /* 0x000000100f00720c */ /* 0x000fe40003f66070 */
[----:B------:R-:W-:Y:S01]  /*2920*/  @!P5 IMAD.IADD R21, R21, 0x1, -R16 ;  /* 0x000000011515d824 */ /* 0x000fe200078e0a10 */
[----:B------:R-:W-:Y:S02]  /*2930*/  LOP3.LUT R15, R19, R6, RZ, 0x3c, !PT ;  /* 0x00000006130f7212 */ /* 0x000fe400078e3cff */
[----:B------:R-:W-:Y:S02]  /*2940*/  @!P5 IADD3 R17, PT, PT, R17, 0x1, RZ ;  /* 0x000000011111d810 */ /* 0x000fe40007ffe0ff */
[----:B------:R-:W-:-:S02]  /*2950*/  ISETP.GE.U32.AND P2, PT, R21, R16, PT ;  /* 0x000000101500720c */ /* 0x000fc40003f46070 */
[----:B------:R-:W-:Y:S02]  /*2960*/  ISETP.GE.AND P1, PT, R15, RZ, PT ;  /* 0x000000ff0f00720c */ /* 0x000fe40003f26270 */
[----:B------:R-:W-:Y:S02]  /*2970*/  LOP3.LUT R15, R9, R6, RZ, 0x3c, !PT ;  /* 0x00000006090f7212 */ /* 0x000fe400078e3cff */
[----:B------:R-:W-:Y:S01]  /*2980*/  @P3 VIADD R14, R14, 0x1 ;  /* 0x000000010e0e3836 */ /* 0x000fe20000000000 */
[----:B------:R-:W-:Y:S02]  /*2990*/  ISETP.NE.AND P4, PT, R6, RZ, PT ;  /* 0x000000ff0600720c */ /* 0x000fe40003f85270 */
[----:B------:R-:W-:-:S04]  /*29a0*/  ISETP.GE.AND P3, PT, R15, RZ, PT ;  /* 0x000000ff0f00720c */ /* 0x000fc80003f66270 */
[----:B------:R-:W-:Y:S02]  /*29b0*/  @P2 VIADD R17, R17, 0x1 ;  /* 0x0000000111112836 */ /* 0x000fe40000000000 */
[----:B------:R-:W-:Y:S02]  /*29c0*/  @!P1 IADD3 R14, PT, PT, -R14, RZ, RZ ;  /* 0x000000ff0e0e9210 */ /* 0x000fe40007ffe1ff */
[----:B------:R-:W-:Y:S02]  /*29d0*/  IMAD.MOV.U32 R21, RZ, RZ, R17 ;  /* 0x000000ffff157224 */ /* 0x000fe400078e0011 */
[----:B------:R-:W-:Y:S01]  /*29e0*/  SEL R23, R22, R14, !P4 ;  /* 0x0000000e16177207 */ /* 0x000fe20006000000 */
[----:B------:R-:W1:Y:S02]  /*29f0*/  LDC.64 R16, c[0x0][0x380] ;  /* 0x0000e000ff107b82 */ /* 0x000e640000000a00 */
[----:B------:R-:W-:Y:S02]  /*2a00*/  @!P3 IADD3 R21, PT, PT, -R21, RZ, RZ ;  /* 0x000000ff1515b210 */ /* 0x000fe40007ffe1ff */
[----:B------:R-:W-:-:S02]  /*2a10*/  IMAD.MOV R20, RZ, RZ, -R23 ;  /* 0x000000ffff147224 */ /* 0x000fc400078e0a17 */
[----:B------:R-:W-:Y:S01]  /*2a20*/  SEL R21, R22, R21, !P4 ;  /* 0x0000001516157207 */ /* 0x000fe20006000000 */
[----:B------:R-:W-:Y:S01]  /*2a30*/  IMAD R25, R18, R11, R23 ;  /* 0x0000000b12197224 */ /* 0x000fe200078e0217 */
[----:B------:R-:W2:Y:S01]  /*2a40*/  LDC.64 R14, c[0x0][0x388] ;  /* 0x0000e200ff0e7b82 */ /* 0x000ea20000000a00 */
[----:B------:R-:W-:Y:S01]  /*2a50*/  IMAD R19, R6, R20, R19 ;  /* 0x0000001406137224 */ /* 0x000fe200078e0213 */
[----:B------:R-:W-:Y:S01]  /*2a60*/  IADD3 R24, PT, PT, -R21, RZ, RZ ;  /* 0x000000ff15187210 */ /* 0x000fe20007ffe1ff */
[-C--:B------:R-:W-:Y:S01]  /*2a70*/  IMAD R20, R18, R0.reuse, R5 ;  /* 0x0000000012147224 */ /* 0x080fe200078e0205 */
[C---:B------:R-:W-:Y:S01]  /*2a80*/  IADD3 R27, PT, PT, R8.reuse, R21, RZ ;  /* 0x00000015081b7210 */ /* 0x040fe20007ffe0ff */
[----:B------:R-:W-:Y:S02]  /*2a90*/  IMAD.IADD R23, R8, 0x1, R23 ;  /* 0x0000000108177824 */ /* 0x000fe400078e0217 */
[----:B------:R-:W-:Y:S02]  /*2aa0*/  IMAD R22, R4, R0, R5 ;  /* 0x0000000004167224 */ /* 0x000fe400078e0205 */
[----:B------:R-:W-:-:S02]  /*2ab0*/  IMAD R18, R6, R24, R9 ;  /* 0x0000001806127224 */ /* 0x000fc400078e0209 */
[C---:B------:R-:W-:Y:S01]  /*2ac0*/  IMAD.IADD R9, R7.reuse, 0x1, R19 ;  /* 0x0000000107097824 */ /* 0x040fe200078e0213 */
[----:B------:R-:W-:Y:S01]  /*2ad0*/  IADD3 R19, PT, PT, R12, R19, RZ ;  /* 0x000000130c137210 */ /* 0x000fe20007ffe0ff */
[----:B0-----:R-:W-:Y:S02]  /*2ae0*/  IMAD R20, R20, UR6, R23 ;  /* 0x0000000614147c24 */ /* 0x001fe4000f8e0217 */
[----:B------:R-:W-:Y:S02]  /*2af0*/  IMAD R27, R22, UR6, R27 ;  /* 0x00000006161b7c24 */ /* 0x000fe4000f8e021b */
[----:B------:R-:W-:Y:S01]  /*2b00*/  IMAD.IADD R22, R7, 0x1, R18 ;  /* 0x0000000107167824 */ /* 0x000fe200078e0212 */
[----:B------:R-:W-:Y:S01]  /*2b10*/  IADD3 R18, PT, PT, R12, R18, RZ ;  /* 0x000000120c127210 */ /* 0x000fe20007ffe0ff */
[----:B------:R-:W-:Y:S02]  /*2b20*/  IMAD R23, R4, R11, R21 ;  /* 0x0000000b04177224 */ /* 0x000fe400078e0215 */
[----:B------:R-:W-:-:S02]  /*2b30*/  IMAD R9, R20, UR7, R9 ;  /* 0x0000000714097c24 */ /* 0x000fc4000f8e0209 */
[-C--:B------:R-:W-:Y:S02]  /*2b40*/  IMAD R19, R25, R6.reuse, R19 ;  /* 0x0000000619137224 */ /* 0x080fe400078e0213 */
[----:B------:R-:W-:Y:S02]  /*2b50*/  IMAD R23, R23, R6, R18 ;  /* 0x0000000617177224 */ /* 0x000fe400078e0212 */
[----:B------:R-:W-:Y:S02]  /*2b60*/  IMAD R27, R27, UR7, R22 ;  /* 0x000000071b1b7c24 */ /* 0x000fe4000f8e0216 */
[----:B-1----:R-:W-:-:S04]  /*2b70*/  IMAD.WIDE R20, R9, 0x4, R16 ;  /* 0x0000000409147825 */ /* 0x002fc800078e0210 */
[----:B--2---:R-:W-:Y:S02]  /*2b80*/  IMAD.WIDE R18, R19, 0x4, R14 ;  /* 0x0000000413127825 */ /* 0x004fe400078e020e */
[----:B------:R-:W2:Y:S02]  /*2b90*/  LDG.E R20, desc[UR4][R20.64] ;  /* 0x0000000414147981 */ /* 0x000ea4000c1e1900 */
[----:B------:R-:W-:Y:S02]  /*2ba0*/  IMAD.WIDE R16, R27, 0x4, R16 ;  /* 0x000000041b107825 */ /* 0x000fe400078e0210 */
[----:B------:R-:W2:Y:S02]  /*2bb0*/  LDG.E R19, desc[UR4][R18.64] ;  /* 0x0000000412137981 */ /* 0x000ea4000c1e1900 */
[----:B------:R-:W-:Y:S02]  /*2bc0*/  IMAD.WIDE R14, R23, 0x4, R14 ;  /* 0x00000004170e7825 */ /* 0x000fe400078e020e */
[----:B------:R-:W3:Y:S04]  /*2bd0*/  LDG.E R17, desc[UR4][R16.64] ;  /* 0x0000000410117981 */ /* 0x000ee8000c1e1900 */
[----:B------:R-:W3:Y:S01]  /*2be0*/  LDG.E R14, desc[UR4][R14.64] ;  /* 0x000000040e0e7981 */ /* 0x000ee2000c1e1900 */
[----:B------:R-:W-:-:S02]  /*2bf0*/  VIADD R13, R13, 0x40 ;  /* 0x000000400d0d7836 */ /* 0x000fc40000000000 */
[----:B--2---:R-:W-:-:S04]  /*2c00*/  FFMA R9, R19, R20, R28 ;  /* 0x0000001413097223 */ /* 0x004fc8000000001c */
[----:B---3--:R-:W-:-:S07]  /*2c10*/  FFMA R28, R14, R17, R9 ;  /* 0x000000110e1c7223 */ /* 0x008fce0000000009 */
.L_x_18:
[----:B------:R-:W-:Y:S05]  /*2c20*/  BSYNC.RECONVERGENT B1 ;  /* 0x0000000000017941 */ /* 0x000fea0003800200 */
.L_x_17:
[----:B------:R-:W-:Y:S05]  /*2c30*/  @P0 BRA `(.L_x_13) ;  /* 0x0000002800300947 */ /* 0x000fea0003800000 */
[-C--:B------:R-:W-:Y:S01]  /*2c40*/  IABS R17, R10.reuse ;  /* 0x0000000a00117213 */ /* 0x080fe20000000000 */
[----:B------:R-:W0:Y:S01]  /*2c50*/  LDCU.64 UR6, c[0x0][0x3a8] ;  /* 0x00007500ff0677ac */ /* 0x000e220008000a00 */
[----:B------:R-:W-:Y:S02]  /*2c60*/  IABS R16, R13 ;  /* 0x0000000d00107213 */ /* 0x000fe40000000000 */
[----:B------:R-:W1:Y:S01]  /*2c70*/  I2F.RP R4, R17 ;  /* 0x0000001100047306 */ /* 0x000e620000209400 */
[----:B------:R-:W-:-:S07]  /*2c80*/  IABS R18, R10 ;  /* 0x0000000a00127213 */ /* 0x000fce0000000000 */
[----:B-1----:R-:W1:Y:S02]  /*2c90*/  MUFU.RCP R4, R4 ;  /* 0x0000000400047308 */ /* 0x002e640000001000 */
[----:B-1----:R-:W-:Y:S02]  /*2ca0*/  IADD3 R15, PT, PT, R4, 0xffffffe, RZ ;  /* 0x0ffffffe040f7810 */ /* 0x002fe40007ffe0ff */
[----:B------:R-:W-:-:S04]  /*2cb0*/  IABS R4, R6 ;  /* 0x0000000600047213 */ /* 0x000fc80000000000 */
[----:B------:R-:W1:Y:S02]  /*2cc0*/  F2I.FTZ.U32.TRUNC.NTZ R15, R15 ;  /* 0x0000000f000f7305 */ /* 0x000e64000021f000 */
[----:B-1----:R-:W-:-:S04]  /*2cd0*/  IMAD.MOV R14, RZ, RZ, -R15 ;  /* 0x000000ffff0e7224 */ /* 0x002fc800078e0a0f */
[----:B------:R-:W-:Y:S01]  /*2ce0*/  IMAD R9, R14, R17, RZ ;  /* 0x000000110e097224 */ /* 0x000fe200078e02ff */
[----:B------:R-:W-:-:S05]  /*2cf0*/  MOV R14, RZ ;  /* 0x000000ff000e7202 */ /* 0x000fca0000000f00 */
[----:B------:R-:W-:Y:S01]  /*2d00*/  IMAD.HI.U32 R9, R15, R9, R14 ;  /* 0x000000090f097227 */ /* 0x000fe200078e000e */
[----:B------:R-:W-:-:S03]  /*2d10*/  IADD3 R15, PT, PT, RZ, -R18, RZ ;  /* 0x80000012ff0f7210 */ /* 0x000fc60007ffe0ff */
[----:B------:R-:W-:Y:S02]  /*2d20*/  IMAD.MOV.U32 R14, RZ, RZ, R16 ;  /* 0x000000ffff0e7224 */ /* 0x000fe400078e0010 */
[----:B------:R-:W1:Y:S02]  /*2d30*/  I2F.RP R16, R4 ;  /* 0x0000000400107306 */ /* 0x000e640000209400 */
[----:B------:R-:W-:-:S04]  /*2d40*/  IMAD.HI.U32 R9, R9, R14, RZ ;  /* 0x0000000e09097227 */ /* 0x000fc800078e00ff */
[----:B------:R-:W-:-:S05]  /*2d50*/  IMAD R14, R9, R15, R14 ;  /* 0x0000000f090e7224 */ /* 0x000fca00078e020e */
[----:B------:R-:W-:Y:S01]  /*2d60*/  ISETP.GT.U32.AND P1, PT, R17, R14, PT ;  /* 0x0000000e1100720c */ /* 0x000fe20003f24070 */
[----:B-1----:R-:W1:-:S12]  /*2d70*/  MUFU.RCP R16, R16 ;  /* 0x0000001000107308 */ /* 0x002e580000001000 */
[----:B------:R-:W-:Y:S02]  /*2d80*/  @!P1 IMAD.IADD R14, R14, 0x1, -R17 ;  /* 0x000000010e0e9824 */ /* 0x000fe400078e0a11 */
[----:B------:R-:W-:Y:S01]  /*2d90*/  @!P1 VIADD R9, R9, 0x1 ;  /* 0x0000000109099836 */ /* 0x000fe20000000000 */
[----:B------:R-:W-:Y:S02]  /*2da0*/  ISETP.NE.AND P1, PT, R10, RZ, PT ;  /* 0x000000ff0a00720c */ /* 0x000fe40003f25270 */
[----:B------:R-:W-:Y:S02]  /*2db0*/  ISETP.GE.U32.AND P0, PT, R14, R17, PT ;  /* 0x000000110e00720c */ /* 0x000fe40003f06070 */
[----:B------:R-:W-:-:S04]  /*2dc0*/  LOP3.LUT R14, R13, R10, RZ, 0x3c, !PT ;  /* 0x0000000a0d0e7212 */ /* 0x000fc800078e3cff */
[----:B------:R-:W-:Y:S02]  /*2dd0*/  ISETP.GE.AND P2, PT, R14, RZ, PT ;  /* 0x000000ff0e00720c */ /* 0x000fe40003f46270 */
[----:B-1----:R-:W-:-:S04]  /*2de0*/  IADD3 R14, PT, PT, R16, 0xffffffe, RZ ;  /* 0x0ffffffe100e7810 */ /* 0x002fc80007ffe0ff */
[----:B------:R1:W2:Y:S01]  /*2df0*/  F2I.FTZ.U32.TRUNC.NTZ R15, R14 ;  /* 0x0000000e000f7305 */ /* 0x0002a2000021f000 */
[----:B------:R-:W-:-:S05]  /*2e00*/  @P0 IADD3 R9, PT, PT, R9, 0x1, RZ ;  /* 0x0000000109090810 */ /* 0x000fca0007ffe0ff */
[----:B------:R-:W-:Y:S02]  /*2e10*/  IMAD.MOV.U32 R18, RZ, RZ, R9 ;  /* 0x000000ffff127224 */ /* 0x000fe400078e0009 */
[----:B-1----:R-:W-:-:S03]  /*2e20*/  IMAD.MOV.U32 R14, RZ, RZ, RZ ;  /* 0x000000ffff0e7224 */ /* 0x002fc600078e00ff */
[----:B------:R-:W-:Y:S02]  /*2e30*/  @!P2 IADD3 R18, PT, PT, -R18, RZ, RZ ;  /* 0x000000ff1212a210 */ /* 0x000fe40007ffe1ff */
[----:B------:R-:W-:Y:S01]  /*2e40*/  @!P1 LOP3.LUT R18, RZ, R10, RZ, 0x33, !PT ;  /* 0x0000000aff129212 */ /* 0x000fe200078e33ff */
[----:B--2---:R-:W-:-:S03]  /*2e50*/  IMAD.MOV R17, RZ, RZ, -R15 ;  /* 0x000000ffff117224 */ /* 0x004fc600078e0a0f */
[C---:B------:R-:W-:Y:S01]  /*2e60*/  IADD3 R9, PT, PT, -R18.reuse, RZ, RZ ;  /* 0x000000ff12097210 */ /* 0x040fe20007ffe1ff */
[----:B------:R-:W-:-:S04]  /*2e70*/  IMAD R0, R18, R0, R5 ;  /* 0x0000000012007224 */ /* 0x000fc800078e0205 */
[----:B------:R-:W-:Y:S02]  /*2e80*/  IMAD R19, R10, R9, R13 ;  /* 0x000000090a137224 */ /* 0x000fe400078e020d */
[----:B------:R-:W-:Y:S02]  /*2e90*/  IMAD R9, R17, R4, RZ ;  /* 0x0000000411097224 */ /* 0x000fe400078e02ff */
[----:B------:R-:W1:Y:S01]  /*2ea0*/  LDC.64 R16, c[0x0][0x388] ;  /* 0x0000e200ff107b82 */ /* 0x000e620000000a00 */
[----:B------:R-:W-:Y:S01]  /*2eb0*/  IABS R13, R19 ;  /* 0x00000013000d7213 */ /* 0x000fe20000000000 */
[----:B------:R-:W-:-:S06]  /*2ec0*/  IMAD.HI.U32 R14, R15, R9, R14 ;  /* 0x000000090f0e7227 */ /* 0x000fcc00078e000e */
[----:B------:R-:W-:Y:S02]  /*2ed0*/  IMAD.HI.U32 R9, R14, R13, RZ ;  /* 0x0000000d0e097227 */ /* 0x000fe400078e00ff */
[----:B------:R-:W2:Y:S03]  /*2ee0*/  LDC.64 R14, c[0x0][0x380] ;  /* 0x0000e000ff0e7b82 */ /* 0x000ea60000000a00 */
[----:B------:R-:W-:-:S05]  /*2ef0*/  IADD3 R10, PT, PT, -R9, RZ, RZ ;  /* 0x000000ff090a7210 */ /* 0x000fca0007ffe1ff */
[----:B------:R-:W-:-:S05]  /*2f00*/  IMAD R13, R4, R10, R13 ;  /* 0x0000000a040d7224 */ /* 0x000fca00078e020d */
[----:B------:R-:W-:-:S13]  /*2f10*/  ISETP.GT.U32.AND P1, PT, R4, R13, PT ;  /* 0x0000000d0400720c */ /* 0x000fda0003f24070 */
[----:B------:R-:W-:Y:S01]  /*2f20*/  @!P1 IMAD.IADD R13, R13, 0x1, -R4 ;  /* 0x000000010d0d9824 */ /* 0x000fe200078e0a04 */
[----:B------:R-:W-:Y:S02]  /*2f30*/  @!P1 IADD3 R9, PT, PT, R9, 0x1, RZ ;  /* 0x0000000109099810 */ /* 0x000fe40007ffe0ff */
[----:B------:R-:W-:Y:S02]  /*2f40*/  ISETP.NE.AND P1, PT, R6, RZ, PT ;  /* 0x000000ff0600720c */ /* 0x000fe40003f25270 */
[----:B------:R-:W-:Y:S02]  /*2f50*/  ISETP.GE.U32.AND P0, PT, R13, R4, PT ;  /* 0x000000040d00720c */ /* 0x000fe40003f06070 */
[----:B------:R-:W-:-:S04]  /*2f60*/  LOP3.LUT R4, R19, R6, RZ, 0x3c, !PT ;  /* 0x0000000613047212 */ /* 0x000fc800078e3cff */
[----:B------:R-:W-:-:S07]  /*2f70*/  ISETP.GE.AND P2, PT, R4, RZ, PT ;  /* 0x000000ff0400720c */ /* 0x000fce0003f46270 */
[----:B------:R-:W-:-:S06]  /*2f80*/  @P0 VIADD R9, R9, 0x1 ;  /* 0x0000000109090836 */ /* 0x000fcc0000000000 */
[----:B------:R-:W-:Y:S02]  /*2f90*/  @!P2 IADD3 R9, PT, PT, -R9, RZ, RZ ;  /* 0x000000ff0909a210 */ /* 0x000fe40007ffe1ff */
[----:B------:R-:W-:-:S05]  /*2fa0*/  @!P1 LOP3.LUT R9, RZ, R6, RZ, 0x33, !PT ;  /* 0x00000006ff099212 */ /* 0x000fca00078e33ff */
[----:B------:R-:W-:-:S04]  /*2fb0*/  IMAD.MOV R13, RZ, RZ, -R9 ;  /* 0x000000ffff0d7224 */ /* 0x000fc800078e0a09 */
[----:B------:R-:W-:Y:S01]  /*2fc0*/  IMAD R4, R6, R13, R19 ;  /* 0x0000000d06047224 */ /* 0x000fe200078e0213 */
[----:B------:R-:W-:Y:S01]  /*2fd0*/  IADD3 R13, PT, PT, R8, R9, RZ ;  /* 0x00000009080d7210 */ /* 0x000fe20007ffe0ff */
[----:B------:R-:W-:Y:S02]  /*2fe0*/  IMAD R9, R18, R11, R9 ;  /* 0x0000000b12097224 */ /* 0x000fe400078e0209 */
[----:B------:R-:W-:Y:S01]  /*2ff0*/  IMAD.IADD R12, R12, 0x1, R4 ;  /* 0x000000010c0c7824 */ /* 0x000fe200078e0204 */
[----:B------:R-:W-:Y:S01]  /*3000*/  IADD3 R4, PT, PT, R7, R4, RZ ;  /* 0x0000000407047210 */ /* 0x000fe20007ffe0ff */
[----:B0-----:R-:W-:Y:S02]  /*3010*/  IMAD R13, R0, UR6, R13 ;  /* 0x00000006000d7c24 */ /* 0x001fe4000f8e020d */
[----:B------:R-:W-:Y:S02]  /*3020*/  IMAD R9, R9, R6, R12 ;  /* 0x0000000609097224 */ /* 0x000fe400078e020c */
[----:B------:R-:W-:-:S02]  /*3030*/  IMAD R13, R13, UR7, R4 ;  /* 0x000000070d0d7c24 */ /* 0x000fc4000f8e0204 */
[----:B-1----:R-:W-:-:S04]  /*3040*/  IMAD.WIDE R16, R9, 0x4, R16 ;  /* 0x0000000409107825 */ /* 0x002fc800078e0210 */
[----:B--2---:R-:W-:Y:S02]  /*3050*/  IMAD.WIDE R14, R13, 0x4, R14 ;  /* 0x000000040d0e7825 */ /* 0x004fe400078e020e */
[----:B------:R-:W2:Y:S04]  /*3060*/  LDG.E R17, desc[UR4][R16.64] ;  /* 0x0000000410117981 */ /* 0x000ea8000c1e1900 */
[----:B------:R-:W2:Y:S02]  /*3070*/  LDG.E R14, desc[UR4][R14.64] ;  /* 0x000000040e0e7981 */ /* 0x000ea4000c1e1900 */
[----:B--2---:R-:W-:Y:S01]  /*3080*/  FFMA R28, R17, R14, R28 ;  /* 0x0000000e111c7223 */ /* 0x004fe2000000001c */
[----:B------:R-:W-:Y:S06]  /*3090*/  BRA `(.L_x_13) ;  /* 0x0000002400187947 */ /* 0x000fec0003800000 */
.L_x_12:
[----:B------:R-:W5:Y:S01]  /*30a0*/  LDC R14, c[0x0][0x3bc] ;  /* 0x0000ef00ff0e7b82 */ /* 0x000f620000000800 */
[----:B------:R-:W0:Y:S01]  /*30b0*/  S2R R17, SR_TID.X ;  /* 0x0000000000117919 */ /* 0x000e220000002100 */
[----:B------:R-:W5:Y:S06]  /*30c0*/  LDCU UR6, c[0x0][0x3a0] ;  /* 0x00007400ff0677ac */ /* 0x000f6c0008000800 */
[----:B------:R-:W1:Y:S01]  /*30d0*/  LDC R5, c[0x0][0x3c0] ;  /* 0x0000f000ff057b82 */ /* 0x000e620000000800 */
[----:B-----5:R-:W-:-:S04]  /*30e0*/  IMAD R0, R14, UR6, RZ ;  /* 0x000000060e007c24 */ /* 0x020fc8000f8e02ff */
[----:B-1----:R-:W-:-:S05]  /*30f0*/  IMAD R0, R0, R5, RZ ;  /* 0x0000000500007224 */ /* 0x002fca00078e02ff */
[----:B0-----:R-:W-:-:S13]  /*3100*/  ISETP.GE.AND P0, PT, R17, R0, PT ;  /* 0x000000001100720c */ /* 0x001fda0003f06270 */
[----:B------:R-:W-:Y:S05]  /*3110*/  @P0 BRA `(.L_x_13) ;  /* 0x0000002000f80947 */ /* 0x000fea0003800000 */
[----:B------:R-:W-:Y:S01]  /*3120*/  LOP3.LUT R7, RZ, R17, RZ, 0x33, !PT ;  /* 0x00000011ff077212 */ /* 0x000fe200078e33ff */
[----:B------:R-:W-:Y:S01]  /*3130*/  BSSY.RECONVERGENT B1, `(.L_x_19) ;  /* 0x0000177000017945 */ /* 0x000fe20003800200 */
[----:B------:R-:W-:Y:S01]  /*3140*/  IMAD R14, R14, R5, RZ ;  /* 0x000000050e0e7224 */ /* 0x000fe200078e02ff */
[----:B------:R-:W-:Y:S01]  /*3150*/  IADD3 R16, PT, PT, -R2, R3, RZ ;  /* 0x0000000302107210 */ /* 0x000fe20007ffe1ff */
[----:B------:R-:W-:Y:S02]  /*3160*/  IMAD.MOV.U32 R28, RZ, RZ, RZ ;  /* 0x000000ffff1c7224 */ /* 0x000fe400078e00ff */
[----:B------:R-:W-:-:S05]  /*3170*/  IMAD.IADD R10, R0, 0x1, R7 ;  /* 0x00000001000a7824 */ /* 0x000fca00078e0207 */
[C---:B------:R-:W-:Y:S02]  /*3180*/  ISETP.GE.U32.AND P0, PT, R10.reuse, 0xe0, PT ;  /* 0x000000e00a00780c */ /* 0x040fe40003f06070 */
[----:B------:R-:W-:-:S04]  /*3190*/  LEA.HI R15, R10, 0x1, RZ, 0x1b ;  /* 0x000000010a0f7811 */ /* 0x000fc800078fd8ff */
[----:B------:R-:W-:-:S07]  /*31a0*/  LOP3.LUT R27, R15, 0x7, RZ, 0xc0, !PT ;  /* 0x000000070f1b7812 */ /* 0x000fce00078ec0ff */
[----:B------:R-:W-:Y:S05]  /*31b0*/  @!P0 BRA `(.L_x_20) ;  /* 0x0000001400b88947 */ /* 0x000fea0003800000 */
[----:B------:R-:W-:Y:S01]  /*31c0*/  IABS R18, R14 ;  /* 0x0000000e00127213 */ /* 0x000fe20000000000 */
[C---:B------:R-:W-:Y:S01]  /*31d0*/  VIADD R9, R17.reuse, 0x40 ;  /* 0x0000004011097836 */ /* 0x040fe20000000000 */
[----:B------:R-:W-:Y:S01]  /*31e0*/  IABS R6, R17 ;  /* 0x0000001100067213 */ /* 0x000fe20000000000 */
[C---:B------:R-:W-:Y:S01]  /*31f0*/  VIADD R29, R17.reuse, 0xa0 ;  /* 0x000000a0111d7836 */ /* 0x040fe20000000000 */
[----:B------:R-:W0:Y:S01]  /*3200*/  I2F.RP R0, R18 ;  /* 0x0000001200007306 */ /* 0x000e220000209400 */
[C---:B------:R-:W-:Y:S02]  /*3210*/  IADD3 R13, PT, PT, R17.reuse, 0x20, RZ ;  /* 0x00000020110d7810 */ /* 0x040fe40007ffe0ff */
[----:B------:R-:W-:Y:S02]  /*3220*/  IABS R12, R9 ;  /* 0x00000009000c7213 */ /* 0x000fe40000000000 */
[----:B------:R-:W-:Y:S02]  /*3230*/  IABS R8, R13 ;  /* 0x0000000d00087213 */ /* 0x000fe40000000000 */
[----:B------:R-:W-:-:S02]  /*3240*/  IADD3 R7, PT, PT, R17, 0x60, RZ ;  /* 0x0000006011077810 */ /* 0x000fc40007ffe0ff */
[----:B------:R-:W-:Y:S01]  /*3250*/  IABS R26, R29 ;  /* 0x0000001d001a7213 */ /* 0x000fe20000000000 */
[----:B0-----:R-:W0:Y:S02]  /*3260*/  MUFU.RCP R0, R0 ;  /* 0x0000000000007308 */ /* 0x001e240000001000 */
[----:B0-----:R-:W-:-:S06]  /*3270*/  IADD3 R4, PT, PT, R0, 0xffffffe, RZ ;  /* 0x0ffffffe00047810 */ /* 0x001fcc0007ffe0ff */
[----:B------:R0:W1:Y:S02]  /*3280*/  F2I.FTZ.U32.TRUNC.NTZ R5, R4 ;  /* 0x0000000400057305 */ /* 0x000064000021f000 */
[----:B0-----:R-:W-:Y:S02]  /*3290*/  HFMA2 R4, -RZ, RZ, 0, 0 ;  /* 0x00000000ff047431 */ /* 0x001fe400000001ff */
[----:B-1----:R-:W-:-:S04]  /*32a0*/  IMAD.MOV R19, RZ, RZ, -R5 ;  /* 0x000000ffff137224 */ /* 0x002fc800078e0a05 */
[----:B------:R-:W-:-:S04]  /*32b0*/  IMAD R19, R19, R18, RZ ;  /* 0x0000001213137224 */ /* 0x000fc800078e02ff */
[----:B------:R-:W-:Y:S01]  /*32c0*/  IMAD.HI.U32 R19, R5, R19, R4 ;  /* 0x0000001305137227 */ /* 0x000fe200078e0004 */
[----:B------:R-:W-:-:S05]  /*32d0*/  IABS R5, R14 ;  /* 0x0000000e00057213 */ /* 0x000fca0000000000 */
[----:B------:R-:W-:Y:S02]  /*32e0*/  IMAD.MOV R5, RZ, RZ, -R5 ;  /* 0x000000ffff057224 */ /* 0x000fe400078e0a05 */
[----:B------:R-:W-:-:S04]  /*32f0*/  IMAD.HI.U32 R24, R19, R6, RZ ;  /* 0x0000000613187227 */ /* 0x000fc800078e00ff */
[----:B------:R-:W-:Y:S02]  /*3300*/  IMAD R21, R24, R5, R6 ;  /* 0x0000000518157224 */ /* 0x000fe400078e0206 */
[----:B------:R-:W-:-:S03]  /*3310*/  IMAD.HI.U32 R0, R19, R12, RZ ;  /* 0x0000000c13007227 */ /* 0x000fc600078e00ff */
[----:B------:R-:W-:Y:S01]  /*3320*/  ISETP.GT.U32.AND P3, PT, R18, R21, PT ;  /* 0x000000151200720c */ /* 0x000fe20003f64070 */
[----:B------:R-:W-:-:S04]  /*3330*/  IMAD.HI.U32 R4, R19, R8, RZ ;  /* 0x0000000813047227 */ /* 0x000fc800078e00ff */
[-C--:B------:R-:W-:Y:S02]  /*3340*/  IMAD R25, R0, R5.reuse, R12 ;  /* 0x0000000500197224 */ /* 0x080fe400078e020c */
[----:B------:R-:W-:Y:S01]  /*3350*/  IMAD R23, R4, R5, R8 ;  /* 0x0000000504177224 */ /* 0x000fe200078e0208 */
[----:B------:R-:W-:Y:S01]  /*3360*/  IABS R8, R7 ;  /* 0x0000000700087213 */ /* 0x000fe20000000000 */
[----:B------:R-:W-:Y:S01]  /*3370*/  IMAD.HI.U32 R12, R19, R26, RZ ;  /* 0x0000001a130c7227 */ /* 0x000fe200078e00ff */
[C---:B------:R-:W-:Y:S02]  /*3380*/  ISETP.GT.U32.AND P1, PT, R18.reuse, R25, PT ;  /* 0x000000191200720c */ /* 0x040fe40003f24070 */
[----:B------:R-:W-:Y:S01]  /*3390*/  ISETP.GT.U32.AND P0, PT, R18, R23, PT ;  /* 0x000000171200720c */ /* 0x000fe20003f04070 */
[----:B------:R-:W-:Y:S01]  /*33a0*/  @!P3 IMAD.IADD R21, R21, 0x1, -R18 ;  /* 0x000000011515b824 */ /* 0x000fe200078e0a12 */
[----:B------:R-:W-:Y:S01]  /*33b0*/  @!P3 IADD3 R24, PT, PT, R24, 0x1, RZ ;  /* 0x000000011818b810 */ /* 0x000fe20007ffe0ff */
[----:B------:R-:W-:-:S03]  /*33c0*/  IMAD.HI.U32 R22, R19, R8, RZ ;  /* 0x0000000813167227 */ /* 0x000fc600078e00ff */
[-C--:B------:R-:W-:Y:S01]  /*33d0*/  ISETP.GE.U32.AND P4, PT, R21, R18.reuse, PT ;  /* 0x000000121500720c */ /* 0x080fe20003f86070 */
[-C--:B------:R-:W-:Y:S01]  /*33e0*/  IMAD R31, R22, R5.reuse, R8 ;  /* 0x00000005161f7224 */ /* 0x080fe200078e0208 */
[----:B------:R-:W-:Y:S01]  /*33f0*/  IADD3 R21, PT, PT, R17, 0x80, RZ ;  /* 0x0000008011157810 */ /* 0x000fe20007ffe0ff */
[----:B------:R-:W-:Y:S02]  /*3400*/  IMAD R35, R12, R5, R26 ;  /* 0x000000050c237224 */ /* 0x000fe400078e021a */
[----:B------:R-:W-:Y:S01]  /*3410*/  @!P1 IMAD.IADD R25, R25, 0x1, -R18 ;  /* 0x0000000119199824 */ /* 0x000fe200078e0a12 */
[----:B------:R-:W-:Y:S01]  /*3420*/  IABS R6, R21 ;  /* 0x0000001500067213 */ /* 0x000fe20000000000 */
[----:B------:R-:W-:Y:S01]  /*3430*/  @!P1 VIADD R0, R0, 0x1 ;  /* 0x0000000100009836 */ /* 0x000fe20000000000 */
[-C--:B------:R-:W-:Y:S02]  /*3440*/  @!P0 IADD3 R23, PT, PT, R23, -R18.reuse, RZ ;  /* 0x8000001217178210 */ /* 0x080fe40007ffe0ff */
[----:B------:R-:W-:Y:S01]  /*3450*/  ISETP.GE.U32.AND P6, PT, R25, R18, PT ;  /* 0x000000121900720c */ /* 0x000fe20003fc6070 */
[----:B------:R-:W-:Y:S01]  /*3460*/  IMAD.HI.U32 R20, R19, R6, RZ ;  /* 0x0000000613147227 */ /* 0x000fe200078e00ff */
[----:B------:R-:W-:-:S02]  /*3470*/  ISETP.GE.U32.AND P2, PT, R23, R18, PT ;  /* 0x000000121700720c */ /* 0x000fc40003f46070 */
[C---:B------:R-:W-:Y:S01]  /*3480*/  IADD3 R25, PT, PT, R17.reuse, 0xc0, RZ ;  /* 0x000000c011197810 */ /* 0x040fe20007ffe0ff */
[----:B------:R-:W-:Y:S01]  /*3490*/  IMAD R33, R20, R5, R6 ;  /* 0x0000000514217224 */ /* 0x000fe200078e0206 */
[----:B------:R-:W-:Y:S01]  /*34a0*/  ISETP.GT.U32.AND P5, PT, R18, R31, PT ;  /* 0x0000001f1200720c */ /* 0x000fe20003fa4070 */
[----:B------:R-:W-:Y:S01]  /*34b0*/  VIADD R23, R17, 0xe0 ;  /* 0x000000e011177836 */ /* 0x000fe20000000000 */
[----:B------:R-:W-:Y:S01]  /*34c0*/  IABS R28, R25 ;  /* 0x00000019001c7213 */ /* 0x000fe20000000000 */
[----:B------:R-:W-:Y:S01]  /*34d0*/  @P4 VIADD R24, R24, 0x1 ;  /* 0x0000000118184836 */ /* 0x000fe20000000000 */
[----:B------:R-:W-:Y:S02]  /*34e0*/  @!P0 IADD3 R4, PT, PT, R4, 0x1, RZ ;  /* 0x0000000104048810 */ /* 0x000fe40007ffe0ff */
[----:B------:R-:W-:Y:S01]  /*34f0*/  ISETP.GT.U32.AND P0, PT, R18, R33, PT ;  /* 0x000000211200720c */ /* 0x000fe20003f04070 */
[----:B------:R-:W-:Y:S01]  /*3500*/  IMAD.HI.U32 R8, R19, R28, RZ ;  /* 0x0000001c13087227 */ /* 0x000fe200078e00ff */
[----:B------:R-:W-:-:S02]  /*3510*/  IABS R30, R23 ;  /* 0x00000017001e7213 */ /* 0x000fc40000000000 */
[----:B------:R-:W-:Y:S01]  /*3520*/  @P2 IADD3 R4, PT, PT, R4, 0x1, RZ ;  /* 0x0000000104042810 */ /* 0x000fe20007ffe0ff */
[----:B------:R-:W-:Y:S01]  /*3530*/  IMAD R37, R8, R5, R28 ;  /* 0x0000000508257224 */ /* 0x000fe200078e021c */
[----:B------:R-:W-:Y:S01]  /*3540*/  ISETP.GT.U32.AND P2, PT, R18, R35, PT ;  /* 0x000000231200720c */ /* 0x000fe20003f44070 */
[----:B------:R-:W-:Y:S01]  /*3550*/  IMAD.MOV.U32 R26, RZ, RZ, R30 ;  /* 0x000000ffff1a7224 */ /* 0x000fe200078e001e */
[----:B------:R-:W-:Y:S01]  /*3560*/  @!P5 IADD3 R31, PT, PT, R31, -R18, RZ ;  /* 0x800000121f1fd210 */ /* 0x000fe20007ffe0ff */
[----:B------:R-:W-:Y:S01]  /*3570*/  @P6 VIADD R0, R0, 0x1 ;  /* 0x0000000100006836 */ /* 0x000fe20000000000 */
[----:B------:R-:W-:Y:S01]  /*3580*/  ISETP.GT.U32.AND P1, PT, R18, R37, PT ;  /* 0x000000251200720c */ /* 0x000fe20003f24070 */
[----:B------:R-:W-:Y:S01]  /*3590*/  IMAD.HI.U32 R6, R19, R26, RZ ;  /* 0x0000001a13067227 */ /* 0x000fe200078e00ff */
[----:B------:R-:W-:Y:S02]  /*35a0*/  ISETP.GE.U32.AND P6, PT, R31, R18, PT ;  /* 0x000000121f00720c */ /* 0x000fe40003fc6070 */
[----:B------:R-:W-:Y:S01]  /*35b0*/  @!P5 IADD3 R22, PT, PT, R22, 0x1, RZ ;  /* 0x000000011616d810 */ /* 0x000fe20007ffe0ff */
[----:B------:R-:W-:Y:S01]  /*35c0*/  @!P0 IMAD.IADD R33, R33, 0x1, -R18 ;  /* 0x0000000121218824 */ /* 0x000fe200078e0a12 */
[-C--:B------:R-:W-:Y:S01]  /*35d0*/  LOP3.LUT R28, R9, R14.reuse, RZ, 0x3c, !PT ;  /* 0x0000000e091c7212 */ /* 0x080fe200078e3cff */
[----:B------:R-:W-:Y:S01]  /*35e0*/  IMAD R5, R6, R5, R26 ;  /* 0x0000000506057224 */ /* 0x000fe200078e021a */
[----:B------:R-:W-:Y:S01]  /*35f0*/  LOP3.LUT R26, R13, R14, RZ, 0x3c, !PT ;  /* 0x0000000e0d1a7212 */ /* 0x000fe200078e3cff */
[----:B------:R-:W-:Y:S01]  /*3600*/  @!P0 VIADD R20, R20, 0x1 ;  /* 0x0000000114148836 */ /* 0x000fe20000000000 */
[----:B------:R-:W-:-:S02]  /*3610*/  ISETP.GE.U32.AND P4, PT, R33, R18, PT ;  /* 0x000000122100720c */ /* 0x000fc40003f86070 */
[----:B------:R-:W-:Y:S01]  /*3620*/  ISETP.GT.U32.AND P3, PT, R18, R5, PT ;  /* 0x000000051200720c */ /* 0x000fe20003f64070 */
[----:B------:R-:W-:Y:S01]  /*3630*/  @!P1 IMAD.IADD R37, R37, 0x1, -R18 ;  /* 0x0000000125259824 */ /* 0x000fe200078e0a12 */
[-C--:B------:R-:W-:Y:S01]  /*3640*/  @!P2 IADD3 R35, PT, PT, R35, -R18.reuse, RZ ;  /* 0x800000122323a210 */ /* 0x080fe20007ffe0ff */
[----:B------:R-:W-:Y:S01]  /*3650*/  @!P1 VIADD R8, R8, 0x1 ;  /* 0x0000000108089836 */ /* 0x000fe20000000000 */
[----:B------:R-:W-:Y:S02]  /*3660*/  @P6 IADD3 R22, PT, PT, R22, 0x1, RZ ;  /* 0x0000000116166810 */ /* 0x000fe40007ffe0ff */
[-C--:B------:R-:W-:Y:S02]  /*3670*/  ISETP.GE.U32.AND P5, PT, R35, R18.reuse, PT ;  /* 0x000000122300720c */ /* 0x080fe40003fa6070 */
[----:B------:R-:W-:Y:S02]  /*3680*/  ISETP.GE.AND P6, PT, R26, RZ, PT ;  /* 0x000000ff1a00720c */ /* 0x000fe40003fc6270 */
[----:B------:R-:W-:-:S02]  /*3690*/  ISETP.GE.U32.AND P0, PT, R37, R18, PT ;  /* 0x000000122500720c */ /* 0x000fc40003f06070 */
[----:B------:R-:W-:Y:S01]  /*36a0*/  @P4 IADD3 R20, PT, PT, R20, 0x1, RZ ;  /* 0x0000000114144810 */ /* 0x000fe20007ffe0ff */
[----:B------:R-:W-:Y:S01]  /*36b0*/  @!P3 IMAD.IADD R5, R5, 0x1, -R18 ;  /* 0x000000010505b824 */ /* 0x000fe200078e0a12 */
[----:B------:R-:W-:Y:S01]  /*36c0*/  @!P2 IADD3 R12, PT, PT, R12, 0x1, RZ ;  /* 0x000000010c0ca810 */ /* 0x000fe20007ffe0ff */
[----:B------:R-:W-:Y:S01]  /*36d0*/  @!P3 VIADD R6, R6, 0x1 ;  /* 0x000000010606b836 */ /* 0x000fe20000000000 */
[----:B------:R-:W-:Y:S02]  /*36e0*/  ISETP.GE.AND P4, PT, R28, RZ, PT ;  /* 0x000000ff1c00720c */ /* 0x000fe40003f86270 */
[----:B------:R-:W-:Y:S01]  /*36f0*/  LOP3.LUT R26, R17, R14, RZ, 0x3c, !PT ;  /* 0x0000000e111a7212 */ /* 0x000fe200078e3cff */
[----:B------:R-:W-:Y:S01]  /*3700*/  @P5 VIADD R12, R12, 0x1 ;  /* 0x000000010c0c5836 */ /* 0x000fe20000000000 */
[----:B------:R-:W-:Y:S02]  /*3710*/  MOV R35, R4 ;  /* 0x0000000400237202 */ /* 0x000fe40000000f00 */
[----:B------:R-:W-:Y:S01]  /*3720*/  ISETP.GE.AND P2, PT, R26, RZ, PT ;  /* 0x000000ff1a00720c */ /* 0x000fe20003f46270 */
[----:B------:R-:W-:Y:S01]  /*3730*/  @P0 VIADD R8, R8, 0x1 ;  /* 0x0000000108080836 */ /* 0x000fe20000000000 */
[----:B------:R-:W-:Y:S01]  /*3740*/  LOP3.LUT R4, R21, R14, RZ, 0x3c, !PT ;  /* 0x0000000e15047212 */ /* 0x000fe200078e3cff */
[----:B------:R-:W-:Y:S01]  /*3750*/  IMAD.MOV.U32 R28, RZ, RZ, R12 ;  /* 0x000000ffff1c7224 */ /* 0x000fe200078e000c */
[----:B------:R-:W-:-:S02]  /*3760*/  ISETP.GE.U32.AND P5, PT, R5, R18, PT ;  /* 0x000000120500720c */ /* 0x000fc40003fa6070 */
[-C--:B------:R-:W-:Y:S02]  /*3770*/  LOP3.LUT R26, R7, R14.reuse, RZ, 0x3c, !PT ;  /* 0x0000000e071a7212 */ /* 0x080fe400078e3cff */
[----:B------:R-:W-:Y:S02]  /*3780*/  LOP3.LUT R5, R29, R14, RZ, 0x3c, !PT ;  /* 0x0000000e1d057212 */ /* 0x000fe400078e3cff */
[----:B------:R-:W-:Y:S02]  /*3790*/  @!P6 IADD3 R35, PT, PT, -R35, RZ, RZ ;  /* 0x000000ff2323e210 */ /* 0x000fe40007ffe1ff */
[----:B------:R-:W-:Y:S02]  /*37a0*/  ISETP.GE.AND P6, PT, R4, RZ, PT ;  /* 0x000000ff0400720c */ /* 0x000fe40003fc6270 */
[----:B------:R-:W-:Y:S02]  /*37b0*/  MOV R37, R0 ;  /* 0x0000000000257202 */ /* 0x000fe40000000f00 */
[----:B------:R-:W-:Y:S01]  /*37c0*/  ISETP.GE.AND P1, PT, R26, RZ, PT ;  /* 0x000000ff1a00720c */ /* 0x000fe20003f26270 */
[----:B------:R-:W-:Y:S01]  /*37d0*/  @P5 VIADD R6, R6, 0x1 ;  /* 0x0000000106065836 */ /* 0x000fe20000000000 */
[----:B------:R-:W-:-:S02]  /*37e0*/  LOP3.LUT R0, R25, R14, RZ, 0x3c, !PT ;  /* 0x0000000e19007212 */ /* 0x000fc400078e3cff */
[-C--:B------:R-:W-:Y:S01]  /*37f0*/  LOP3.LUT R4, R23, R14.reuse, RZ, 0x3c, !PT ;  /* 0x0000000e17047212 */ /* 0x080fe200078e3cff */
[----:B------:R-:W-:Y:S01]  /*3800*/  IMAD.MOV.U32 R31, RZ, RZ, R6 ;  /* 0x000000ffff1f7224 */ /* 0x000fe200078e0006 */
[----:B------:R-:W-:Y:S02]  /*3810*/  ISETP.GE.AND P0, PT, R5, RZ, PT ;  /* 0x000000ff0500720c */ /* 0x000fe40003f06270 */
[----:B------:R-:W-:Y:S02]  /*3820*/  @!P4 IADD3 R37, PT, PT, -R37, RZ, RZ ;  /* 0x000000ff2525c210 */ /* 0x000fe40007ffe1ff */
[----:B------:R-:W-:Y:S02]  /*3830*/  ISETP.GE.AND P4, PT, R0, RZ, PT ;  /* 0x000000ff0000720c */ /* 0x000fe40003f86270 */
[----:B------:R-:W-:Y:S01]  /*3840*/  ISETP.GE.AND P3, PT, R4, RZ, PT ;  /* 0x000000ff0400720c */ /* 0x000fe20003f66270 */
[----:B------:R-:W-:Y:S01]  /*3850*/  @!P1 IMAD.MOV R22, RZ, RZ, -R22 ;  /* 0x000000ffff169224 */ /* 0x000fe200078e0a16 */
[----:B------:R-:W-:Y:S01]  /*3860*/  ISETP.NE.AND P5, PT, R14, RZ, PT ;  /* 0x000000ff0e00720c */ /* 0x000fe20003fa5270 */
[----:B------:R-:W0:Y:S01]  /*3870*/  LDC.64 R4, c[0x0][0x388] ;  /* 0x0000e200ff047b82 */ /* 0x000e220000000a00 */
[----:B------:R-:W-:-:S02]  /*3880*/  LOP3.LUT R0, RZ, R14, RZ, 0x33, !PT ;  /* 0x0000000eff007212 */ /* 0x000fc400078e33ff */
[----:B------:R-:W-:Y:S01]  /*3890*/  MOV R26, R24 ;  /* 0x00000018001a7202 */ /* 0x000fe20000000f00 */
[----:B------:R-:W-:Y:S01]  /*38a0*/  @!P0 IMAD.MOV R28, RZ, RZ, -R28 ;  /* 0x000000ffff1c8224 */ /* 0x000fe200078e0a1c */
[----:B------:R-:W-:Y:S02]  /*38b0*/  MOV R33, R8 ;  /* 0x0000000800217202 */ /* 0x000fe40000000f00 */
[----:B------:R-:W-:Y:S02]  /*38c0*/  SEL R24, R0, R37, !P5 ;  /* 0x0000002500187207 */ /* 0x000fe40006800000 */
[----:B------:R-:W-:Y:S01]  /*38d0*/  @!P2 IADD3 R26, PT, PT, -R26, RZ, RZ ;  /* 0x000000ff1a1aa210 */ /* 0x000fe20007ffe1ff */
[----:B------:R-:W-:Y:S01]  /*38e0*/  @!P3 IMAD.MOV R31, RZ, RZ, -R31 ;  /* 0x000000ffff1fb224 */ /* 0x000fe200078e0a1f */
[----:B------:R-:W-:Y:S01]  /*38f0*/  @!P6 IADD3 R20, PT, PT, -R20, RZ, RZ ;  /* 0x000000ff1414e210 */ /* 0x000fe20007ffe1ff */
[----:B------:R-:W-:Y:S01]  /*3900*/  IMAD.MOV R30, RZ, RZ, -R24 ;  /* 0x000000ffff1e7224 */ /* 0x000fe200078e0a18 */
[----:B------:R-:W-:Y:S01]  /*3910*/  @!P4 IADD3 R33, PT, PT, -R33, RZ, RZ ;  /* 0x000000ff2121c210 */ /* 0x000fe20007ffe1ff */
[----:B------:R-:W-:Y:S01]  /*3920*/  IMAD R24, R24, R11, R16 ;  /* 0x0000000b18187224 */ /* 0x000fe200078e0210 */
[----:B------:R-:W-:-:S02]  /*3930*/  SEL R8, R0, R35, !P5 ;  /* 0x0000002300087207 */ /* 0x000fc40006800000 */
[C---:B------:R-:W-:Y:S02]  /*3940*/  SEL R6, R0.reuse, R22, !P5 ;  /* 0x0000001600067207 */ /* 0x040fe40006800000 */
[C---:B------:R-:W-:Y:S02]  /*3950*/  SEL R26, R0.reuse, R26, !P5 ;  /* 0x0000001a001a7207 */ /* 0x040fe40006800000 */
[C---:B------:R-:W-:Y:S02]  /*3960*/  SEL R12, R0.reuse, R20, !P5 ;  /* 0x00000014000c7207 */ /* 0x040fe40006800000 */
[----:B------:R-:W-:Y:S02]  /*3970*/  SEL R20, R0, R28, !P5 ;  /* 0x0000001c00147207 */ /* 0x000fe40006800000 */
[C---:B------:R-:W-:Y:S01]  /*3980*/  IADD3 R28, PT, PT, -R8.reuse, RZ, RZ ;  /* 0x000000ff081c7210 */ /* 0x040fe20007ffe1ff */
[----:B------:R-:W-:Y:S01]  /*3990*/  IMAD R8, R8, R11, R16 ;  /* 0x0000000b08087224 */ /* 0x000fe200078e0210 */
[----:B------:R-:W-:-:S02]  /*39a0*/  SEL R22, R0, R33, !P5 ;  /* 0x0000002100167207 */ /* 0x000fc40006800000 */
[----:B------:R-:W-:Y:S01]  /*39b0*/  SEL R0, R0, R31, !P5 ;  /* 0x0000001f00007207 */ /* 0x000fe20006800000 */
[----:B------:R-:W-:Y:S01]  /*39c0*/  IMAD R31, R14, R30, R9 ;  /* 0x0000001e0e1f7224 */ /* 0x000fe200078e0209 */
[----:B------:R-:W-:Y:S01]  /*39d0*/  IADD3 R32, PT, PT, -R6, RZ, RZ ;  /* 0x000000ff06207210 */ /* 0x000fe20007ffe1ff */
[----:B------:R-:W-:Y:S02]  /*39e0*/  IMAD.MOV R9, RZ, RZ, -R26 ;  /* 0x000000ffff097224 */ /* 0x000fe400078e0a1a */
[----:B------:R-:W-:Y:S01]  /*39f0*/  IMAD R33, R14, R28, R13 ;  /* 0x0000001c0e217224 */ /* 0x000fe200078e020d */
[----:B------:R-:W-:Y:S01]  /*3a00*/  IADD3 R28, PT, PT, -R12, RZ, RZ ;  /* 0x000000ff0c1c7210 */ /* 0x000fe20007ffe1ff */
[----:B------:R-:W-:Y:S02]  /*3a10*/  IMAD R13, R14, R32, R7 ;  /* 0x000000200e0d7224 */ /* 0x000fe400078e0207 */
[----:B------:R-:W-:Y:S02]  /*3a20*/  IMAD R26, R26, R11, R16 ;  /* 0x0000000b1a1a7224 */ /* 0x000fe400078e0210 */
[----:B------:R-:W-:Y:S01]  /*3a30*/  IMAD R7, R14, R9, R17 ;  /* 0x000000090e077224 */ /* 0x000fe200078e0211 */
[----:B------:R-:W-:Y:S01]  /*3a40*/  IADD3 R9, PT, PT, -R22, RZ, RZ ;  /* 0x000000ff16097210 */ /* 0x000fe20007ffe1ff */
[----:B------:R-:W-:-:S02]  /*3a50*/  IMAD R33, R14, R8, R33 ;  /* 0x000000080e217224 */ /* 0x000fc400078e0221 */
[C---:B------:R-:W-:Y:S02]  /*3a60*/  IMAD R7, R14.reuse, R26, R7 ;  /* 0x0000001a0e077224 */ /* 0x040fe400078e0207 */
[----:B------:R-:W-:Y:S02]  /*3a70*/  IMAD.MOV R26, RZ, RZ, -R0 ;  /* 0x000000ffff1a7224 */ /* 0x000fe400078e0a00 */
[----:B------:R-:W-:Y:S02]  /*3a80*/  IMAD R25, R14, R9, R25 ;  /* 0x000000090e197224 */ /* 0x000fe400078e0219 */
[----:B0-----:R-:W-:-:S04]  /*3a90*/  IMAD.WIDE R8, R7, 0x4, R4 ;  /* 0x0000000407087825 */ /* 0x001fc800078e0204 */
[----:B------:R-:W-:Y:S02]  /*3aa0*/  IMAD R23, R14, R26, R23 ;  /* 0x0000001a0e177224 */ /* 0x000fe400078e0217 */
[----:B------:R-:W-:Y:S02]  /*3ab0*/  IMAD R26, R6, R11, R16 ;  /* 0x0000000b061a7224 */ /* 0x000fe400078e0210 */
[C---:B------:R-:W-:Y:S02]  /*3ac0*/  IMAD R31, R14.reuse, R24, R31 ;  /* 0x000000180e1f7224 */ /* 0x040fe400078e021f */
[----:B------:R-:W-:Y:S01]  /*3ad0*/  IMAD R21, R14, R28, R21 ;  /* 0x0000001c0e157224 */ /* 0x000fe200078e0215 */
[----:B------:R0:W5:Y:S01]  /*3ae0*/  LDG.E R24, desc[UR4][R8.64] ;  /* 0x0000000408187981 */ /* 0x000162000c1e1900 */
[----:B------:R-:W-:-:S04]  /*3af0*/  IMAD.WIDE R6, R33, 0x4, R4 ;  /* 0x0000000421067825 */ /* 0x000fc800078e0204 */
[----:B------:R-:W-:Y:S02]  /*3b00*/  IMAD R28, R12, R11, R16 ;  /* 0x0000000b0c1c7224 */ /* 0x000fe400078e0210 */
[----:B------:R-:W-:Y:S02]  /*3b10*/  IMAD R33, R14, R26, R13 ;  /* 0x0000001a0e217224 */ /* 0x000fe400078e020d */
[----:B------:R-:W-:Y:S01]  /*3b20*/  IMAD.MOV R30, RZ, RZ, -R20 ;  /* 0x000000ffff1e7224 */ /* 0x000fe200078e0a14 */
[----:B------:R1:W2:Y:S01]  /*3b30*/  LDG.E R26, desc[UR4][R6.64] ;  /* 0x00000004061a7981 */ /* 0x0002a2000c1e1900 */
[----:B------:R-:W-:-:S04]  /*3b40*/  IMAD.WIDE R12, R31, 0x4, R4 ;  /* 0x000000041f0c7825 */ /* 0x000fc800078e0204 */
[----:B------:R-:W-:Y:S02]  /*3b50*/  IMAD R31, R14, R28, R21 ;  /* 0x0000001c0e1f7224 */ /* 0x000fe400078e0215 */
[----:B------:R-:W-:Y:S01]  /*3b60*/  IMAD R28, R20, R11, R16 ;  /* 0x0000000b141c7224 */ /* 0x000fe200078e0210 */
[----:B------:R5:W3:Y:S01]  /*3b70*/  LDG.E R12, desc[UR4][R12.64] ;  /* 0x000000040c0c7981 */ /* 0x000ae2000c1e1900 */
[----:B------:R-:W-:Y:S02]  /*3b80*/  IMAD R29, R14, R30, R29 ;  /* 0x0000001e0e1d7224 */ /* 0x000fe400078e021d */
[----:B------:R-:W-:-:S04]  /*3b90*/  IMAD.WIDE R20, R33, 0x4, R4 ;  /* 0x0000000421147825 */ /* 0x000fc800078e0204 */
[----:B------:R-:W-:Y:S02]  /*3ba0*/  IMAD R22, R22, R11, R16 ;  /* 0x0000000b16167224 */ /* 0x000fe400078e0210 */
[----:B------:R-:W-:Y:S01]  /*3bb0*/  IMAD R29, R14, R28, R29 ;  /* 0x0000001c0e1d7224 */ /* 0x000fe200078e021d */
[----:B------:R-:W4:Y:S01]  /*3bc0*/  LDG.E R20, desc[UR4][R20.64] ;  /* 0x0000000414147981 */ /* 0x000f22000c1e1900 */
[----:B0-----:R-:W-:-:S04]  /*3bd0*/  IMAD.WIDE R8, R31, 0x4, R4 ;  /* 0x000000041f087825 */ /* 0x001fc800078e0204 */
[----:B------:R-:W-:Y:S02]  /*3be0*/  IMAD R0, R0, R11, R16 ;  /* 0x0000000b00007224 */ /* 0x000fe400078e0210 */
[----:B------:R-:W-:Y:S01]  /*3bf0*/  IMAD R25, R14, R22, R25 ;  /* 0x000000160e197224 */ /* 0x000fe200078e0219 */
[----:B------:R-:W4:Y:S01]  /*3c00*/  LDG.E R8, desc[UR4][R8.64] ;  /* 0x0000000408087981 */ /* 0x000f22000c1e1900 */
[----:B-1----:R-:W-:-:S04]  /*3c10*/  IMAD.WIDE R6, R29, 0x4, R4 ;  /* 0x000000041d067825 */ /* 0x002fc800078e0204 */
[----:B------:R-:W-:Y:S02]  /*3c20*/  IMAD R29, R14, R0, R23 ;  /* 0x000000000e1d7224 */ /* 0x000fe400078e0217 */
[--C-:B------:R-:W-:Y:S01]  /*3c30*/  IMAD.WIDE R22, R25, 0x4, R4.reuse ;  /* 0x0000000419167825 */ /* 0x100fe200078e0204 */
[----:B------:R-:W4:Y:S03]  /*3c40*/  LDG.E R6, desc[UR4][R6.64] ;  /* 0x0000000406067981 */ /* 0x000f26000c1e1900 */
[----:B------:R-:W-:Y:S02]  /*3c50*/  IMAD.WIDE R4, R29, 0x4, R4 ;  /* 0x000000041d047825 */ /* 0x000fe400078e0204 */
[----:B------:R-:W4:Y:S04]  /*3c60*/  LDG.E R22, desc[UR4][R22.64] ;  /* 0x0000000416167981 */ /* 0x000f28000c1e1900 */
[----:B------:R-:W4:Y:S01]  /*3c70*/  LDG.E R4, desc[UR4][R4.64] ;  /* 0x0000000404047981 */ /* 0x000f22000c1e1900 */
[----:B------:R-:W-:-:S04]  /*3c80*/  LOP3.LUT R0, R15, 0xffffff8, RZ, 0xc0, !PT ;  /* 0x0ffffff80f007812 */ /* 0x000fc800078ec0ff */
[----:B------:R-:W-:-:S04]  /*3c90*/  IADD3 R0, PT, PT, -R0, 0x8, RZ ;  /* 0x0000000800007810 */ /* 0x000fc80007ffe1ff */
[----:B------:R-:W-:Y:S02]  /*3ca0*/  ISETP.NE.AND P0, PT, R0, RZ, PT ;  /* 0x000000ff0000720c */ /* 0x000fe40003f05270 */
[----:B------:R-:W-:Y:S01]  /*3cb0*/  IADD3 R17, PT, PT, R17, 0x100, RZ ;  /* 0x0000010011117810 */ /* 0x000fe20007ffe0ff */
[----:B-----5:R-:W-:-:S04]  /*3cc0*/  FADD R13, RZ, R24 ;  /* 0x00000018ff0d7221 */ /* 0x020fc80000000000 */
[----:B--2---:R-:W-:-:S04]  /*3cd0*/  FADD R13, R13, R26 ;  /* 0x0000001a0d0d7221 */ /* 0x004fc80000000000 */
[----:B---3--:R-:W-:-:S04]  /*3ce0*/  FADD R13, R13, R12 ;  /* 0x0000000c0d0d7221 */ /* 0x008fc80000000000 */
[----:B----4-:R-:W-:-:S04]  /*3cf0*/  FADD R13, R13, R20 ;  /* 0x000000140d0d7221 */ /* 0x010fc80000000000 */
[----:B------:R-:W-:-:S04]  /*3d00*/  FADD R13, R13, R8 ;  /* 0x000000080d0d7221 */ /* 0x000fc80000000000 */
[----:B------:R-:W-:-:S04]  /*3d10*/  FADD R13, R13, R6 ;  /* 0x000000060d0d7221 */ /* 0x000fc80000000000 */
[----:B------:R-:W-:-:S04]  /*3d20*/  FADD R13, R13, R22 ;  /* 0x000000160d0d7221 */ /* 0x000fc80000000000 */
[----:B------:R-:W-:Y:S01]  /*3d30*/  FADD R28, R13, R4 ;  /* 0x000000040d1c7221 */ /* 0x000fe20000000000 */
[----:B------:R-:W-:Y:S06]  /*3d40*/  @!P0 BRA `(.L_x_20) ;  /* 0x0000000800d48947 */ /* 0x000fec0003800000 */
[----:B------:R-:W0:Y:S02]  /*3d50*/  LDC.64 R4, c[0x0][0x388] ;  /* 0x0000e200ff047b82 */ /* 0x000e240000000a00 */
.L_x_21:
[-C--:B------:R-:W-:Y:S01]  /*3d60*/  IABS R26, R14.reuse ;  /* 0x0000000e001a7213 */ /* 0x080fe20000000000 */
[C---:B------:R-:W-:Y:S01]  /*3d70*/  VIADD R33, R17.reuse, 0x40 ;  /* 0x0000004011217836 */ /* 0x040fe20000000000 */
[----:B------:R-:W-:Y:S01]  /*3d80*/  IABS R6, R17 ;  /* 0x0000001100067213 */ /* 0x000fe20000000000 */
[C---:B------:R-:W-:Y:S01]  /*3d90*/  VIADD R13, R17.reuse, 0x80 ;  /* 0x00000080110d7836 */ /* 0x040fe20000000000 */
[----:B------:R-:W1:Y:S01]  /*3da0*/  I2F.RP R11, R26 ;  /* 0x0000001a000b7306 */ /* 0x000e620000209400 */
[----:B------:R-:W-:Y:S02]  /*3db0*/  IABS R8, R14 ;  /* 0x0000000e00087213 */ /* 0x000fe40000000000 */
[----:B------:R-:W-:Y:S02]  /*3dc0*/  IADD3 R31, PT, PT, R17, 0x20, RZ ;  /* 0x00000020111f7810 */ /* 0x000fe40007ffe0ff */
[----:B------:R-:W-:Y:S01]  /*3dd0*/  IADD3 R25, PT, PT, RZ, -R8, RZ ;  /* 0x80000008ff197210 */ /* 0x000fe20007ffe0ff */
[----:B------:R-:W-:Y:S01]  /*3de0*/  IMAD.HI.U32 R8, R19, R6, RZ ;  /* 0x0000000613087227 */ /* 0x000fe200078e00ff */
[----:B------:R-:W-:-:S02]  /*3df0*/  IABS R12, R33 ;  /* 0x00000021000c7213 */ /* 0x000fc40000000000 */
[----:B------:R-:W-:Y:S01]  /*3e00*/  IADD3 R35, PT, PT, R17, 0x60, RZ ;  /* 0x0000006011237810 */ /* 0x000fe20007ffe0ff */
[----:B------:R-:W-:Y:S01]  /*3e10*/  IMAD R9, R8, R25, R6 ;  /* 0x0000001908097224 */ /* 0x000fe200078e0206 */
[----:B------:R-:W-:Y:S01]  /*3e20*/  LOP3.LUT R22, RZ, R14, RZ, 0x33, !PT ;  /* 0x0000000eff167212 */ /* 0x000fe200078e33ff */
[----:B------:R-:W-:Y:S01]  /*3e30*/  IMAD.MOV.U32 R6, RZ, RZ, RZ ;  /* 0x000000ffff067224 */ /* 0x000fe200078e00ff */
[----:B------:R-:W-:Y:S01]  /*3e40*/  IABS R24, R35 ;  /* 0x0000002300187213 */ /* 0x000fe20000000000 */
[----:B-1----:R-:W1:Y:S01]  /*3e50*/  MUFU.RCP R11, R11 ;  /* 0x0000000b000b7308 */ /* 0x002e620000001000 */
[----:B------:R-:W-:Y:S02]  /*3e60*/  ISETP.GT.U32.AND P0, PT, R18, R9, PT ;  /* 0x000000091200720c */ /* 0x000fe40003f04070 */
[----:B------:R-:W-:-:S11]  /*3e70*/  IABS R30, R13 ;  /* 0x0000000d001e7213 */ /* 0x000fd60000000000 */
[----:B------:R-:W-:Y:S02]  /*3e80*/  @!P0 IMAD.IADD R9, R9, 0x1, -R26 ;  /* 0x0000000109098824 */ /* 0x000fe400078e0a1a */
[----:B------:R-:W-:Y:S01]  /*3e90*/  @!P0 VIADD R8, R8, 0x1 ;  /* 0x0000000108088836 */ /* 0x000fe20000000000 */
[----:B------:R-:W-:Y:S01]  /*3ea0*/  ISETP.NE.AND P0, PT, R14, RZ, PT ;  /* 0x000000ff0e00720c */ /* 0x000fe20003f05270 */
[----:B-1----:R-:W-:Y:S01]  /*3eb0*/  VIADD R7, R11, 0xffffffe ;  /* 0x0ffffffe0b077836 */ /* 0x002fe20000000000 */
[----:B------:R-:W-:Y:S02]  /*3ec0*/  IABS R11, R31 ;  /* 0x0000001f000b7213 */ /* 0x000fe40000000000 */
[----:B------:R-:W-:Y:S02]  /*3ed0*/  ISETP.GE.U32.AND P1, PT, R9, R18, PT ;  /* 0x000000120900720c */ /* 0x000fe40003f26070 */
[----:B------:R-:W-:Y:S01]  /*3ee0*/  MOV R18, R26 ;  /* 0x0000001a00127202 */ /* 0x000fe20000000f00 */
[----:B------:R-:W1:Y:S10]  /*3ef0*/  F2I.FTZ.U32.TRUNC.NTZ R7, R7 ;  /* 0x0000000700077305 */ /* 0x000e74000021f000 */
[----:B------:R-:W-:Y:S01]  /*3f00*/  @P1 IADD3 R8, PT, PT, R8, 0x1, RZ ;  /* 0x0000000108081810 */ /* 0x000fe20007ffe0ff */
[----:B-1----:R-:W-:-:S04]  /*3f10*/  IMAD.MOV R19, RZ, RZ, -R7 ;  /* 0x000000ffff137224 */ /* 0x002fc800078e0a07 */
[----:B------:R-:W-:-:S04]  /*3f20*/  IMAD R19, R19, R26, RZ ;  /* 0x0000001a13137224 */ /* 0x000fc800078e02ff */
[----:B------:R-:W-:Y:S01]  /*3f30*/  IMAD.HI.U32 R19, R7, R19, R6 ;  /* 0x0000001307137227 */ /* 0x000fe200078e0006 */
[----:B------:R-:W-:Y:S02]  /*3f40*/  MOV R6, R11 ;  /* 0x0000000b00067202 */ /* 0x000fe40000000f00 */
[----:B------:R-:W-:-:S03]  /*3f50*/  MOV R11, UR13 ;  /* 0x0000000d000b7c02 */ /* 0x000fc60008000f00 */
[----:B------:R-:W-:-:S04]  /*3f60*/  IMAD.HI.U32 R29, R19, R6, RZ ;  /* 0x00000006131d7227 */ /* 0x000fc800078e00ff */
[----:B------:R-:W-:Y:S01]  /*3f70*/  IMAD R7, R29, R25, R6 ;  /* 0x000000191d077224 */ /* 0x000fe200078e0206 */
[----:B------:R-:W-:Y:S01]  /*3f80*/  LOP3.LUT R6, R17, R14, RZ, 0x3c, !PT ;  /* 0x0000000e11067212 */ /* 0x000fe200078e3cff */
[----:B------:R-:W-:-:S03]  /*3f90*/  IMAD.HI.U32 R37, R19, R24, RZ ;  /* 0x0000001813257227 */ /* 0x000fc600078e00ff */
[----:B------:R-:W-:Y:S01]  /*3fa0*/  ISETP.GT.U32.AND P2, PT, R18, R7, PT ;  /* 0x000000071200720c */ /* 0x000fe20003f44070 */
[----:B------:R-:W-:Y:S01]  /*3fb0*/  IMAD R9, R37, R25, R24 ;  /* 0x0000001925097224 */ /* 0x000fe200078e0218 */
[----:B------:R-:W-:Y:S01]  /*3fc0*/  ISETP.GE.AND P3, PT, R6, RZ, PT ;  /* 0x000000ff0600720c */ /* 0x000fe20003f66270 */
[----:B------:R-:W-:-:S03]  /*3fd0*/  IMAD.HI.U32 R6, R19, R12, RZ ;  /* 0x0000000c13067227 */ /* 0x000fc600078e00ff */
[----:B------:R-:W-:Y:S01]  /*3fe0*/  ISETP.GT.U32.AND P6, PT, R18, R9, PT ;  /* 0x000000091200720c */ /* 0x000fe20003fc4070 */
[----:B------:R-:W-:Y:S02]  /*3ff0*/  IMAD R23, R6, R25, R12 ;  /* 0x0000001906177224 */ /* 0x000fe400078e020c */
[----:B------:R-:W-:-:S03]  /*4000*/  IMAD.HI.U32 R20, R19, R30, RZ ;  /* 0x0000001e13147227 */ /* 0x000fc600078e00ff */
[----:B------:R-:W-:Y:S01]  /*4010*/  ISETP.GT.U32.AND P1, PT, R18, R23, PT ;  /* 0x000000171200720c */ /* 0x000fe20003f24070 */
[----:B------:R-:W-:Y:S01]  /*4020*/  IMAD R21, R20, R25, R30 ;  /* 0x0000001914157224 */ /* 0x000fe200078e021e */
[----:B------:R-:W-:Y:S01]  /*4030*/  @!P2 IADD3 R7, PT, PT, R7, -R26, RZ ;  /* 0x8000001a0707a210 */ /* 0x000fe20007ffe0ff */
[----:B------:R-:W-:Y:S02]  /*4040*/  @!P3 IMAD.MOV R8, RZ, RZ, -R8 ;  /* 0x000000ffff08b224 */ /* 0x000fe400078e0a08 */
[----:B------:R-:W-:Y:S01]  /*4050*/  @!P2 VIADD R29, R29, 0x1 ;  /* 0x000000011d1da836 */ /* 0x000fe20000000000 */
[----:B------:R-:W-:Y:S02]  /*4060*/  ISETP.GE.U32.AND P4, PT, R7, R18, PT ;  /* 0x000000120700720c */ /* 0x000fe40003f86070 */
[----:B------:R-:W-:Y:S02]  /*4070*/  SEL R7, R22, R8, !P0 ;  /* 0x0000000816077207 */ /* 0x000fe40004000000 */
[----:B------:R-:W-:-:S02]  /*4080*/  LOP3.LUT R8, R31, R14, RZ, 0x3c, !PT ;  /* 0x0000000e1f087212 */ /* 0x000fc400078e3cff */
[----:B------:R-:W-:Y:S01]  /*4090*/  ISETP.GT.U32.AND P3, PT, R18, R21, PT ;  /* 0x000000151200720c */ /* 0x000fe20003f64070 */
[----:B------:R-:W-:Y:S01]  /*40a0*/  IMAD.MOV R12, RZ, RZ, -R7 ;  /* 0x000000ffff0c7224 */ /* 0x000fe200078e0a07 */
[----:B------:R-:W-:Y:S01]  /*40b0*/  ISETP.GE.AND P5, PT, R8, RZ, PT ;  /* 0x000000ff0800720c */ /* 0x000fe20003fa6270 */
[----:B------:R-:W-:Y:S01]  /*40c0*/  IMAD R8, R7, R11, R16 ;  /* 0x0000000b07087224 */ /* 0x000fe200078e0210 */
[----:B------:R-:W-:Y:S01]  /*40d0*/  @!P1 IADD3 R23, PT, PT, R23, -R26, RZ ;  /* 0x8000001a17179210 */ /* 0x000fe20007ffe0ff */
[C---:B------:R-:W-:Y:S01]  /*40e0*/  IMAD R7, R14.reuse, R12, R17 ;  /* 0x0000000c0e077224 */ /* 0x040fe200078e0211 */
[----:B------:R-:W-:Y:S01]  /*40f0*/  @!P6 IADD3 R9, PT, PT, R9, -R26, RZ ;  /* 0x8000001a0909e210 */ /* 0x000fe20007ffe0ff */
[----:B------:R-:W-:Y:S01]  /*4100*/  @P4 VIADD R29, R29, 0x1 ;  /* 0x000000011d1d4836 */ /* 0x000fe20000000000 */
[----:B------:R-:W-:Y:S01]  /*4110*/  ISETP.GE.U32.AND P2, PT, R23, R18, PT ;  /* 0x000000121700720c */ /* 0x000fe20003f46070 */
[----:B------:R-:W-:Y:S01]  /*4120*/  IMAD R7, R14, R8, R7 ;  /* 0x000000080e077224 */ /* 0x000fe200078e0207 */
[----:B------:R-:W-:-:S02]  /*4130*/  IADD3 R23, PT, PT, R17, 0xa0, RZ ;  /* 0x000000a011177810 */ /* 0x000fc40007ffe0ff */
[----:B------:R-:W-:Y:S01]  /*4140*/  LOP3.LUT R8, R33, R14, RZ, 0x3c, !PT ;  /* 0x0000000e21087212 */ /* 0x000fe200078e3cff */
[----:B------:R-:W-:Y:S01]  /*4150*/  @!P3 IMAD.IADD R21, R21, 0x1, -R26 ;  /* 0x000000011515b824 */ /* 0x000fe200078e0a1a */
[----:B------:R-:W-:Y:S01]  /*4160*/  IABS R30, R23 ;  /* 0x00000017001e7213 */ /* 0x000fe20000000000 */
[----:B------:R-:W-:Y:S01]  /*4170*/  @!P3 VIADD R20, R20, 0x1 ;  /* 0x000000011414b836 */ /* 0x000fe20000000000 */
[----:B------:R-:W-:Y:S02]  /*4180*/  @!P5 IADD3 R29, PT, PT, -R29, RZ, RZ ;  /* 0x000000ff1d1dd210 */ /* 0x000fe40007ffe1ff */
[----:B------:R-:W-:Y:S01]  /*4190*/  ISETP.GE.U32.AND P5, PT, R9, R18, PT ;  /* 0x000000120900720c */ /* 0x000fe20003fa6070 */
[----:B------:R-:W-:Y:S01]  /*41a0*/  VIADD R9, R17, 0xc0 ;  /* 0x000000c011097836 */ /* 0x000fe20000000000 */
[----:B------:R-:W-:Y:S01]  /*41b0*/  @!P1 IADD3 R6, PT, PT, R6, 0x1, RZ ;  /* 0x0000000106069810 */ /* 0x000fe20007ffe0ff */
[----:B------:R-:W-:Y:S01]  /*41c0*/  IMAD.HI.U32 R12, R19, R30, RZ ;  /* 0x0000001e130c7227 */ /* 0x000fe200078e00ff */
[----:B------:R-:W-:-:S02]  /*41d0*/  ISETP.GE.AND P4, PT, R8, RZ, PT ;  /* 0x000000ff0800720c */ /* 0x000fc40003f86270 */
[----:B------:R-:W-:Y:S01]  /*41e0*/  IABS R8, R9 ;  /* 0x0000000900087213 */ /* 0x000fe20000000000 */
[----:B------:R-:W-:Y:S01]  /*41f0*/  @P2 VIADD R6, R6, 0x1 ;  /* 0x0000000106062836 */ /* 0x000fe20000000000 */
[----:B------:R-:W-:Y:S01]  /*4200*/  ISETP.GE.U32.AND P1, PT, R21, R18, PT ;  /* 0x000000121500720c */ /* 0x000fe20003f26070 */
[-C--:B------:R-:W-:Y:S01]  /*4210*/  IMAD R30, R12, R25.reuse, R30 ;  /* 0x000000190c1e7224 */ /* 0x080fe200078e021e */
[----:B------:R-:W-:Y:S01]  /*4220*/  @!P6 IADD3 R37, PT, PT, R37, 0x1, RZ ;  /* 0x000000012525e810 */ /* 0x000fe20007ffe0ff */
[----:B------:R-:W-:Y:S01]  /*4230*/  IMAD.HI.U32 R24, R19, R8, RZ ;  /* 0x0000000813187227 */ /* 0x000fe200078e00ff */
[----:B------:R-:W-:Y:S02]  /*4240*/  MOV R21, R6 ;  /* 0x0000000600157202 */ /* 0x000fe40000000f00 */
[----:B------:R-:W-:Y:S01]  /*4250*/  ISETP.GT.U32.AND P2, PT, R18, R30, PT ;  /* 0x0000001e1200720c */ /* 0x000fe20003f44070 */
[----:B------:R-:W-:Y:S01]  /*4260*/  IMAD R8, R24, R25, R8 ;  /* 0x0000001918087224 */ /* 0x000fe200078e0208 */
[----:B------:R-:W-:Y:S01]  /*4270*/  LOP3.LUT R6, R35, R14, RZ, 0x3c, !PT ;  /* 0x0000000e23067212 */ /* 0x000fe200078e3cff */
[----:B------:R-:W-:Y:S01]  /*4280*/  @!P4 IMAD.MOV R21, RZ, RZ, -R21 ;  /* 0x000000ffff15c224 */ /* 0x000fe200078e0a15 */
[----:B------:R-:W-:-:S02]  /*4290*/  @P5 IADD3 R37, PT, PT, R37, 0x1, RZ ;  /* 0x0000000125255810 */ /* 0x000fc40007ffe0ff */
[----:B------:R-:W-:Y:S02]  /*42a0*/  ISETP.GE.AND P4, PT, R6, RZ, PT ;  /* 0x000000ff0600720c */ /* 0x000fe40003f86270 */
[----:B------:R-:W-:Y:S02]  /*42b0*/  ISETP.GT.U32.AND P6, PT, R18, R8, PT ;  /* 0x000000081200720c */ /* 0x000fe40003fc4070 */
[----:B------:R-:W-:Y:S02]  /*42c0*/  LOP3.LUT R6, R13, R14, RZ, 0x3c, !PT ;  /* 0x0000000e0d067212 */ /* 0x000fe400078e3cff */
[----:B------:R-:W-:Y:S01]  /*42d0*/  SEL R29, R22, R29, !P0 ;  /* 0x0000001d161d7207 */ /* 0x000fe20004000000 */
[----:B------:R-:W-:Y:S01]  /*42e0*/  @!P2 IMAD.IADD R30, R30, 0x1, -R26 ;  /* 0x000000011e1ea824 */ /* 0x000fe200078e0a1a */
[----:B------:R-:W-:-:S04]  /*42f0*/  @P1 IADD3 R20, PT, PT, R20, 0x1, RZ ;  /* 0x0000000114141810 */ /* 0x000fc80007ffe0ff */
[----:B------:R-:W-:Y:S01]  /*4300*/  ISETP.GE.U32.AND P5, PT, R30, R18, PT ;  /* 0x000000121e00720c */ /* 0x000fe20003fa6070 */
[----:B------:R-:W-:Y:S01]  /*4310*/  @!P4 IMAD.MOV R37, RZ, RZ, -R37 ;  /* 0x000000ffff25c224 */ /* 0x000fe200078e0a25 */
[----:B------:R-:W-:Y:S02]  /*4320*/  ISETP.GE.AND P4, PT, R6, RZ, PT ;  /* 0x000000ff0600720c */ /* 0x000fe40003f86270 */
[----:B------:R-:W-:Y:S02]  /*4330*/  @!P6 IADD3 R8, PT, PT, R8, -R26, RZ ;  /* 0x8000001a0808e210 */ /* 0x000fe40007ffe0ff */
[----:B------:R-:W-:Y:S02]  /*4340*/  LOP3.LUT R6, R23, R14, RZ, 0x3c, !PT ;  /* 0x0000000e17067212 */ /* 0x000fe400078e3cff */
[----:B------:R-:W-:Y:S02]  /*4350*/  ISETP.GE.U32.AND P3, PT, R8, R18, PT ;  /* 0x000000120800720c */ /* 0x000fe40003f66070 */
[----:B------:R-:W-:-:S02]  /*4360*/  ISETP.GE.AND P1, PT, R6, RZ, PT ;  /* 0x000000ff0600720c */ /* 0x000fc40003f26270 */
[----:B------:R-:W-:Y:S02]  /*4370*/  IADD3 R30, PT, PT, -R29, RZ, RZ ;  /* 0x000000ff1d1e7210 */ /* 0x000fe40007ffe1ff */
[----:B------:R-:W-:Y:S01]  /*4380*/  SEL R8, R22, R21, !P0 ;  /* 0x0000001516087207 */ /* 0x000fe20004000000 */
[----:B------:R-:W-:Y:S01]  /*4390*/  @!P4 IMAD.MOV R20, RZ, RZ, -R20 ;  /* 0x000000ffff14c224 */ /* 0x000fe200078e0a14 */
[----:B------:R-:W-:Y:S01]  /*43a0*/  @!P2 IADD3 R12, PT, PT, R12, 0x1, RZ ;  /* 0x000000010c0ca810 */ /* 0x000fe20007ffe0ff */
[----:B------:R-:W-:Y:S01]  /*43b0*/  IMAD R31, R14, R30, R31 ;  /* 0x0000001e0e1f7224 */ /* 0x000fe200078e021f */
[----:B------:R-:W-:Y:S01]  /*43c0*/  LOP3.LUT R6, R9, R14, RZ, 0x3c, !PT ;  /* 0x0000000e09067212 */ /* 0x000fe200078e3cff */
[----:B------:R-:W-:Y:S01]  /*43d0*/  IMAD.MOV R32, RZ, RZ, -R8 ;  /* 0x000000ffff207224 */ /* 0x000fe200078e0a08 */
[----:B------:R-:W-:Y:S01]  /*43e0*/  SEL R30, R22, R37, !P0 ;  /* 0x00000025161e7207 */ /* 0x000fe20004000000 */
[----:B------:R-:W-:Y:S01]  /*43f0*/  @P5 VIADD R12, R12, 0x1 ;  /* 0x000000010c0c5836 */ /* 0x000fe20000000000 */
[----:B------:R-:W-:Y:S01]  /*4400*/  ISETP.GE.AND P4, PT, R6, RZ, PT ;  /* 0x000000ff0600720c */ /* 0x000fe20003f86270 */
[----:B0-----:R-:W-:-:S04]  /*4410*/  IMAD.WIDE R6, R7, 0x4, R4 ;  /* 0x0000000407067825 */ /* 0x001fc800078e0204 */
[----:B------:R-:W-:Y:S01]  /*4420*/  IMAD R33, R14, R32, R33 ;  /* 0x000000200e217224 */ /* 0x000fe200078e0221 */
[----:B------:R-:W-:Y:S01]  /*4430*/  IADD3 R32, PT, PT, -R30, RZ, RZ ;  /* 0x000000ff1e207210 */ /* 0x000fe20007ffe1ff */
[----:B------:R0:W2:Y:S01]  /*4440*/  LDG.E R21, desc[UR4][R6.64] ;  /* 0x0000000406157981 */ /* 0x0000a2000c1e1900 */
[----:B------:R-:W-:Y:S01]  /*4450*/  @!P1 IADD3 R12, PT, PT, -R12, RZ, RZ ;  /* 0x000000ff0c0c9210 */ /* 0x000fe20007ffe1ff */
[-CC-:B------:R-:W-:Y:S01]  /*4460*/  IMAD R29, R29, R11.reuse, R16.reuse ;  /* 0x0000000b1d1d7224 */ /* 0x180fe200078e0210 */
[----:B------:R-:W-:Y:S01]  /*4470*/  @!P6 IADD3 R24, PT, PT, R24, 0x1, RZ ;  /* 0x000000011818e810 */ /* 0x000fe20007ffe0ff */
[----:B------:R-:W-:Y:S01]  /*4480*/  IMAD R8, R8, R11, R16 ;  /* 0x0000000b08087224 */ /* 0x000fe200078e0210 */
[----:B------:R-:W-:Y:S01]  /*4490*/  SEL R12, R22, R12, !P0 ;  /* 0x0000000c160c7207 */ /* 0x000fe20004000000 */
[----:B------:R-:W-:Y:S01]  /*44a0*/  IMAD R31, R14, R29, R31 ;  /* 0x0000001d0e1f7224 */ /* 0x000fe200078e021f */
[----:B------:R-:W-:Y:S01]  /*44b0*/  @P3 IADD3 R24, PT, PT, R24, 0x1, RZ ;  /* 0x0000000118183810 */ /* 0x000fe20007ffe0ff */
[----:B------:R-:W-:Y:S01]  /*44c0*/  IMAD R33, R14, R8, R33 ;  /* 0x000000080e217224 */ /* 0x000fe200078e0221 */
[----:B------:R-:W-:Y:S01]  /*44d0*/  SEL R20, R22, R20, !P0 ;  /* 0x0000001416147207 */ /* 0x000fe20004000000 */
[----:B0-----:R-:W-:Y:S01]  /*44e0*/  IMAD R7, R14, R32, R35 ;  /* 0x000000200e077224 */ /* 0x001fe200078e0223 */
[----:B------:R-:W-:Y:S01]  /*44f0*/  IADD3 R6, PT, PT, -R12, RZ, RZ ;  /* 0x000000ff0c067210 */ /* 0x000fe20007ffe1ff */
[----:B------:R-:W-:Y:S01]  /*4500*/  VIADD R35, R17, 0xe0 ;  /* 0x000000e011237836 */ /* 0x000fe20000000000 */
[----:B------:R-:W-:Y:S01]  /*4510*/  @!P4 IADD3 R24, PT, PT, -R24, RZ, RZ ;  /* 0x000000ff1818c210 */ /* 0x000fe20007ffe1ff */
[----:B------:R-:W-:-:S02]  /*4520*/  IMAD.MOV R34, RZ, RZ, -R20 ;  /* 0x000000ffff227224 */ /* 0x000fc400078e0a14 */
[----:B------:R-:W-:Y:S01]  /*4530*/  IMAD R23, R14, R6, R23 ;  /* 0x000000060e177224 */ /* 0x000fe200078e0217 */
[----:B------:R-:W-:Y:S01]  /*4540*/  IABS R32, R35 ;  /* 0x0000002300207213 */ /* 0x000fe20000000000 */
[----:B------:R-:W-:Y:S02]  /*4550*/  IMAD R30, R30, R11, R16 ;  /* 0x0000000b1e1e7224 */ /* 0x000fe400078e0210 */
[----:B------:R-:W-:Y:S02]  /*4560*/  IMAD R13, R14, R34, R13 ;  /* 0x000000220e0d7224 */ /* 0x000fe400078e020d */
[----:B------:R-:W-:-:S04]  /*4570*/  IMAD.HI.U32 R6, R19, R32, RZ ;  /* 0x0000002013067227 */ /* 0x000fc800078e00ff */
[----:B------:R-:W-:-:S05]  /*4580*/  IMAD R25, R6, R25, R32 ;  /* 0x0000001906197224 */ /* 0x000fca00078e0220 */
[----:B------:R-:W-:-:S13]  /*4590*/  ISETP.GT.U32.AND P2, PT, R18, R25, PT ;  /* 0x000000191200720c */ /* 0x000fda0003f44070 */
[----:B------:R-:W-:Y:S02]  /*45a0*/  @!P2 IMAD.IADD R25, R25, 0x1, -R26 ;  /* 0x000000011919a824 */ /* 0x000fe400078e0a1a */
[----:B------:R-:W-:-:S03]  /*45b0*/  @!P2 VIADD R6, R6, 0x1 ;  /* 0x000000010606a836 */ /* 0x000fc60000000000 */
[----:B------:R-:W-:Y:S02]  /*45c0*/  ISETP.GE.U32.AND P1, PT, R25, R18, PT ;  /* 0x000000121900720c */ /* 0x000fe40003f26070 */
[----:B------:R-:W-:-:S04]  /*45d0*/  LOP3.LUT R25, R35, R14, RZ, 0x3c, !PT ;  /* 0x0000000e23197212 */ /* 0x000fc800078e3cff */
[----:B------:R-:W-:Y:S02]  /*45e0*/  ISETP.GE.AND P5, PT, R25, RZ, PT ;  /* 0x000000ff1900720c */ /* 0x000fe40003fa6270 */
[----:B------:R-:W-:-:S04]  /*45f0*/  SEL R25, R22, R24, !P0 ;  /* 0x0000001816197207 */ /* 0x000fc80004000000 */
[----:B------:R-:W-:Y:S01]  /*4600*/  IADD3 R29, PT, PT, -R25, RZ, RZ ;  /* 0x000000ff191d7210 */ /* 0x000fe20007ffe1ff */
[----:B------:R-:W-:-:S04]  /*4610*/  @P1 VIADD R6, R6, 0x1 ;  /* 0x0000000106061836 */ /* 0x000fc80000000000 */
[----:B------:R-:W-:Y:S02]  /*4620*/  IMAD R29, R14, R29, R9 ;  /* 0x0000001d0e1d7224 */ /* 0x000fe400078e0209 */
[----:B------:R-:W-:Y:S02]  /*4630*/  @!P5 IMAD.MOV R6, RZ, RZ, -R6 ;  /* 0x000000ffff06d224 */ /* 0x000fe400078e0a06 */
[----:B------:R-:W-:-:S03]  /*4640*/  IMAD.WIDE R8, R31, 0x4, R4 ;  /* 0x000000041f087825 */ /* 0x000fc600078e0204 */
[----:B------:R-:W-:Y:S01]  /*4650*/  SEL R24, R22, R6, !P0 ;  /* 0x0000000616187207 */ /* 0x000fe20004000000 */
[----:B------:R-:W-:Y:S02]  /*4660*/  IMAD R22, R20, R11, R16 ;  /* 0x0000000b14167224 */ /* 0x000fe400078e0210 */
[----:B------:R-:W-:Y:S01]  /*4670*/  IMAD R31, R14, R30, R7 ;  /* 0x0000001e0e1f7224 */ /* 0x000fe200078e0207 */
[----:B------:R0:W3:Y:S01]  /*4680*/  LDG.E R20, desc[UR4][R8.64] ;  /* 0x0000000408147981 */ /* 0x0000e2000c1e1900 */
[----:B------:R-:W-:-:S04]  /*4690*/  IMAD.MOV R6, RZ, RZ, -R24 ;  /* 0x000000ffff067224 */ /* 0x000fc800078e0a18 */
[----:B------:R-:W-:Y:S02]  /*46a0*/  IMAD R35, R14, R6, R35 ;  /* 0x000000060e237224 */ /* 0x000fe400078e0223 */
[----:B------:R-:W-:-:S04]  /*46b0*/  IMAD.WIDE R6, R33, 0x4, R4 ;  /* 0x0000000421067825 */ /* 0x000fc800078e0204 */
[----:B------:R-:W-:Y:S01]  /*46c0*/  IMAD R33, R14, R22, R13 ;  /* 0x000000160e217224 */ /* 0x000fe200078e020d */
[----:B------:R1:W4:Y:S01]  /*46d0*/  LDG.E R26, desc[UR4][R6.64] ;  /* 0x00000004061a7981 */ /* 0x000322000c1e1900 */
[----:B------:R-:W-:Y:S02]  /*46e0*/  IMAD R22, R12, R11, R16 ;  /* 0x0000000b0c167224 */ /* 0x000fe400078e0210 */
[----:B------:R-:W-:-:S04]  /*46f0*/  IMAD.WIDE R12, R31, 0x4, R4 ;  /* 0x000000041f0c7825 */ /* 0x000fc800078e0204 */
[----:B------:R-:W-:Y:S02]  /*4700*/  IMAD R31, R14, R22, R23 ;  /* 0x000000160e1f7224 */ /* 0x000fe400078e0217 */
[----:B------:R-:W-:Y:S01]  /*4710*/  IMAD R25, R25, R11, R16 ;  /* 0x0000000b19197224 */ /* 0x000fe200078e0210 */
[----:B------:R-:W5:Y:S01]  /*4720*/  LDG.E R12, desc[UR4][R12.64] ;  /* 0x000000040c0c7981 */ /* 0x000f62000c1e1900 */
[----:B------:R-:W-:-:S04]  /*4730*/  IMAD.WIDE R22, R33, 0x4, R4 ;  /* 0x0000000421167825 */ /* 0x000fc800078e0204 */
[----:B------:R-:W-:Y:S02]  /*4740*/  IMAD R24, R24, R11, R16 ;  /* 0x0000000b18187224 */ /* 0x000fe400078e0210 */
[----:B------:R-:W-:Y:S01]  /*4750*/  IMAD R25, R14, R25, R29 ;  /* 0x000000190e197224 */ /* 0x000fe200078e021d */
[----:B------:R-:W5:Y:S01]  /*4760*/  LDG.E R22, desc[UR4][R22.64] ;  /* 0x0000000416167981 */ /* 0x000f62000c1e1900 */
[----:B0-----:R-:W-:-:S04]  /*4770*/  IMAD.WIDE R8, R31, 0x4, R4 ;  /* 0x000000041f087825 */ /* 0x001fc800078e0204 */
[----:B------:R-:W-:Y:S02]  /*4780*/  IMAD R35, R14, R24, R35 ;  /* 0x000000180e237224 */ /* 0x000fe400078e0223 */
[--C-:B------:R-:W-:Y:S01]  /*4790*/  IMAD.WIDE R24, R25, 0x4, R4.reuse ;  /* 0x0000000419187825 */ /* 0x100fe200078e0204 */
[----:B------:R-:W5:Y:S03]  /*47a0*/  LDG.E R8, desc[UR4][R8.64] ;  /* 0x0000000408087981 */ /* 0x000f66000c1e1900 */
[----:B-1----:R-:W-:Y:S02]  /*47b0*/  IMAD.WIDE R6, R35, 0x4, R4 ;  /* 0x0000000423067825 */ /* 0x002fe400078e0204 */
[----:B------:R-:W5:Y:S04]  /*47c0*/  LDG.E R24, desc[UR4][R24.64] ;  /* 0x0000000418187981 */ /* 0x000f68000c1e1900 */
[----:B------:R-:W5:Y:S01]  /*47d0*/  LDG.E R6, desc[UR4][R6.64] ;  /* 0x0000000406067981 */ /* 0x000f62000c1e1900 */
[----:B------:R-:W-:-:S04]  /*47e0*/  IADD3 R0, PT, PT, R0, 0x8, RZ ;  /* 0x0000000800007810 */ /* 0x000fc80007ffe0ff */
[----:B------:R-:W-:Y:S01]  /*47f0*/  ISETP.NE.AND P0, PT, R0, RZ, PT ;  /* 0x000000ff0000720c */ /* 0x000fe20003f05270 */
[----:B------:R-:W-:Y:S02]  /*4800*/  VIADD R17, R17, 0x100 ;  /* 0x0000010011117836 */ /* 0x000fe40000000000 */
[----:B--2---:R-:W-:-:S04]  /*4810*/  FADD R21, R21, R28 ;  /* 0x0000001c15157221 */ /* 0x004fc80000000000 */
[----:B---3--:R-:W-:-:S04]  /*4820*/  FADD R21, R20, R21 ;  /* 0x0000001514157221 */ /* 0x008fc80000000000 */
[----:B----4-:R-:W-:-:S04]  /*4830*/  FADD R21, R26, R21 ;  /* 0x000000151a157221 */ /* 0x010fc80000000000 */
[----:B-----5:R-:W-:-:S04]  /*4840*/  FADD R21, R12, R21 ;  /* 0x000000150c157221 */ /* 0x020fc80000000000 */
[----:B------:R-:W-:-:S04]  /*4850*/  FADD R21, R22, R21 ;  /* 0x0000001516157221 */ /* 0x000fc80000000000 */
[----:B------:R-:W-:-:S04]  /*4860*/  FADD R21, R8, R21 ;  /* 0x0000001508157221 */ /* 0x000fc80000000000 */
[----:B------:R-:W-:-:S04]  /*4870*/  FADD R21, R24, R21 ;  /* 0x0000001518157221 */ /* 0x000fc80000000000 */
[----:B------:R-:W-:Y:S01]  /*4880*/  FADD R28, R6, R21 ;  /* 0x00000015061c7221 */ /* 0x000fe20000000000 */
[----:B------:R-:W-:Y:S06]  /*4890*/  @P0 BRA `(.L_x_21) ;  /* 0xfffffff400300947 */ /* 0x000fec000383ffff */
.L_x_20:
[----:B--234-:R-:W-:Y:S05]  /*48a0*/  BSYNC.RECONVERGENT B1 ;  /* 0x0000000000017941 */ /* 0x01cfea0003800200 */
.L_x_19:
[----:B------:R-:W-:-:S13]  /*48b0*/  ISETP.NE.AND P0, PT, R27, RZ, PT ;  /* 0x000000ff1b00720c */ /* 0x000fda0003f05270 */
[----:B------:R-:W-:Y:S05]  /*48c0*/  @!P0 BRA `(.L_x_13) ;  /* 0x0000000c000c8947 */ /* 0x000fea0003800000 */
[----:B------:R-:W-:Y:S01]  /*48d0*/  ISETP.GE.U32.AND P1, PT, R27, 0x4, PT ;  /* 0x000000041b00780c */ /* 0x000fe20003f26070 */
[----:B------:R-:W-:Y:S01]  /*48e0*/  BSSY.RECONVERGENT B1, `(.L_x_22) ;  /* 0x0000062000017945 */ /* 0x000fe20003800200 */
[----:B------:R-:W-:-:S11]  /*48f0*/  LOP3.LUT P0, R15, R15, 0x3, RZ, 0xc0, !PT ;  /* 0x000000030f0f7812 */ /* 0x000fd6000780c0ff */
[----:B------:R-:W-:Y:S05]  /*4900*/  @!P1 BRA `(.L_x_23) ;  /* 0x00000004007c9947 */ /* 0x000fea0003800000 */
[-C--:B------:R-:W-:Y:S02]  /*4910*/  IABS R0, R14.reuse ;  /* 0x0000000e00007213 */ /* 0x080fe40000000000 */
[C---:B------:R-:W-:Y:S02]  /*4920*/  IADD3 R13, PT, PT, R17.reuse, 0x20, RZ ;  /* 0x00000020110d7810 */ /* 0x040fe40007ffe0ff */
[----:B------:R-:W0:Y:S01]  /*4930*/  I2F.RP R6, R0 ;  /* 0x0000000000067306 */ /* 0x000e220000209400 */
[----:B------:R-:W-:Y:S02]  /*4940*/  IABS R8, R14 ;  /* 0x0000000e00087213 */ /* 0x000fe40000000000 */
[----:B------:R-:W-:Y:S02]  /*4950*/  IADD3 R9, PT, PT, R17, 0x40, RZ ;  /* 0x0000004011097810 */ /* 0x000fe40007ffe0ff */
[----:B------:R-:W-:Y:S02]  /*4960*/  IABS R19, R13 ;  /* 0x0000000d00137213 */ /* 0x000fe40000000000 */
[----:B------:R-:W-:-:S02]  /*4970*/  IADD3 R18, PT, PT, RZ, -R8, RZ ;  /* 0x80000008ff127210 */ /* 0x000fc40007ffe0ff */
[----:B------:R-:W-:Y:S01]  /*4980*/  IABS R21, R9 ;  /* 0x0000000900157213 */ /* 0x000fe20000000000 */
[----:B0-----:R-:W0:Y:S02]  /*4990*/  MUFU.RCP R6, R6 ;  /* 0x0000000600067308 */ /* 0x001e240000001000 */
[----:B0-----:R-:W-:-:S06]  /*49a0*/  IADD3 R4, PT, PT, R6, 0xffffffe, RZ ;  /* 0x0ffffffe06047810 */ /* 0x001fcc0007ffe0ff */
[----:B------:R0:W1:Y:S02]  /*49b0*/  F2I.FTZ.U32.TRUNC.NTZ R5, R4 ;  /* 0x0000000400057305 */ /* 0x000064000021f000 */
[----:B0-----:R-:W-:Y:S02]  /*49c0*/  IMAD.MOV.U32 R4, RZ, RZ, RZ ;  /* 0x000000ffff047224 */ /* 0x001fe400078e00ff */
[----:B-1----:R-:W-:-:S04]  /*49d0*/  IMAD.MOV R7, RZ, RZ, -R5 ;  /* 0x000000ffff077224 */ /* 0x002fc800078e0a05 */
[----:B------:R-:W-:-:S04]  /*49e0*/  IMAD R7, R7, R0, RZ ;  /* 0x0000000007077224 */ /* 0x000fc800078e02ff */
[----:B------:R-:W-:Y:S01]  /*49f0*/  IMAD.HI.U32 R12, R5, R7, R4 ;  /* 0x00000007050c7227 */ /* 0x000fe200078e0004 */
[----:B------:R-:W-:-:S03]  /*4a00*/  IABS R5, R17 ;  /* 0x0000001100057213 */ /* 0x000fc60000000000 */
[----:B------:R-:W-:Y:S02]  /*4a10*/  VIADD R7, R17, 0x60 ;  /* 0x0000006011077836 */ /* 0x000fe40000000000 */
[----:B------:R-:W-:-:S03]  /*4a20*/  IMAD.HI.U32 R4, R12, R5, RZ ;  /* 0x000000050c047227 */ /* 0x000fc600078e00ff */
[----:B------:R-:W-:Y:S01]  /*4a30*/  IABS R23, R7 ;  /* 0x0000000700177213 */ /* 0x000fe20000000000 */
[----:B------:R-:W-:-:S04]  /*4a40*/  IMAD.HI.U32 R6, R12, R19, RZ ;  /* 0x000000130c067227 */ /* 0x000fc800078e00ff */
[----:B------:R-:W-:Y:S02]  /*4a50*/  IMAD R5, R4, R18, R5 ;  /* 0x0000001204057224 */ /* 0x000fe400078e0205 */
[----:B------:R-:W-:-:S03]  /*4a60*/  IMAD.HI.U32 R8, R12, R21, RZ ;  /* 0x000000150c087227 */ /* 0x000fc600078e00ff */
[----:B------:R-:W-:Y:S01]  /*4a70*/  ISETP.GT.U32.AND P6, PT, R0, R5, PT ;  /* 0x000000050000720c */ /* 0x000fe20003fc4070 */
[----:B------:R-:W-:Y:S02]  /*4a80*/  IMAD R19, R6, R18, R19 ;  /* 0x0000001206137224 */ /* 0x000fe400078e0213 */
[----:B------:R-:W-:-:S03]  /*4a90*/  IMAD.HI.U32 R12, R12, R23, RZ ;  /* 0x000000170c0c7227 */ /* 0x000fc600078e00ff */
[----:B------:R-:W-:Y:S01]  /*4aa0*/  ISETP.GT.U32.AND P4, PT, R0, R19, PT ;  /* 0x000000130000720c */ /* 0x000fe20003f84070 */
[-C--:B------:R-:W-:Y:S02]  /*4ab0*/  IMAD R21, R8, R18.reuse, R21 ;  /* 0x0000001208157224 */ /* 0x080fe400078e0215 */
[----:B------:R-:W-:Y:S01]  /*4ac0*/  IMAD R23, R12, R18, R23 ;  /* 0x000000120c177224 */ /* 0x000fe200078e0217 */
[----:B------:R-:W-:Y:S02]  /*4ad0*/  LOP3.LUT R18, R7, R14, RZ, 0x3c, !PT ;  /* 0x0000000e07127212 */ /* 0x000fe400078e3cff */
[----:B------:R-:W-:Y:S01]  /*4ae0*/  ISETP.GT.U32.AND P5, PT, R0, R21, PT ;  /* 0x000000150000720c */ /* 0x000fe20003fa4070 */
[----:B------:R-:W-:Y:S01]  /*4af0*/  @!P6 VIADD R4, R4, 0x1 ;  /* 0x000000010404e836 */ /* 0x000fe20000000000 */
[----:B------:R-:W-:Y:S02]  /*4b00*/  ISETP.GT.U32.AND P1, PT, R0, R23, PT ;  /* 0x000000170000720c */ /* 0x000fe40003f24070 */
[----:B------:R-:W-:-:S03]  /*4b10*/  @!P6 IADD3 R5, PT, PT, R5, -R0, RZ ;  /* 0x800000000505e210 */ /* 0x000fc60007ffe0ff */
[--C-:B------:R-:W-:Y:S01]  /*4b20*/  @!P4 IMAD.IADD R19, R19, 0x1, -R0.reuse ;  /* 0x000000011313c824 */ /* 0x100fe200078e0a00 */
[----:B------:R-:W-:Y:S02]  /*4b30*/  ISETP.GE.U32.AND P3, PT, R5, R0, PT ;  /* 0x000000000500720c */ /* 0x000fe40003f66070 */
[----:B------:R-:W-:Y:S02]  /*4b40*/  LOP3.LUT R5, R17, R14, RZ, 0x3c, !PT ;  /* 0x0000000e11057212 */ /* 0x000fe400078e3cff */
[-C--:B------:R-:W-:Y:S01]  /*4b50*/  ISETP.GE.U32.AND P2, PT, R19, R0.reuse, PT ;  /* 0x000000001300720c */ /* 0x080fe20003f46070 */
[--C-:B------:R-:W-:Y:S01]  /*4b60*/  @!P5 IMAD.IADD R21, R21, 0x1, -R0.reuse ;  /* 0x000000011515d824 */ /* 0x100fe200078e0a00 */
[----:B------:R-:W-:Y:S01]  /*4b70*/  @!P4 IADD3 R6, PT, PT, R6, 0x1, RZ ;  /* 0x000000010606c810 */ /* 0x000fe20007ffe0ff */
[----:B------:R-:W-:Y:S01]  /*4b80*/  @!P1 IMAD.IADD R23, R23, 0x1, -R0 ;  /* 0x0000000117179824 */ /* 0x000fe200078e0a00 */
[----:B------:R-:W-:Y:S01]  /*4b90*/  @!P5 IADD3 R8, PT, PT, R8, 0x1, RZ ;  /* 0x000000010808d810 */ /* 0x000fe20007ffe0ff */
[----:B------:R-:W-:Y:S01]  /*4ba0*/  @!P1 VIADD R12, R12, 0x1 ;  /* 0x000000010c0c9836 */ /* 0x000fe20000000000 */
[----:B------:R-:W-:-:S02]  /*4bb0*/  ISETP.GE.U32.AND P4, PT, R21, R0, PT ;  /* 0x000000001500720c */ /* 0x000fc40003f86070 */
[----:B------:R-:W-:Y:S02]  /*4bc0*/  ISETP.GE.U32.AND P6, PT, R23, R0, PT ;  /* 0x000000001700720c */ /* 0x000fe40003fc6070 */
[----:B------:R-:W-:Y:S02]  /*4bd0*/  ISETP.GE.AND P5, PT, R5, RZ, PT ;  /* 0x000000ff0500720c */ /* 0x000fe40003fa6270 */
[-C--:B------:R-:W-:Y:S01]  /*4be0*/  LOP3.LUT R0, R13, R14.reuse, RZ, 0x3c, !PT ;  /* 0x0000000e0d007212 */ /* 0x080fe200078e3cff */
[----:B------:R-:W-:Y:S01]  /*4bf0*/  @P2 VIADD R6, R6, 0x1 ;  /* 0x0000000106062836 */ /* 0x000fe20000000000 */
[----:B------:R-:W-:Y:S02]  /*4c00*/  @P3 IADD3 R4, PT, PT, R4, 0x1, RZ ;  /* 0x0000000104043810 */ /* 0x000fe40007ffe0ff */
[----:B------:R-:W-:Y:S02]  /*4c10*/  LOP3.LUT R5, R9, R14, RZ, 0x3c, !PT ;  /* 0x0000000e09057212 */ /* 0x000fe400078e3cff */
[----:B------:R-:W-:Y:S01]  /*4c20*/  ISETP.GE.AND P3, PT, R0, RZ, PT ;  /* 0x000000ff0000720c */ /* 0x000fe20003f66270 */
[----:B------:R-:W-:Y:S01]  /*4c30*/  @P4 VIADD R8, R8, 0x1 ;  /* 0x0000000108084836 */ /* 0x000fe20000000000 */
[----:B------:R-:W-:-:S02]  /*4c40*/  ISETP.GE.AND P2, PT, R5, RZ, PT ;  /* 0x000000ff0500720c */ /* 0x000fc40003f46270 */
[----:B------:R-:W-:Y:S02]  /*4c50*/  MOV R0, R4 ;  /* 0x0000000400007202 */ /* 0x000fe40000000f00 */
[----:B------:R-:W-:Y:S01]  /*4c60*/  ISETP.GE.AND P4, PT, R18, RZ, PT ;  /* 0x000000ff1200720c */ /* 0x000fe20003f86270 */
[----:B------:R-:W0:Y:S01]  /*4c70*/  LDC.64 R4, c[0x0][0x388] ;  /* 0x0000e200ff047b82 */ /* 0x000e220000000a00 */
[----:B------:R-:W-:Y:S02]  /*4c80*/  @!P5 IADD3 R0, PT, PT, -R0, RZ, RZ ;  /* 0x000000ff0000d210 */ /* 0x000fe40007ffe1ff */
[----:B------:R-:W-:Y:S02]  /*4c90*/  ISETP.NE.AND P5, PT, R14, RZ, PT ;  /* 0x000000ff0e00720c */ /* 0x000fe40003fa5270 */
[----:B------:R-:W-:Y:S01]  /*4ca0*/  LOP3.LUT R21, RZ, R14, RZ, 0x33, !PT ;  /* 0x0000000eff157212 */ /* 0x000fe200078e33ff */
[----:B------:R-:W-:Y:S01]  /*4cb0*/  @!P3 IMAD.MOV R6, RZ, RZ, -R6 ;  /* 0x000000ffff06b224 */ /* 0x000fe200078e0a06 */
[----:B------:R-:W-:-:S02]  /*4cc0*/  @P6 IADD3 R12, PT, PT, R12, 0x1, RZ ;  /* 0x000000010c0c6810 */ /* 0x000fc40007ffe0ff */
[C---:B------:R-:W-:Y:S02]  /*4cd0*/  SEL R0, R21.reuse, R0, !P5 ;  /* 0x0000000015007207 */ /* 0x040fe40006800000 */
[----:B------:R-:W-:Y:S02]  /*4ce0*/  @!P2 IADD3 R8, PT, PT, -R8, RZ, RZ ;  /* 0x000000ff0808a210 */ /* 0x000fe40007ffe1ff */
[C---:B------:R-:W-:Y:S01]  /*4cf0*/  SEL R6, R21.reuse, R6, !P5 ;  /* 0x0000000615067207 */ /* 0x040fe20006800000 */
[----:B------:R-:W-:Y:S01]  /*4d00*/  IMAD.MOV R19, RZ, RZ, -R0 ;  /* 0x000000ffff137224 */ /* 0x000fe200078e0a00 */
[----:B------:R-:W-:Y:S01]  /*4d10*/  @!P4 IADD3 R12, PT, PT, -R12, RZ, RZ ;  /* 0x000000ff0c0cc210 */ /* 0x000fe20007ffe1ff */
[----:B------:R-:W-:Y:S01]  /*4d20*/  IMAD R0, R0, R11, R16 ;  /* 0x0000000b00007224 */ /* 0x000fe200078e0210 */
[C---:B------:R-:W-:Y:S01]  /*4d30*/  SEL R8, R21.reuse, R8, !P5 ;  /* 0x0000000815087207 */ /* 0x040fe20006800000 */
[----:B------:R-:W-:Y:S01]  /*4d40*/  IMAD.MOV R18, RZ, RZ, -R6 ;  /* 0x000000ffff127224 */ /* 0x000fe200078e0a06 */
[----:B------:R-:W-:Y:S01]  /*4d50*/  SEL R12, R21, R12, !P5 ;  /* 0x0000000c150c7207 */ /* 0x000fe20006800000 */
[----:B------:R-:W-:Y:S01]  /*4d60*/  IMAD R19, R14, R19, R17 ;  /* 0x000000130e137224 */ /* 0x000fe200078e0211 */
[----:B------:R-:W-:Y:S01]  /*4d70*/  IADD3 R21, PT, PT, -R8, RZ, RZ ;  /* 0x000000ff08157210 */ /* 0x000fe20007ffe1ff */
[----:B------:R-:W-:-:S02]  /*4d80*/  IMAD R13, R14, R18, R13 ;  /* 0x000000120e0d7224 */ /* 0x000fc400078e020d */
[----:B------:R-:W-:Y:S02]  /*4d90*/  IMAD R19, R14, R0, R19 ;  /* 0x000000000e137224 */ /* 0x000fe400078e0213 */
[----:B------:R-:W-:Y:S02]  /*4da0*/  IMAD R6, R6, R11, R16 ;  /* 0x0000000b06067224 */ /* 0x000fe400078e0210 */
[----:B------:R-:W-:Y:S02]  /*4db0*/  IMAD.MOV R18, RZ, RZ, -R12 ;  /* 0x000000ffff127224 */ /* 0x000fe400078e0a0c */
[----:B------:R-:W-:Y:S02]  /*4dc0*/  IMAD R21, R14, R21, R9 ;  /* 0x000000150e157224 */ /* 0x000fe400078e0209 */
[----:B------:R-:W-:Y:S02]  /*4dd0*/  IMAD R0, R8, R11, R16 ;  /* 0x0000000b08007224 */ /* 0x000fe400078e0210 */
[----:B------:R-:W-:-:S02]  /*4de0*/  IMAD R13, R14, R6, R13 ;  /* 0x000000060e0d7224 */ /* 0x000fc400078e020d */
[----:B0-----:R-:W-:-:S04]  /*4df0*/  IMAD.WIDE R8, R19, 0x4, R4 ;  /* 0x0000000413087825 */ /* 0x001fc800078e0204 */
[----:B------:R-:W-:Y:S02]  /*4e00*/  IMAD R19, R14, R18, R7 ;  /* 0x000000120e137224 */ /* 0x000fe400078e0207 */
[----:B------:R-:W-:Y:S01]  /*4e10*/  IMAD R12, R12, R11, R16 ;  /* 0x0000000b0c0c7224 */ /* 0x000fe200078e0210 */
[----:B------:R-:W2:Y:S01]  /*4e20*/  LDG.E R9, desc[UR4][R8.64] ;  /* 0x0000000408097981 */ /* 0x000ea2000c1e1900 */
[----:B------:R-:W-:Y:S02]  /*4e30*/  IMAD R21, R14, R0, R21 ;  /* 0x000000000e157224 */ /* 0x000fe400078e0215 */
[----:B------:R-:W-:-:S04]  /*4e40*/  IMAD.WIDE R6, R13, 0x4, R4 ;  /* 0x000000040d067825 */ /* 0x000fc800078e0204 */
[----:B------:R-:W-:Y:S02]  /*4e50*/  IMAD R19, R14, R12, R19 ;  /* 0x0000000c0e137224 */ /* 0x000fe400078e0213 */
[--C-:B------:R-:W-:Y:S01]  /*4e60*/  IMAD.WIDE R12, R21, 0x4, R4.reuse ;  /* 0x00000004150c7825 */ /* 0x100fe200078e0204 */
[----:B------:R-:W3:Y:S03]  /*4e70*/  LDG.E R6, desc[UR4][R6.64] ;  /* 0x0000000406067981 */ /* 0x000ee6000c1e1900 */
[----:B------:R-:W-:Y:S02]  /*4e80*/  IMAD.WIDE R4, R19, 0x4, R4 ;  /* 0x0000000413047825 */ /* 0x000fe400078e0204 */
[----:B------:R-:W4:Y:S04]  /*4e90*/  LDG.E R12, desc[UR4][R12.64] ;  /* 0x000000040c0c7981 */ /* 0x000f28000c1e1900 */
[----:B------:R-:W5:Y:S01]  /*4ea0*/  LDG.E R4, desc[UR4][R4.64] ;  /* 0x0000000404047981 */ /* 0x000f62000c1e1900 */
[----:B------:R-:W-:Y:S01]  /*4eb0*/  IADD3 R17, PT, PT, R17, 0x80, RZ ;  /* 0x0000008011117810 */ /* 0x000fe20007ffe0ff */
[----:B--2---:R-:W-:-:S04]  /*4ec0*/  FADD R19, R28, R9 ;  /* 0x000000091c137221 */ /* 0x004fc80000000000 */
[----:B---3--:R-:W-:-:S04]  /*4ed0*/  FADD R19, R19, R6 ;  /* 0x0000000613137221 */ /* 0x008fc80000000000 */
[----:B----4-:R-:W-:-:S04]  /*4ee0*/  FADD R19, R19, R12 ;  /* 0x0000000c13137221 */ /* 0x010fc80000000000 */
[----:B-----5:R-:W-:-:S07]  /*4ef0*/  FADD R28, R19, R4 ;  /* 0x00000004131c7221 */ /* 0x020fce0000000000 */
.L_x_23:
[----:B------:R-:W-:Y:S05]  /*4f00*/  BSYNC.RECONVERGENT B1 ;  /* 0x0000000000017941 */ /* 0x000fea0003800200 */
.L_x_22:
[----:B------:R-:W-:Y:S05]  /*4f10*/  @!P0 BRA `(.L_x_13) ;  /* 0x0000000400788947 */ /* 0x000fea0003800000 */
[----:B------:R-:W-:Y:S01]  /*4f20*/  ISETP.NE.AND P1, PT, R15, 0x1, PT ;  /* 0x000000010f00780c */ /* 0x000fe20003f25270 */
[----:B------:R-:W-:Y:S01]  /*4f30*/  BSSY.RECONVERGENT B1, `(.L_x_24) ;  /* 0x000003b000017945 */ /* 0x000fe20003800200 */
[----:B------:R-:W-:-:S11]  /*4f40*/  LOP3.LUT P0, RZ, R10, 0x20, RZ, 0xc0, !PT ;  /* 0x000000200aff7812 */ /* 0x000fd6000780c0ff */
[----:B------:R-:W-:Y:S05]  /*4f50*/  @!P1 BRA `(.L_x_25) ;  /* 0x0000000000e09947 */ /* 0x000fea0003800000 */
[-C--:B------:R-:W-:Y:S01]  /*4f60*/  IABS R7, R14.reuse ;  /* 0x0000000e00077213 */ /* 0x080fe20000000000 */
[----:B------:R-:W-:Y:S01]  /*4f70*/  VIADD R13, R17, 0x20 ;  /* 0x00000020110d7836 */ /* 0x000fe20000000000 */
[----:B------:R-:W-:Y:S02]  /*4f80*/  IABS R8, R17 ;  /* 0x0000001100087213 */ /* 0x000fe40000000000 */
[----:B------:R-:W0:Y:S01]  /*4f90*/  I2F.RP R0, R7 ;  /* 0x0000000700007306 */ /* 0x000e220000209400 */
[----:B------:R-:W-:-:S07]  /*4fa0*/  IABS R10, R14 ;  /* 0x0000000e000a7213 */ /* 0x000fce0000000000 */
[----:B0-----:R-:W0:Y:S02]  /*4fb0*/  MUFU.RCP R0, R0 ;  /* 0x0000000000007308 */ /* 0x001e240000001000 */
[----:B0-----:R-:W-:Y:S02]  /*4fc0*/  VIADD R4, R0, 0xffffffe ;  /* 0x0ffffffe00047836 */ /* 0x001fe40000000000 */
[----:B------:R-:W-:-:S04]  /*4fd0*/  IMAD.MOV R0, RZ, RZ, -R10 ;  /* 0x000000ffff007224 */ /* 0x000fc800078e0a0a */
[----:B------:R0:W1:Y:S02]  /*4fe0*/  F2I.FTZ.U32.TRUNC.NTZ R5, R4 ;  /* 0x0000000400057305 */ /* 0x000064000021f000 */
[----:B0-----:R-:W-:Y:S01]  /*4ff0*/  HFMA2 R4, -RZ, RZ, 0, 0 ;  /* 0x00000000ff047431 */ /* 0x001fe200000001ff */
[----:B-1----:R-:W-:-:S05]  /*5000*/  IADD3 R6, PT, PT, RZ, -R5, RZ ;  /* 0x80000005ff067210 */ /* 0x002fca0007ffe0ff */
[----:B------:R-:W-:-:S04]  /*5010*/  IMAD R9, R6, R7, RZ ;  /* 0x0000000706097224 */ /* 0x000fc800078e02ff */
[----:B------:R-:W-:Y:S01]  /*5020*/  IMAD.HI.U32 R6, R5, R9, R4 ;  /* 0x0000000905067227 */ /* 0x000fe200078e0004 */
[----:B------:R-:W-:Y:S02]  /*5030*/  MOV R9, R8 ;  /* 0x0000000800097202 */ /* 0x000fe40000000f00 */
[----:B------:R-:W-:-:S03]  /*5040*/  IABS R5, R13 ;  /* 0x0000000d00057213 */ /* 0x000fc60000000000 */
[----:B------:R-:W-:-:S04]  /*5050*/  IMAD.HI.U32 R4, R6, R9, RZ ;  /* 0x0000000906047227 */ /* 0x000fc800078e00ff */
[----:B------:R-:W-:Y:S02]  /*5060*/  IMAD R8, R4, R0, R9 ;  /* 0x0000000004087224 */ /* 0x000fe400078e0209 */
[----:B------:R-:W-:-:S03]  /*5070*/  IMAD.HI.U32 R6, R6, R5, RZ ;  /* 0x0000000506067227 */ /* 0x000fc600078e00ff */
[----:B------:R-:W-:Y:S01]  /*5080*/  ISETP.GT.U32.AND P4, PT, R7, R8, PT ;  /* 0x000000080700720c */ /* 0x000fe20003f84070 */
[----:B------:R-:W-:Y:S01]  /*5090*/  IMAD R0, R6, R0, R5 ;  /* 0x0000000006007224 */ /* 0x000fe200078e0205 */
[----:B------:R-:W-:-:S04]  /*50a0*/  LOP3.LUT R5, R17, R14, RZ, 0x3c, !PT ;  /* 0x0000000e11057212 */ /* 0x000fc800078e3cff */
[----:B------:R-:W-:Y:S02]  /*50b0*/  ISETP.GT.U32.AND P3, PT, R7, R0, PT ;  /* 0x000000000700720c */ /* 0x000fe40003f64070 */
[----:B------:R-:W-:-:S05]  /*50c0*/  ISETP.GE.AND P1, PT, R5, RZ, PT ;  /* 0x000000ff0500720c */ /* 0x000fca0003f26270 */
[----:B------:R-:W-:Y:S02]  /*50d0*/  @!P4 IMAD.IADD R8, R8, 0x1, -R7 ;  /* 0x000000010808c824 */ /* 0x000fe400078e0a07 */
[----:B------:R-:W-:-:S03]  /*50e0*/  @!P4 VIADD R4, R4, 0x1 ;  /* 0x000000010404c836 */ /* 0x000fc60000000000 */
[-C--:B------:R-:W-:Y:S02]  /*50f0*/  ISETP.GE.U32.AND P5, PT, R8, R7.reuse, PT ;  /* 0x000000070800720c */ /* 0x080fe40003fa6070 */
[-C--:B------:R-:W-:Y:S02]  /*5100*/  @!P3 IADD3 R0, PT, PT, R0, -R7.reuse, RZ ;  /* 0x800000070000b210 */ /* 0x080fe40007ffe0ff */
[----:B------:R-:W-:Y:S02]  /*5110*/  @!P3 IADD3 R6, PT, PT, R6, 0x1, RZ ;  /* 0x000000010606b810 */ /* 0x000fe40007ffe0ff */
[----:B------:R-:W-:Y:S02]  /*5120*/  ISETP.GE.U32.AND P2, PT, R0, R7, PT ;  /* 0x000000070000720c */ /* 0x000fe40003f46070 */
[-C--:B------:R-:W-:Y:S02]  /*5130*/  LOP3.LUT R0, R13, R14.reuse, RZ, 0x3c, !PT ;  /* 0x0000000e0d007212 */ /* 0x080fe400078e3cff */
[----:B------:R-:W-:-:S02]  /*5140*/  LOP3.LUT R7, RZ, R14, RZ, 0x33, !PT ;  /* 0x0000000eff077212 */ /* 0x000fc400078e33ff */
[----:B------:R-:W-:Y:S01]  /*5150*/  ISETP.GE.AND P4, PT, R0, RZ, PT ;  /* 0x000000ff0000720c */ /* 0x000fe20003f86270 */
[----:B------:R-:W-:-:S04]  /*5160*/  @P5 VIADD R4, R4, 0x1 ;  /* 0x0000000104045836 */ /* 0x000fc80000000000 */
[----:B------:R-:W-:Y:S02]  /*5170*/  IMAD.MOV.U32 R0, RZ, RZ, R4 ;  /* 0x000000ffff007224 */ /* 0x000fe400078e0004 */
[----:B------:R-:W-:Y:S01]  /*5180*/  @P2 IADD3 R6, PT, PT, R6, 0x1, RZ ;  /* 0x0000000106062810 */ /* 0x000fe20007ffe0ff */
[----:B------:R-:W0:Y:S01]  /*5190*/  LDC.64 R4, c[0x0][0x388] ;  /* 0x0000e200ff047b82 */ /* 0x000e220000000a00 */
[----:B------:R-:W-:Y:S02]  /*51a0*/  ISETP.NE.AND P2, PT, R14, RZ, PT ;  /* 0x000000ff0e00720c */ /* 0x000fe40003f45270 */
[----:B------:R-:W-:Y:S02]  /*51b0*/  @!P1 IADD3 R0, PT, PT, -R0, RZ, RZ ;  /* 0x000000ff00009210 */ /* 0x000fe40007ffe1ff */
[----:B------:R-:W-:Y:S02]  /*51c0*/  @!P4 IMAD.MOV R6, RZ, RZ, -R6 ;  /* 0x000000ffff06c224 */ /* 0x000fe400078e0a06 */
[----:B------:R-:W-:-:S03]  /*51d0*/  SEL R0, R7, R0, !P2 ;  /* 0x0000000007007207 */ /* 0x000fc60005000000 */
[----:B------:R-:W-:Y:S02]  /*51e0*/  SEL R6, R7, R6, !P2 ;  /* 0x0000000607067207 */ /* 0x000fe40005000000 */
[C---:B------:R-:W-:Y:S01]  /*51f0*/  IADD3 R7, PT, PT, -R0.reuse, RZ, RZ ;  /* 0x000000ff00077210 */ /* 0x040fe20007ffe1ff */
[----:B------:R-:W-:Y:S02]  /*5200*/  IMAD R0, R0, R11, R16 ;  /* 0x0000000b00007224 */ /* 0x000fe400078e0210 */
[----:B------:R-:W-:Y:S02]  /*5210*/  IMAD.MOV R9, RZ, RZ, -R6 ;  /* 0x000000ffff097224 */ /* 0x000fe400078e0a06 */
[C---:B------:R-:W-:Y:S02]  /*5220*/  IMAD R7, R14.reuse, R7, R17 ;  /* 0x000000070e077224 */ /* 0x040fe400078e0211 */
[----:B------:R-:W-:Y:S02]  /*5230*/  IMAD R9, R14, R9, R13 ;  /* 0x000000090e097224 */ /* 0x000fe400078e020d */
[----:B------:R-:W-:-:S02]  /*5240*/  IMAD R6, R6, R11, R16 ;  /* 0x0000000b06067224 */ /* 0x000fc400078e0210 */
[C---:B------:R-:W-:Y:S02]  /*5250*/  IMAD R7, R14.reuse, R0, R7 ;  /* 0x000000000e077224 */ /* 0x040fe400078e0207 */
[----:B------:R-:W-:Y:S02]  /*5260*/  IMAD R9, R14, R6, R9 ;  /* 0x000000060e097224 */ /* 0x000fe400078e0209 */
[----:B0-----:R-:W-:-:S04]  /*5270*/  IMAD.WIDE R6, R7, 0x4, R4 ;  /* 0x0000000407067825 */ /* 0x001fc800078e0204 */
[----:B------:R-:W-:Y:S02]  /*5280*/  IMAD.WIDE R4, R9, 0x4, R4 ;  /* 0x0000000409047825 */ /* 0x000fe400078e0204 */
[----:B------:R-:W2:Y:S04]  /*5290*/  LDG.E R7, desc[UR4][R6.64] ;  /* 0x0000000406077981 */ /* 0x000ea8000c1e1900 */
[----:B------:R-:W3:Y:S01]  /*52a0*/  LDG.E R4, desc[UR4][R4.64] ;  /* 0x0000000404047981 */ /* 0x000ee2000c1e1900 */
[----:B------:R-:W-:Y:S01]  /*52b0*/  IADD3 R17, PT, PT, R17, 0x40, RZ ;  /* 0x0000004011117810 */ /* 0x000fe20007ffe0ff */
[----:B--2---:R-:W-:-:S04]  /*52c0*/  FADD R9, R28, R7 ;  /* 0x000000071c097221 */ /* 0x004fc80000000000 */
[----:B---3--:R-:W-:-:S07]  /*52d0*/  FADD R28, R9, R4 ;  /* 0x00000004091c7221 */ /* 0x008fce0000000000 */
.L_x_25:
[----:B------:R-:W-:Y:S05]  /*52e0*/  BSYNC.RECONVERGENT B1 ;  /* 0x0000000000017941 */ /* 0x000fea0003800200 */
.L_x_24:
[----:B------:R-:W-:Y:S05]  /*52f0*/  @P0 BRA `(.L_x_13) ;  /* 0x0000000000800947 */ /* 0x000fea0003800000 */
[-C--:B------:R-:W-:Y:S02]  /*5300*/  IABS R9, R14.reuse ;  /* 0x0000000e00097213 */ /* 0x080fe40000000000 */
[----:B------:R-:W-:Y:S02]  /*5310*/  IABS R7, R17 ;  /* 0x0000001100077213 */ /* 0x000fe40000000000 */
[----:B------:R-:W0:Y:S01]  /*5320*/  I2F.RP R0, R9 ;  /* 0x0000000900007306 */ /* 0x000e220000209400 */
[----:B------:R-:W-:-:S07]  /*5330*/  IABS R8, R14 ;  /* 0x0000000e00087213 */ /* 0x000fce0000000000 */
[----:B0-----:R-:W0:Y:S02]  /*5340*/  MUFU.RCP R0, R0 ;  /* 0x0000000000007308 */ /* 0x001e240000001000 */
[----:B0-----:R-:W-:-:S06]  /*5350*/  VIADD R4, R0, 0xffffffe ;  /* 0x0ffffffe00047836 */ /* 0x001fcc0000000000 */
[----:B------:R0:W1:Y:S02]  /*5360*/  F2I.FTZ.U32.TRUNC.NTZ R5, R4 ;  /* 0x0000000400057305 */ /* 0x000064000021f000 */
[----:B0-----:R-:W-:Y:S01]  /*5370*/  IMAD.MOV.U32 R4, RZ, RZ, RZ ;  /* 0x000000ffff047224 */ /* 0x001fe200078e00ff */
[----:B-1----:R-:W-:-:S05]  /*5380*/  IADD3 R6, PT, PT, RZ, -R5, RZ ;  /* 0x80000005ff067210 */ /* 0x002fca0007ffe0ff */
[----:B------:R-:W-:-:S04]  /*5390*/  IMAD R13, R6, R9, RZ ;  /* 0x00000009060d7224 */ /* 0x000fc800078e02ff */
[----:B------:R-:W-:Y:S01]  /*53a0*/  IMAD.HI.U32 R6, R5, R13, R4 ;  /* 0x0000000d05067227 */ /* 0x000fe200078e0004 */
[----:B------:R-:W-:-:S05]  /*53b0*/  IADD3 R5, PT, PT, RZ, -R8, RZ ;  /* 0x80000008ff057210 */ /* 0x000fca0007ffe0ff */
[----:B------:R-:W-:-:S04]  /*53c0*/  IMAD.HI.U32 R0, R6, R7, RZ ;  /* 0x0000000706007227 */ /* 0x000fc800078e00ff */
[----:B------:R-:W-:-:S05]  /*53d0*/  IMAD R4, R0, R5, R7 ;  /* 0x0000000500047224 */ /* 0x000fca00078e0207 */
[----:B------:R-:W-:-:S13]  /*53e0*/  ISETP.GT.U32.AND P1, PT, R9, R4, PT ;  /* 0x000000040900720c */ /* 0x000fda0003f24070 */
[----:B------:R-:W-:Y:S01]  /*53f0*/  @!P1 IMAD.IADD R4, R4, 0x1, -R9 ;  /* 0x0000000104049824 */ /* 0x000fe200078e0a09 */
[----:B------:R-:W-:Y:S02]  /*5400*/  @!P1 IADD3 R0, PT, PT, R0, 0x1, RZ ;  /* 0x0000000100009810 */ /* 0x000fe40007ffe0ff */
[----:B------:R-:W-:Y:S02]  /*5410*/  ISETP.NE.AND P1, PT, R14, RZ, PT ;  /* 0x000000ff0e00720c */ /* 0x000fe40003f25270 */
[----:B------:R-:W-:Y:S02]  /*5420*/  ISETP.GE.U32.AND P0, PT, R4, R9, PT ;  /* 0x000000090400720c */ /* 0x000fe40003f06070 */
[----:B------:R-:W-:-:S04]  /*5430*/  LOP3.LUT R4, R17, R14, RZ, 0x3c, !PT ;  /* 0x0000000e11047212 */ /* 0x000fc800078e3cff */
[----:B------:R-:W-:Y:S02]  /*5440*/  ISETP.GE.AND P2, PT, R4, RZ, PT ;  /* 0x000000ff0400720c */ /* 0x000fe40003f46270 */
[----:B------:R-:W0:Y:S05]  /*5450*/  LDC.64 R4, c[0x0][0x388] ;  /* 0x0000e200ff047b82 */ /* 0x000e2a0000000a00 */
[----:B------:R-:W-:-:S06]  /*5460*/  @P0 VIADD R0, R0, 0x1 ;  /* 0x0000000100000836 */ /* 0x000fcc0000000000 */
[----:B------:R-:W-:Y:S02]  /*5470*/  @!P2 IADD3 R0, PT, PT, -R0, RZ, RZ ;  /* 0x000000ff0000a210 */ /* 0x000fe40007ffe1ff */
[----:B------:R-:W-:-:S05]  /*5480*/  @!P1 LOP3.LUT R0, RZ, R14, RZ, 0x33, !PT ;  /* 0x0000000eff009212 */ /* 0x000fca00078e33ff */
[----:B------:R-:W-:Y:S02]  /*5490*/  IMAD.MOV R6, RZ, RZ, -R0 ;  /* 0x000000ffff067224 */ /* 0x000fe400078e0a00 */
[----:B------:R-:W-:Y:S02]  /*54a0*/  IMAD R0, R0, R11, R16 ;  /* 0x0000000b00007224 */ /* 0x000fe400078e0210 */
[----:B------:R-:W-:-:S04]  /*54b0*/  IMAD R17, R14, R6, R17 ;  /* 0x000000060e117224 */ /* 0x000fc800078e0211 */
[----:B------:R-:W-:-:S04]  /*54c0*/  IMAD R17, R14, R0, R17 ;  /* 0x000000000e117224 */ /* 0x000fc800078e0211 */
[----:B0-----:R-:W-:-:S06]  /*54d0*/  IMAD.WIDE R4, R17, 0x4, R4 ;  /* 0x0000000411047825 */ /* 0x001fcc00078e0204 */
[----:B------:R-:W2:Y:S02]  /*54e0*/  LDG.E R5, desc[UR4][R4.64] ;  /* 0x0000000404057981 */ /* 0x000ea4000c1e1900 */
[----:B--2---:R-:W-:-:S07]  /*54f0*/  FADD R28, R28, R5 ;  /* 0x000000051c1c7221 */ /* 0x004fce0000000000 */
.L_x_13:
[----:B--234-:R-:W-:Y:S05]  /*5500*/  BSYNC.RECONVERGENT B0 ;  /* 0x0000000000007941 */ /* 0x01cfea0003800200 */
.L_x_11:
[----:B------:R-:W0:Y:S01]  /*5510*/  SHFL.DOWN PT, R5, R28, 0x10, 0x1f ;  /* 0x0a001f001c057f89 */ /* 0x000e2200000e0000 */
[----:B------:R-:W1:Y:S01]  /*5520*/  S2R R8, SR_TID.X ;  /* 0x0000000000087919 */ /* 0x000e620000002100 */
[----:B0-----:R-:W-:-:S05]  /*5530*/  FADD R5, R5, R28 ;  /* 0x0000001c05057221 */ /* 0x001fca0000000000 */
[----:B------:R-:W0:Y:S01]  /*5540*/  SHFL.DOWN PT, R0, R5, 0x8, 0x1f ;  /* 0x09001f0005007f89 */ /* 0x000e2200000e0000 */
[----:B-1----:R-:W-:Y:S01]  /*5550*/  ISETP.NE.AND P0, PT, R8, RZ, PT ;  /* 0x000000ff0800720c */ /* 0x002fe20003f05270 */
[----:B0-----:R-:W-:-:S05]  /*5560*/  FADD R0, R5, R0 ;  /* 0x0000000005007221 */ /* 0x001fca0000000000 */
[----:B------:R-:W0:Y:S02]  /*5570*/  SHFL.DOWN PT, R7, R0, 0x4, 0x1f ;  /* 0x08801f0000077f89 */ /* 0x000e2400000e0000 */
[----:B0-----:R-:W-:-:S05]  /*5580*/  FADD R7, R0, R7 ;  /* 0x0000000700077221 */ /* 0x001fca0000000000 */
[----:B------:R-:W0:Y:S02]  /*5590*/  SHFL.DOWN PT, R4, R7, 0x2, 0x1f ;  /* 0x08401f0007047f89 */ /* 0x000e2400000e0000 */
[----:B0-----:R-:W-:-:S05]  /*55a0*/  FADD R6, R7, R4 ;  /* 0x0000000407067221 */ /* 0x001fca0000000000 */
[----:B------:R0:W1:Y:S01]  /*55b0*/  SHFL.DOWN PT, R9, R6, 0x1, 0x1f ;  /* 0x08201f0006097f89 */ /* 0x00006200000e0000 */
[----:B------:R-:W-:Y:S05]  /*55c0*/  @P0 EXIT ;  /* 0x000000000000094d */ /* 0x000fea0003800000 */
[----:B------:R-:W-:Y:S01]  /*55d0*/  ISETP.GE.AND P0, PT, R3, R2, PT ;  /* 0x000000020300720c */ /* 0x000fe20003f06270 */
[----:B-1----:R-:W-:-:S12]  /*55e0*/  FADD R9, R6, R9 ;  /* 0x0000000906097221 */ /* 0x002fd80000000000 */
[----:B------:R-:W1:Y:S02]  /*55f0*/  @!P0 LDC.64 R4, c[0x0][0x390] ;  /* 0x0000e400ff048b82 */ /* 0x000e640000000a00 */
[----:B-1----:R-:W-:-:S05]  /*5600*/  @!P0 IMAD.WIDE R4, R3, 0x4, R4 ;  /* 0x0000000403048825 */ /* 0x002fca00078e0204 */
[----:B------:R1:W-:Y:S01]  /*5610*/  @!P0 STG.E desc[UR4][R4.64], R9 ;  /* 0x0000000904008986 */ /* 0x0003e2000c101904 */
[----:B------:R-:W-:Y:S05]  /*5620*/  @!P0 EXIT ;  /* 0x000000000000894d */ /* 0x000fea0003800000 */
[----:B-1----:R-:W1:Y:S01]  /*5630*/  LDC.64 R4, c[0x0][0x398] ;  /* 0x0000e600ff047b82 */ /* 0x002e620000000a00 */
[----:B------:R-:W-:-:S05]  /*5640*/  IADD3 R3, PT, PT, -R2, R3, RZ ;  /* 0x0000000302037210 */ /* 0x000fca0007ffe1ff */
[----:B-1----:R-:W-:-:S05]  /*5650*/  IMAD.WIDE R2, R3, 0x4, R4 ;  /* 0x0000000403027825 */ /* 0x002fca00078e0204 */
[----:B------:R-:W-:Y:S01]  /*5660*/  STG.E desc[UR4][R2.64], R9 ;  /* 0x0000000902007986 */ /* 0x000fe2000c101904 */
[----:B------:R-:W-:Y:S05]  /*5670*/  EXIT ;  /* 0x000000000000794d */ /* 0x000fea0003800000 */
.L_x_26:
        /* <DEDUP_REMOVED lines=16> */
.L_x_59:


//--------------------- .text._Z21maxPoolBackwardKernelPKfS0_Pfiiiiiii --------------------------
	.section	.text._Z21maxPoolBackwardKernelPKfS0_Pfiiiiiii,"ax",@progbits
	.align	128
        .global         _Z21maxPoolBackwardKernelPKfS0_Pfiiiiiii
        .type           _Z21maxPoolBackwardKernelPKfS0_Pfiiiiiii,@function
        .size           _Z21maxPoolBackwardKernelPKfS0_Pfiiiiiii,(.L_x_60 - _Z21maxPoolBackwardKernelPKfS0_Pfiiiiiii)
        .other          _Z21maxPoolBackwardKernelPKfS0_Pfiiiiiii,@"STO_CUDA_ENTRY STV_DEFAULT"
_Z21maxPoolBackwardKernelPKfS0_Pfiiiiiii:
.text._Z21maxPoolBackwardKernelPKfS0_Pfiiiiiii:
[----:B------:R-:W-:Y:S01]  /*0000*/  LDC R1, c[0x0][0x37c] ;  /* 0x0000df00ff017b82 */ /* 0x000fe20000000800 */
[----:B------:R-:W0:Y:S01]  /*0010*/  S2R R3, SR_TID.X ;  /* 0x0000000000037919 */ /* 0x000e220000002100 */
[----:B------:R-:W1:Y:S06]  /*0020*/  LDCU.64 UR4, c[0x0][0x398] ;  /* 0x00007300ff0477ac */ /* 0x000e6c0008000a00 */
[----:B------:R-:W0:Y:S01]  /*0030*/  S2UR UR6, SR_CTAID.X ;  /* 0x00000000000679c3 */ /* 0x000e220000002500 */
[----:B------:R-:W2:Y:S07]  /*0040*/  LDCU UR7, c[0x0][0x3ac] ;  /* 0x00007580ff0777ac */ /* 0x000eae0008000800 */
[----:B------:R-:W0:Y:S08]  /*0050*/  LDC R0, c[0x0][0x360] ;  /* 0x0000d800ff007b82 */ /* 0x000e300000000800 */
[----:B------:R-:W3:Y:S01]  /*0060*/  LDC R2, c[0x0][0x3b0] ;  /* 0x0000ec00ff027b82 */ /* 0x000ee20000000800 */
[----:B-1----:R-:W-:-:S04]  /*0070*/  UIMAD UR4, UR5, UR4, URZ ;  /* 0x00000004050472a4 */ /* 0x002fc8000f8e02ff */
[----:B--2---:R-:W-:Y:S01]  /*0080*/  UIMAD UR4, UR4, UR7, URZ ;  /* 0x00000007040472a4 */ /* 0x004fe2000f8e02ff */
[----:B0-----:R-:W-:-:S05]  /*0090*/  IMAD R0, R0, UR6, R3 ;  /* 0x0000000600007c24 */ /* 0x001fca000f8e0203 */
[----:B---3--:R-:W-:-:S05]  /*00a0*/  IMAD R3, R2, UR4, RZ ;  /* 0x0000000402037c24 */ /* 0x008fca000f8e02ff */
[----:B------:R-:W-:-:S13]  /*00b0*/  ISETP.GE.AND P0, PT, R0, R3, PT ;  /* 0x000000030000720c */ /* 0x000fda0003f06270 */
[----:B------:R-:W-:Y:S05]  /*00c0*/  @P0 EXIT ;  /* 0x000000000000094d */ /* 0x000fea0003800000 */
[----:B------:R-:W-:Y:S01]  /*00d0*/  UIMAD UR4, UR5, UR7, URZ ;  /* 0x00000007050472a4 */ /* 0x000fe2000f8e02ff */
[----:B------:R-:W-:Y:S01]  /*00e0*/  IABS R10, R0 ;  /* 0x00000000000a7213 */ /* 0x000fe20000000000 */
[C---:B------:R-:W-:Y:S01]  /*00f0*/  IMAD R3, R2.reuse, UR7, RZ ;  /* 0x0000000702037c24 */ /* 0x040fe2000f8e02ff */
[----:B------:R-:W0:Y:S03]  /*0100*/  LDCU UR6, c[0x0][0x3a8] ;  /* 0x00007500ff0677ac */ /* 0x000e260008000800 */
[----:B------:R-:W-:Y:S01]  /*0110*/  IMAD R5, R2, UR4, RZ ;  /* 0x0000000402057c24 */ /* 0x000fe2000f8e02ff */
[----:B------:R-:W1:Y:S04]  /*0120*/  LDCU.64 UR8, c[0x0][0x3a0] ;  /* 0x00007400ff0877ac */ /* 0x000e680008000a00 */
[-C--:B------:R-:W-:Y:S01]  /*0130*/  IABS R8, R5.reuse ;  /* 0x0000000500087213 */ /* 0x080fe20000000000 */
[----:B------:R-:W2:Y:S01]  /*0140*/  LDCU.64 UR12, c[0x0][0x358] ;  /* 0x00006b00ff0c77ac */ /* 0x000ea20008000a00 */
[----:B------:R-:W-:-:S02]  /*0150*/  IABS R11, R5 ;  /* 0x00000005000b7213 */ /* 0x000fc40000000000 */
[----:B------:R-:W3:Y:S03]  /*0160*/  I2F.RP R4, R8 ;  /* 0x0000000800047306 */ /* 0x000ee60000209400 */
[----:B------:R-:W-:Y:S01]  /*0170*/  IMAD.MOV R11, RZ, RZ, -R11 ;  /* 0x000000ffff0b7224 */ /* 0x000fe200078e0a0b */
[----:B0-----:R-:W-:Y:S02]  /*0180*/  UISETP.GE.AND UP0, UPT, UR6, 0x1, UPT ;  /* 0x000000010600788c */ /* 0x001fe4000bf06270 */
[----:B-1----:R-:W-:Y:S02]  /*0190*/  UIMAD UR4, UR9, UR8, URZ ;  /* 0x00000008090472a4 */ /* 0x002fe4000f8e02ff */
[----:B---3--:R-:W0:Y:S02]  /*01a0*/  MUFU.RCP R4, R4 ;  /* 0x0000000400047308 */ /* 0x008e240000001000 */
[----:B0-----:R-:W-:-:S06]  /*01b0*/  VIADD R6, R4, 0xffffffe ;  /* 0x0ffffffe04067836 */ /* 0x001fcc0000000000 */
[----:B------:R0:W1:Y:S02]  /*01c0*/  F2I.FTZ.U32.TRUNC.NTZ R7, R6 ;  /* 0x0000000600077305 */ /* 0x000064000021f000 */
[----:B0-----:R-:W-:Y:S02]  /*01d0*/  IMAD.MOV.U32 R6, RZ, RZ, RZ ;  /* 0x000000ffff067224 */ /* 0x001fe400078e00ff */
[----:B-1----:R-:W-:-:S04]  /*01e0*/  IMAD.MOV R9, RZ, RZ, -R7 ;  /* 0x000000ffff097224 */ /* 0x002fc800078e0a07 */
[----:B------:R-:W-:-:S04]  /*01f0*/  IMAD R9, R9, R8, RZ ;  /* 0x0000000809097224 */ /* 0x000fc800078e02ff */
[----:B------:R-:W-:Y:S01]  /*0200*/  IMAD.HI.U32 R7, R7, R9, R6 ;  /* 0x0000000907077227 */ /* 0x000fe200078e0006 */
[----:B------:R-:W-:-:S03]  /*0210*/  IABS R6, R3 ;  /* 0x0000000300067213 */ /* 0x000fc60000000000 */
[----:B------:R-:W-:Y:S02]  /*0220*/  IMAD.MOV.U32 R9, RZ, RZ, R10 ;  /* 0x000000ffff097224 */ /* 0x000fe400078e000a */
[----:B------:R-:W0:Y:S02]  /*0230*/  I2F.RP R10, R6 ;  /* 0x00000006000a7306 */ /* 0x000e240000209400 */
[----:B------:R-:W-:-:S04]  /*0240*/  IMAD.HI.U32 R4, R7, R9, RZ ;  /* 0x0000000907047227 */ /* 0x000fc800078e00ff */
[----:B------:R-:W-:Y:S01]  /*0250*/  IMAD R7, R4, R11, R9 ;  /* 0x0000000b04077224 */ /* 0x000fe200078e0209 */
[----:B------:R-:W-:-:S04]  /*0260*/  IABS R11, R3 ;  /* 0x00000003000b7213 */ /* 0x000fc80000000000 */
[----:B------:R-:W-:Y:S01]  /*0270*/  ISETP.GT.U32.AND P1, PT, R8, R7, PT ;  /* 0x000000070800720c */ /* 0x000fe20003f24070 */
[----:B------:R-:W-:Y:S01]  /*0280*/  IMAD.MOV R11, RZ, RZ, -R11 ;  /* 0x000000ffff0b7224 */ /* 0x000fe200078e0a0b */
[----:B0-----:R-:W0:Y:S11]  /*0290*/  MUFU.RCP R10, R10 ;  /* 0x0000000a000a7308 */ /* 0x001e360000001000 */
[----:B------:R-:W-:-:S02]  /*02a0*/  @!P1 IMAD.IADD R7, R7, 0x1, -R8 ;  /* 0x0000000107079824 */ /* 0x000fc400078e0a08 */
[----:B------:R-:W-:Y:S01]  /*02b0*/  @!P1 VIADD R4, R4, 0x1 ;  /* 0x0000000104049836 */ /* 0x000fe20000000000 */
[----:B------:R-:W-:Y:S02]  /*02c0*/  ISETP.NE.AND P1, PT, R5, RZ, PT ;  /* 0x000000ff0500720c */ /* 0x000fe40003f25270 */
[----:B------:R-:W-:Y:S02]  /*02d0*/  ISETP.GE.U32.AND P0, PT, R7, R8, PT ;  /* 0x000000080700720c */ /* 0x000fe40003f06070 */
[----:B------:R-:W-:Y:S01]  /*02e0*/  LOP3.LUT R7, R0, R5, RZ, 0x3c, !PT ;  /* 0x0000000500077212 */ /* 0x000fe200078e3cff */
[----:B0-----:R-:W-:-:S03]  /*02f0*/  VIADD R8, R10, 0xffffffe ;  /* 0x0ffffffe0a087836 */ /* 0x001fc60000000000 */
[----:B------:R-:W-:Y:S01]  /*0300*/  ISETP.GE.AND P2, PT, R7, RZ, PT ;  /* 0x000000ff0700720c */ /* 0x000fe20003f46270 */
[----:B------:R0:W1:Y:S06]  /*0310*/  F2I.FTZ.U32.TRUNC.NTZ R9, R8 ;  /* 0x0000000800097305 */ /* 0x00006c000021f000 */
[----:B------:R-:W-:Y:S02]  /*0320*/  @P0 VIADD R4, R4, 0x1 ;  /* 0x0000000104040836 */ /* 0x000fe40000000000 */
[----:B0-----:R-:W-:-:S04]  /*0330*/  IMAD.MOV.U32 R8, RZ, RZ, RZ ;  /* 0x000000ffff087224 */ /* 0x001fc800078e00ff */
[----:B------:R-:W-:Y:S01]  /*0340*/  @!P2 IMAD.MOV R4, RZ, RZ, -R4 ;  /* 0x000000ffff04a224 */ /* 0x000fe200078e0a04 */
[----:B------:R-:W-:Y:S01]  /*0350*/  @!P1 LOP3.LUT R4, RZ, R5, RZ, 0x33, !PT ;  /* 0x00000005ff049212 */ /* 0x000fe200078e33ff */
[----:B-1----:R-:W-:-:S04]  /*0360*/  IMAD.MOV R7, RZ, RZ, -R9 ;  /* 0x000000ffff077224 */ /* 0x002fc800078e0a09 */
[----:B------:R-:W-:-:S04]  /*0370*/  IMAD.MOV R10, RZ, RZ, -R4 ;  /* 0x000000ffff0a7224 */ /* 0x000fc800078e0a04 */
[----:B------:R-:W-:Y:S02]  /*0380*/  IMAD R10, R5, R10, R0 ;  /* 0x0000000a050a7224 */ /* 0x000fe400078e0200 */
[----:B------:R-:W-:-:S03]  /*0390*/  IMAD R5, R7, R6, RZ ;  /* 0x0000000607057224 */ /* 0x000fc600078e02ff */
[----:B------:R-:W-:Y:S01]  /*03a0*/  IABS R7, R10 ;  /* 0x0000000a00077213 */ /* 0x000fe20000000000 */
[----:B------:R-:W-:Y:S01]  /*03b0*/  IMAD.HI.U32 R8, R9, R5, R8 ;  /* 0x0000000509087227 */ /* 0x000fe200078e0008 */
[----:B------:R-:W-:-:S04]  /*03c0*/  IABS R5, R2 ;  /* 0x0000000200057213 */ /* 0x000fc80000000000 */
[----:B------:R-:W0:Y:S01]  /*03d0*/  I2F.RP R9, R5 ;  /* 0x0000000500097306 */ /* 0x000e220000209400 */
[----:B------:R-:W-:-:S04]  /*03e0*/  IMAD.HI.U32 R8, R8, R7, RZ ;  /* 0x0000000708087227 */ /* 0x000fc800078e00ff */
[----:B------:R-:W-:-:S05]  /*03f0*/  IMAD R7, R8, R11, R7 ;  /* 0x0000000b08077224 */ /* 0x000fca00078e0207 */
[----:B------:R-:W-:Y:S01]  /*0400*/  ISETP.GT.U32.AND P1, PT, R6, R7, PT ;  /* 0x000000070600720c */ /* 0x000fe20003f24070 */
[----:B0-----:R-:W0:-:S12]  /*0410*/  MUFU.RCP R9, R9 ;  /* 0x0000000900097308 */ /* 0x001e180000001000 */
[----:B------:R-:W-:Y:S02]  /*0420*/  @!P1 IMAD.IADD R7, R7, 0x1, -R6 ;  /* 0x0000000107079824 */ /* 0x000fe400078e0a06 */
[----:B------:R-:W-:Y:S01]  /*0430*/  @!P1 VIADD R8, R8, 0x1 ;  /* 0x0000000108089836 */ /* 0x000fe20000000000 */
[----:B------:R-:W-:Y:S02]  /*0440*/  ISETP.NE.AND P1, PT, R3, RZ, PT ;  /* 0x000000ff0300720c */ /* 0x000fe40003f25270 */
[----:B------:R-:W-:Y:S02]  /*0450*/  ISETP.GE.U32.AND P0, PT, R7, R6, PT ;  /* 0x000000060700720c */ /* 0x000fe40003f06070 */
[----:B------:R-:W-:Y:S01]  /*0460*/  LOP3.LUT R6, R10, R3, RZ, 0x3c, !PT ;  /* 0x000000030a067212 */ /* 0x000fe200078e3cff */
[----:B0-----:R-:W-:-:S03]  /*0470*/  VIADD R7, R9, 0xffffffe ;  /* 0x0ffffffe09077836 */ /* 0x001fc60000000000 */
[----:B------:R-:W-:-:S03]  /*0480*/  ISETP.GE.AND P2, PT, R6, RZ, PT ;  /* 0x000000ff0600720c */ /* 0x000fc60003f46270 */
[----:B------:R-:W0:Y:S04]  /*0490*/  F2I.FTZ.U32.TRUNC.NTZ R7, R7 ;  /* 0x0000000700077305 */ /* 0x000e28000021f000 */
[----:B------:R-:W-:-:S04]  /*04a0*/  @P0 VIADD R8, R8, 0x1 ;  /* 0x0000000108080836 */ /* 0x000fc80000000000 */
[----:B------:R-:W-:-:S04]  /*04b0*/  IMAD.MOV.U32 R11, RZ, RZ, R8 ;  /* 0x000000ffff0b7224 */ /* 0x000fc800078e0008 */
[----:B------:R-:W-:Y:S01]  /*04c0*/  @!P2 IMAD.MOV R11, RZ, RZ, -R11 ;  /* 0x000000ffff0ba224 */ /* 0x000fe200078e0a0b */
[----:B------:R-:W-:Y:S02]  /*04d0*/  @!P1 LOP3.LUT R11, RZ, R3, RZ, 0x33, !PT ;  /* 0x00000003ff0b9212 */ /* 0x000fe400078e33ff */
[----:B0-----:R-:W-:-:S03]  /*04e0*/  IADD3 R8, PT, PT, RZ, -R7, RZ ;  /* 0x80000007ff087210 */ /* 0x001fc60007ffe0ff */
[----:B------:R-:W-:-:S04]  /*04f0*/  IMAD.MOV R6, RZ, RZ, -R11 ;  /* 0x000000ffff067224 */ /* 0x000fc800078e0a0b */
[----:B------:R-:W-:Y:S02]  /*0500*/  IMAD R9, R3, R6, R10 ;  /* 0x0000000603097224 */ /* 0x000fe400078e020a */
[----:B------:R-:W-:Y:S02]  /*0510*/  IMAD R3, R8, R5, RZ ;  /* 0x0000000508037224 */ /* 0x000fe400078e02ff */
[----:B------:R-:W-:Y:S01]  /*0520*/  IMAD.MOV.U32 R6, RZ, RZ, RZ ;  /* 0x000000ffff067224 */ /* 0x000fe200078e00ff */
[----:B------:R-:W-:-:S03]  /*0530*/  IABS R8, R9 ;  /* 0x0000000900087213 */ /* 0x000fc60000000000 */
[----:B------:R-:W-:-:S06]  /*0540*/  IMAD.HI.U32 R6, R7, R3, R6 ;  /* 0x0000000307067227 */ /* 0x000fcc00078e0006 */
[----:B------:R-:W-:-:S04]  /*0550*/  IMAD.HI.U32 R6, R6, R8, RZ ;  /* 0x0000000806067227 */ /* 0x000fc800078e00ff */
[----:B------:R-:W-:-:S04]  /*0560*/  IMAD.MOV R3, RZ, RZ, -R6 ;  /* 0x000000ffff037224 */ /* 0x000fc800078e0a06 */
[----:B------:R-:W-:Y:S01]  /*0570*/  IMAD R8, R5, R3, R8 ;  /* 0x0000000305087224 */ /* 0x000fe200078e0208 */
[----:B------:R-:W-:-:S04]  /*0580*/  LOP3.LUT R3, R9, R2, RZ, 0x3c, !PT ;  /* 0x0000000209037212 */ /* 0x000fc800078e3cff */
[----:B------:R-:W-:Y:S02]  /*0590*/  ISETP.GT.U32.AND P1, PT, R5, R8, PT ;  /* 0x000000080500720c */ /* 0x000fe40003f24070 */
[----:B------:R-:W-:-:S11]  /*05a0*/  ISETP.GE.AND P2, PT, R3, RZ, PT ;  /* 0x000000ff0300720c */ /* 0x000fd60003f46270 */
[----:B------:R-:W-:Y:S02]  /*05b0*/  @!P1 IMAD.IADD R8, R8, 0x1, -R5 ;  /* 0x0000000108089824 */ /* 0x000fe400078e0a05 */
[----:B------:R-:W-:Y:S01]  /*05c0*/  @!P1 VIADD R6, R6, 0x1 ;  /* 0x0000000106069836 */ /* 0x000fe20000000000 */
[----:B------:R-:W-:Y:S02]  /*05d0*/  ISETP.NE.AND P1, PT, R2, RZ, PT ;  /* 0x000000ff0200720c */ /* 0x000fe40003f25270 */
[----:B------:R-:W-:Y:S01]  /*05e0*/  ISETP.GE.U32.AND P0, PT, R8, R5, PT ;  /* 0x000000050800720c */ /* 0x000fe20003f06070 */
[----:B------:R-:W-:Y:S02]  /*05f0*/  IMAD R5, R4, UR5, R11 ;  /* 0x0000000504057c24 */ /* 0x000fe4000f8e020b */
[----:B------:R-:W-:Y:S02]  /*0600*/  IMAD.MOV.U32 R4, RZ, RZ, RZ ;  /* 0x000000ffff047224 */ /* 0x000fe400078e00ff */
[----:B------:R-:W-:-:S08]  /*0610*/  IMAD R5, R5, UR4, RZ ;  /* 0x0000000405057c24 */ /* 0x000fd0000f8e02ff */
[----:B------:R-:W-:-:S04]  /*0620*/  @P0 VIADD R6, R6, 0x1 ;  /* 0x0000000106060836 */ /* 0x000fc80000000000 */
[----:B------:R-:W-:Y:S01]  /*0630*/  @!P2 IMAD.MOV R6, RZ, RZ, -R6 ;  /* 0x000000ffff06a224 */ /* 0x000fe200078e0a06 */
[----:B------:R-:W-:-:S05]  /*0640*/  @!P1 LOP3.LUT R6, RZ, R2, RZ, 0x33, !PT ;  /* 0x00000002ff069212 */ /* 0x000fca00078e33ff */
[----:B------:R-:W-:Y:S02]  /*0650*/  IMAD.MOV R3, RZ, RZ, -R6 ;  /* 0x000000ffff037224 */ /* 0x000fe400078e0a06 */
[----:B------:R-:W-:Y:S02]  /*0660*/  IMAD R6, R6, UR6, RZ ;  /* 0x0000000606067c24 */ /* 0x000fe4000f8e02ff */
[----:B------:R-:W-:-:S04]  /*0670*/  IMAD R8, R2, R3, R9 ;  /* 0x0000000302087224 */ /* 0x000fc800078e0209 */
[----:B------:R-:W-:Y:S01]  /*0680*/  IMAD R8, R8, UR6, RZ ;  /* 0x0000000608087c24 */ /* 0x000fe2000f8e02ff */
[----:B--2---:R-:W-:Y:S06]  /*0690*/  BRA.U !UP0, `(.L_x_27) ;  /* 0x0000000d08907547 */ /* 0x004fec000b800000 */
[----:B------:R-:W0:Y:S01]  /*06a0*/  LDC.64 R2, c[0x0][0x380] ;  /* 0x0000e000ff027b82 */ /* 0x000e220000000a00 */
[----:B------:R-:W-:-:S04]  /*06b0*/  IMAD R7, R6, UR9, R5 ;  /* 0x0000000906077c24 */ /* 0x000fc8000f8e0205 */
[----:B------:R-:W-:-:S04]  /*06c0*/  IMAD.IADD R7, R8, 0x1, R7 ;  /* 0x0000000108077824 */ /* 0x000fc800078e0207 */
[----:B0-----:R-:W-:-:S05]  /*06d0*/  IMAD.WIDE R2, R7, 0x4, R2 ;  /* 0x0000000407027825 */ /* 0x001fca00078e0202 */
[----:B------:R0:W5:Y:S01]  /*06e0*/  LDG.E R7, desc[UR12][R2.64] ;  /* 0x0000000c02077981 */ /* 0x000162000c1e1900 */
[----:B------:R-:W-:Y:S01]  /*06f0*/  SHF.R.S32.HI R9, RZ, 0x1f, R8 ;  /* 0x0000001fff097819 */ /* 0x000fe20000011408 */
[----:B------:R-:W-:Y:S01]  /*0700*/  IMAD.MOV.U32 R4, RZ, RZ, RZ ;  /* 0x000000ffff047224 */ /* 0x000fe200078e00ff */
[----:B------:R-:W-:Y:S02]  /*0710*/  ULOP3.LUT UR7, UR6, 0x7, URZ, 0xc0, !UPT ;  /* 0x0000000706077892 */ /* 0x000fe4000f8ec0ff */
[----:B------:R-:W-:Y:S02]  /*0720*/  ULOP3.LUT UR8, UR6, 0x3, URZ, 0xc0, !UPT ;  /* 0x0000000306087892 */ /* 0x000fe4000f8ec0ff */
[----:B------:R-:W-:Y:S01]  /*0730*/  ULOP3.LUT UR5, UR6, 0x7ffffff8, URZ, 0xc0, !UPT ;  /* 0x7ffffff806057892 */ /* 0x000fe2000f8ec0ff */
[----:B------:R-:W-:-:S11]  /*0740*/  UMOV UR4, URZ ;  /* 0x000000ff00047c82 */ /* 0x000fd60008000000 */
.L_x_34:
[----:B------:R-:W1:Y:S01]  /*0750*/  LDCU UR10, c[0x0][0x3a8] ;  /* 0x00007500ff0a77ac */ /* 0x000e620008000800 */
[----:B------:R-:W-:Y:S02]  /*0760*/  VIADD R10, R6, UR4 ;  /* 0x00000004060a7c36 */ /* 0x000fe40008000000 */
[----:B------:R-:W-:Y:S01]  /*0770*/  IMAD.MOV.U32 R13, RZ, RZ, RZ ;  /* 0x000000ffff0d7224 */ /* 0x000fe200078e00ff */
[----:B------:R-:W2:Y:S01]  /*0780*/  LDCU UR9, c[0x0][0x3a4] ;  /* 0x00007480ff0977ac */ /* 0x000ea20008000800 */
[----:B------:R-:W-:Y:S01]  /*0790*/  UMOV UR6, UR4 ;  /* 0x0000000400067c82 */ /* 0x000fe20008000000 */
[----:B------:R-:W-:Y:S02]  /*07a0*/  UIADD3 UR4, UPT, UPT, UR4, 0x1, URZ ;  /* 0x0000000104047890 */ /* 0x000fe4000fffe0ff */
[----:B-1----:R-:W-:Y:S02]  /*07b0*/  UISETP.GE.U32.AND UP1, UPT, UR10, 0x8, UPT ;  /* 0x000000080a00788c */ /* 0x002fe4000bf26070 */
[----:B------:R-:W-:Y:S01]  /*07c0*/  UISETP.NE.AND UP0, UPT, UR4, UR10, UPT ;  /* 0x0000000a0400728c */ /* 0x000fe2000bf05270 */
[----:B--2---:R-:W-:-:S06]  /*07d0*/  IMAD R11, R10, UR9, R5 ;  /* 0x000000090a0b7c24 */ /* 0x004fcc000f8e0205 */
[----:B------:R-:W-:Y:S05]  /*07e0*/  BRA.U !UP1, `(.L_x_28) ;  /* 0x0000000509847547 */ /* 0x000fea000b800000 */
[----:B------:R-:W1:Y:S01]  /*07f0*/  LDCU UR14, c[0x0][0x3a0] ;  /* 0x00007400ff0e77ac */ /* 0x000e620008000800 */
[----:B------:R-:W-:Y:S01]  /*0800*/  SHF.R.S32.HI R12, RZ, 0x1f, R11 ;  /* 0x0000001fff0c7819 */ /* 0x000fe2000001140b */
[----:B------:R-:W-:Y:S01]  /*0810*/  IMAD.MOV.U32 R13, RZ, RZ, RZ ;  /* 0x000000ffff0d7224 */ /* 0x000fe200078e00ff */
[----:B------:R-:W2:Y:S01]  /*0820*/  LDCU UR9, c[0x0][0x3a4] ;  /* 0x00007480ff0977ac */ /* 0x000ea20008000800 */
[----:B------:R-:W3:Y:S01]  /*0830*/  LDCU.64 UR10, c[0x0][0x380] ;  /* 0x00007000ff0a77ac */ /* 0x000ee20008000a00 */
[----:B-1----:R-:W-:-:S13]  /*0840*/  ISETP.GE.AND P0, PT, R10, UR14, PT ;  /* 0x0000000e0a007c0c */ /* 0x002fda000bf06270 */
.L_x_29:
[--C-:B------:R-:W-:Y:S01]  /*0850*/  IMAD.IADD R14, R8, 0x1, R13.reuse ;  /* 0x00000001080e7824 */ /* 0x100fe200078e020d */
[----:B0-----:R-:W-:-:S03]  /*0860*/  SHF.R.S32.HI R2, RZ, 0x1f, R13 ;  /* 0x0000001fff027819 */ /* 0x001fc6000001140d */
[C---:B------:R-:W-:Y:S01]  /*0870*/  VIADD R15, R14.reuse, 0x1 ;  /* 0x000000010e0f7836 */ /* 0x040fe20000000000 */
[----:B--2---:R-:W-:-:S04]  /*0880*/  ISETP.GE.OR P2, PT, R14, UR9, P0 ;  /* 0x000000090e007c0c */ /* 0x004fc80008746670 */
[----:B------:R-:W-:-:S09]  /*0890*/  ISETP.GE.OR P3, PT, R15, UR9, P0 ;  /* 0x000000090f007c0c */ /* 0x000fd20008766670 */
[----:B------:R-:W0:Y:S01]  /*08a0*/  @!P2 LDC.64 R16, c[0x0][0x380] ;  /* 0x0000e000ff10ab82 */ /* 0x000e220000000a00 */
[----:B------:R-:W-:Y:S01]  /*08b0*/  @!P2 IADD3 R3, PT, PT, R11, R14, RZ ;  /* 0x0000000e0b03a210 */ /* 0x000fe20007ffe0ff */
[----:B------:R-:W-:-:S06]  /*08c0*/  VIADD R15, R14, 0x2 ;  /* 0x000000020e0f7836 */ /* 0x000fcc0000000000 */
[----:B------:R-:W1:Y:S08]  /*08d0*/  @!P2 LDC R24, c[0x0][0x3a8] ;  /* 0x0000ea00ff18ab82 */ /* 0x000e700000000800 */
[----:B------:R-:W2:Y:S01]  /*08e0*/  @!P3 LDC R26, c[0x0][0x3a8] ;  /* 0x0000ea00ff1abb82 */ /* 0x000ea20000000800 */
[----:B0-----:R-:W-:Y:S01]  /*08f0*/  @!P2 IMAD.WIDE R16, R3, 0x4, R16 ;  /* 0x000000040310a825 */ /* 0x001fe200078e0210 */
[----:B------:R-:W-:-:S05]  /*0900*/  IADD3 R3, P1, P4, R11, R13, R8 ;  /* 0x0000000d0b037210 */ /* 0x000fca0007c3e008 */
[----:B------:R-:W4:Y:S01]  /*0910*/  @!P2 LDG.E R16, desc[UR12][R16.64] ;  /* 0x0000000c1010a981 */ /* 0x000f22000c1e1900 */
[----:B------:R-:W-:Y:S02]  /*0920*/  IADD3.X R18, PT, PT, R12, R2, R9, P1, P4 ;  /* 0x000000020c127210 */ /* 0x000fe40000fe8409 */
[----:B---3--:R-:W-:-:S04]  /*0930*/  LEA R2, P1, R3, UR10, 0x2 ;  /* 0x0000000a03027c11 */ /* 0x008fc8000f8210ff */
[----:B------:R-:W-:-:S05]  /*0940*/  LEA.HI.X R3, R3, UR11, R18, 0x2, P1 ;  /* 0x0000000b03037c11 */ /* 0x000fca00088f1412 */
[----:B------:R-:W3:Y:S01]  /*0950*/  @!P3 LDG.E R18, desc[UR12][R2.64+0x4] ;  /* 0x0000040c0212b981 */ /* 0x000ee2000c1e1900 */
[----:B------:R-:W-:Y:S01]  /*0960*/  ISETP.GE.OR P6, PT, R15, UR9, P0 ;  /* 0x000000090f007c0c */ /* 0x000fe200087c6670 */
[----:B------:R-:W-:-:S12]  /*0970*/  VIADD R15, R14, 0x3 ;  /* 0x000000030e0f7836 */ /* 0x000fd80000000000 */
[----:B------:R-:W3:Y:S01]  /*0980*/  @!P6 LDG.E R20, desc[UR12][R2.64+0x8] ;  /* 0x0000080c0214e981 */ /* 0x000ee2000c1e1900 */
[----:B------:R-:W-:-:S13]  /*0990*/  ISETP.GE.OR P1, PT, R15, UR9, P0 ;  /* 0x000000090f007c0c */ /* 0x000fda0008726670 */
[----:B------:R-:W3:Y:S01]  /*09a0*/  @!P1 LDG.E R22, desc[UR12][R2.64+0xc] ;  /* 0x00000c0c02169981 */ /* 0x000ee2000c1e1900 */
[----:B------:R-:W-:Y:S02]  /*09b0*/  VIADD R15, R14, 0x4 ;  /* 0x000000040e0f7836 */ /* 0x000fe40000000000 */
[----:B--2---:R-:W-:Y:S01]  /*09c0*/  @!P3 IMAD R26, R26, UR6, R13 ;  /* 0x000000061a1abc24 */ /* 0x004fe2000f8e020d */
[CC--:B----45:R-:W-:Y:S02]  /*09d0*/  @!P2 FSETP.GT.AND P4, PT, R16.reuse, R7.reuse, PT ;  /* 0x000000071000a20b */ /* 0x0f0fe40003f84000 */
[CC--:B------:R-:W-:Y:S02]  /*09e0*/  FSETP.GT.AND P5, PT, R16.reuse, R7.reuse, !P2 ;  /* 0x000000071000720b */ /* 0x0c0fe400057a4000 */
[----:B------:R-:W-:-:S05]  /*09f0*/  @!P2 FSEL R16, R16, R7, P4 ;  /* 0x000000071010a208 */ /* 0x000fca0002000000 */
[----:B------:R-:W-:Y:S01]  /*0a00*/  @!P2 IMAD.MOV.U32 R7, RZ, RZ, R16 ;  /* 0x000000ffff07a224 */ /* 0x000fe200078e0010 */
[----:B------:R-:W-:Y:S01]  /*0a10*/  ISETP.GE.OR P2, PT, R15, UR9, P0 ;  /* 0x000000090f007c0c */ /* 0x000fe20008746670 */
[----:B------:R-:W-:-:S03]  /*0a20*/  VIADD R15, R14, 0x5 ;  /* 0x000000050e0f7836 */ /* 0x000fc60000000000 */
[-C--:B---3--:R-:W-:Y:S01]  /*0a30*/  @!P3 FSETP.GT.AND P4, PT, R18, R7.reuse, PT ;  /* 0x000000071200b20b */ /* 0x088fe20003f84000 */
[----:B-1----:R-:W-:Y:S01]  /*0a40*/  @P5 IMAD R4, R24, UR6, R13 ;  /* 0x0000000618045c24 */ /* 0x002fe2000f8e020d */
[----:B------:R-:W-:Y:S02]  /*0a50*/  PLOP3.LUT P5, PT, PT, PT, PT, 0x8, 0x80 ;  /* 0x000000000080781c */ /* 0x000fe40003fae170 */
[----:B------:R-:W-:Y:S02]  /*0a60*/  @!P3 FSEL R7, R18, R7, P4 ;  /* 0x000000071207b208 */ /* 0x000fe40002000000 */
[----:B------:R-:W0:Y:S01]  /*0a70*/  @!P6 LDC R18, c[0x0][0x3a8] ;  /* 0x0000ea00ff12eb82 */ /* 0x000e220000000800 */
[----:B------:R-:W-:Y:S02]  /*0a80*/  @!P3 PLOP3.LUT P5, PT, P4, PT, PT, 0x80, 0x8 ;  /* 0x000000000008b81c */ /* 0x000fe400027af070 */
[----:B------:R-:W2:Y:S01]  /*0a90*/  @!P2 LDG.E R16, desc[UR12][R2.64+0x10] ;  /* 0x0000100c0210a981 */ /* 0x000ea2000c1e1900 */
[----:B------:R-:W-:-:S02]  /*0aa0*/  @!P6 FSETP.GT.AND P4, PT, R20, R7, PT ;  /* 0x000000071400e20b */ /* 0x000fc40003f84000 */
[----:B------:R-:W-:Y:S02]  /*0ab0*/  ISETP.GE.OR P3, PT, R15, UR9, P0 ;  /* 0x000000090f007c0c */ /* 0x000fe40008766670 */
[----:B------:R-:W1:Y:S06]  /*0ac0*/  @!P2 LDC R24, c[0x0][0x3a8] ;  /* 0x0000ea00ff18ab82 */ /* 0x000e6c0000000800 */
[----:B------:R-:W-:Y:S01]  /*0ad0*/  @P5 VIADD R4, R26, 0x1 ;  /* 0x000000011a045836 */ /* 0x000fe20000000000 */
[----:B------:R-:W-:Y:S02]  /*0ae0*/  PLOP3.LUT P5, PT, PT, PT, PT, 0x8, 0x80 ;  /* 0x000000000080781c */ /* 0x000fe40003fae170 */
[----:B------:R-:W-:Y:S01]  /*0af0*/  @!P6 PLOP3.LUT P5, PT, P4, PT, PT, 0x80, 0x8 ;  /* 0x000000000008e81c */ /* 0x000fe200027af070 */
[----:B------:R-:W-:Y:S01]  /*0b00*/  VIADD R15, R14, 0x6 ;  /* 0x000000060e0f7836 */ /* 0x000fe20000000000 */
[----:B------:R-:W-:Y:S01]  /*0b10*/  @!P6 FSEL R7, R20, R7, P4 ;  /* 0x000000071407e208 */ /* 0x000fe20002000000 */
[----:B0-----:R-:W-:-:S03]  /*0b20*/  @!P6 IMAD R18, R18, UR6, R13 ;  /* 0x000000061212ec24 */ /* 0x001fc6000f8e020d */
[----:B------:R-:W-:-:S07]  /*0b30*/  ISETP.GE.OR P4, PT, R15, UR9, P0 ;  /* 0x000000090f007c0c */ /* 0x000fce0008786670 */
[----:B------:R-:W-:Y:S02]  /*0b40*/  @P5 VIADD R4, R18, 0x2 ;  /* 0x0000000212045836 */ /* 0x000fe40000000000 */
[----:B------:R-:W3:Y:S01]  /*0b50*/  @!P3 LDG.E R18, desc[UR12][R2.64+0x14] ;  /* 0x0000140c0212b981 */ /* 0x000ee2000c1e1900 */
[-C--:B------:R-:W-:Y:S01]  /*0b60*/  @!P1 FSETP.GT.AND P5, PT, R22, R7.reuse, PT ;  /* 0x000000071600920b */ /* 0x080fe20003fa4000 */
[----:B------:R-:W-:Y:S01]  /*0b70*/  VIADD R14, R14, 0x7 ;  /* 0x000000070e0e7836 */ /* 0x000fe20000000000 */
[----:B------:R-:W-:Y:S02]  /*0b80*/  PLOP3.LUT P6, PT, PT, PT, PT, 0x8, 0x80 ;  /* 0x000000000080781c */ /* 0x000fe40003fce170 */
[----:B------:R-:W-:Y:S02]  /*0b90*/  @!P1 FSEL R7, R22, R7, P5 ;  /* 0x0000000716079208 */ /* 0x000fe40002800000 */
[----:B------:R-:W-:Y:S01]  /*0ba0*/  @!P1 PLOP3.LUT P6, PT, P5, PT, PT, 0x80, 0x8 ;  /* 0x000000000008981c */ /* 0x000fe20002fcf070 */
[----:B------:R-:W0:Y:S01]  /*0bb0*/  @!P1 LDC R22, c[0x0][0x3a8] ;  /* 0x0000ea00ff169b82 */ /* 0x000e220000000800 */
[----:B------:R-:W-:-:S02]  /*0bc0*/  ISETP.GE.OR P5, PT, R14, UR9, P0 ;  /* 0x000000090e007c0c */ /* 0x000fc400087a6670 */
[----:B------:R-:W4:Y:S11]  /*0bd0*/  @!P4 LDG.E R14, desc[UR12][R2.64+0x18] ;  /* 0x0000180c020ec981 */ /* 0x000f36000c1e1900 */
[----:B------:R1:W4:Y:S01]  /*0be0*/  @!P5 LDG.E R20, desc[UR12][R2.64+0x1c] ;  /* 0x00001c0c0214d981 */ /* 0x000322000c1e1900 */
[--C-:B0-----:R-:W-:Y:S01]  /*0bf0*/  @!P1 IMAD R22, R22, UR6, R13.reuse ;  /* 0x0000000616169c24 */ /* 0x101fe2000f8e020d */
[----:B-1----:R-:W0:Y:S03]  /*0c00*/  @!P4 LDC R2, c[0x0][0x3a8] ;  /* 0x0000ea00ff02cb82 */ /* 0x002e260000000800 */
[----:B------:R-:W-:Y:S01]  /*0c10*/  @P6 VIADD R4, R22, 0x3 ;  /* 0x0000000316046836 */ /* 0x000fe20000000000 */
[----:B------:R-:W-:Y:S01]  /*0c20*/  PLOP3.LUT P1, PT, PT, PT, PT, 0x8, 0x80 ;  /* 0x000000000080781c */ /* 0x000fe20003f2e170 */
[----:B------:R-:W-:-:S02]  /*0c30*/  @!P2 IMAD R24, R24, UR6, R13 ;  /* 0x000000061818ac24 */ /* 0x000fc4000f8e020d */
[----:B0-----:R-:W-:Y:S01]  /*0c40*/  @!P4 IMAD R2, R2, UR6, R13 ;  /* 0x000000060202cc24 */ /* 0x001fe2000f8e020d */
[----:B--2---:R-:W-:-:S04]  /*0c50*/  @!P2 FSETP.GT.AND P6, PT, R16, R7, PT ;  /* 0x000000071000a20b */ /* 0x004fc80003fc4000 */
[----:B------:R-:W-:Y:S02]  /*0c60*/  @!P2 FSEL R7, R16, R7, P6 ;  /* 0x000000071007a208 */ /* 0x000fe40003000000 */
[----:B------:R-:W-:Y:S01]  /*0c70*/  @!P2 PLOP3.LUT P1, PT, P6, PT, PT, 0x80, 0x8 ;  /* 0x000000000008a81c */ /* 0x000fe2000372f070 */
[----:B------:R-:W0:Y:S01]  /*0c80*/  @!P3 LDC R16, c[0x0][0x3a8] ;  /* 0x0000ea00ff10bb82 */ /* 0x000e220000000800 */
[----:B------:R-:W-:Y:S02]  /*0c90*/  PLOP3.LUT P2, PT, PT, PT, PT, 0x8, 0x80 ;  /* 0x000000000080781c */ /* 0x000fe40003f4e170 */
[----:B---3--:R-:W-:-:S04]  /*0ca0*/  @!P3 FSETP.GT.AND P6, PT, R18, R7, PT ;  /* 0x000000071200b20b */ /* 0x008fc80003fc4000 */
[----:B------:R-:W-:Y:S02]  /*0cb0*/  @!P3 FSEL R7, R18, R7, P6 ;  /* 0x000000071207b208 */ /* 0x000fe40003000000 */
[----:B------:R-:W1:Y:S03]  /*0cc0*/  @!P5 LDC R18, c[0x0][0x3a8] ;  /* 0x0000ea00ff12db82 */ /* 0x000e660000000800 */
[----:B------:R-:W-:Y:S01]  /*0cd0*/  @P1 VIADD R4, R24, 0x4 ;  /* 0x0000000418041836 */ /* 0x000fe20000000000 */
[----:B------:R-:W-:Y:S02]  /*0ce0*/  PLOP3.LUT P1, PT, PT, PT, PT, 0x8, 0x80 ;  /* 0x000000000080781c */ /* 0x000fe40003f2e170 */
[----:B------:R-:W-:Y:S02]  /*0cf0*/  @!P3 PLOP3.LUT P1, PT, P6, PT, PT, 0x80, 0x8 ;  /* 0x000000000008b81c */ /* 0x000fe4000372f070 */
[----:B----4-:R-:W-:-:S04]  /*0d00*/  @!P4 FSETP.GT.AND P6, PT, R14, R7, PT ;  /* 0x000000070e00c20b */ /* 0x010fc80003fc4000 */
[----:B------:R-:W-:Y:S01]  /*0d10*/  @!P4 PLOP3.LUT P2, PT, P6, PT, PT, 0x80, 0x8 ;  /* 0x000000000008c81c */ /* 0x000fe2000374f070 */
[----:B0-----:R-:W-:Y:S01]  /*0d20*/  @!P3 IMAD R16, R16, UR6, R13 ;  /* 0x000000061010bc24 */ /* 0x001fe2000f8e020d */
[----:B------:R-:W-:-:S05]  /*0d30*/  @!P4 FSEL R7, R14, R7, P6 ;  /* 0x000000070e07c208 */ /* 0x000fca0003000000 */
[----:B------:R-:W-:Y:S01]  /*0d40*/  @P1 VIADD R4, R16, 0x5 ;  /* 0x0000000510041836 */ /* 0x000fe20000000000 */
[----:B------:R-:W-:Y:S01]  /*0d50*/  @!P5 FSETP.GT.AND P1, PT, R20, R7, PT ;  /* 0x000000071400d20b */ /* 0x000fe20003f24000 */
[----:B-1----:R-:W-:Y:S02]  /*0d60*/  @!P5 IMAD R18, R18, UR6, R13 ;  /* 0x000000061212dc24 */ /* 0x002fe4000f8e020d */
[----:B------:R-:W-:Y:S02]  /*0d70*/  VIADD R13, R13, 0x8 ;  /* 0x000000080d0d7836 */ /* 0x000fe40000000000 */
[----:B------:R-:W-:Y:S01]  /*0d80*/  @P2 VIADD R4, R2, 0x6 ;  /* 0x0000000602042836 */ /* 0x000fe20000000000 */
[----:B------:R-:W-:Y:S02]  /*0d90*/  PLOP3.LUT P3, PT, PT, PT, PT, 0x8, 0x80 ;  /* 0x000000000080781c */ /* 0x000fe40003f6e170 */
[----:B------:R-:W-:Y:S02]  /*0da0*/  ISETP.NE.AND P2, PT, R13, UR5, PT ;  /* 0x000000050d007c0c */ /* 0x000fe4000bf45270 */
[----:B------:R-:W-:-:S02]  /*0db0*/  @!P5 PLOP3.LUT P3, PT, P1, PT, PT, 0x80, 0x8 ;  /* 0x000000000008d81c */ /* 0x000fc40000f6f070 */
[----:B------:R-:W-:-:S11]  /*0dc0*/  @!P5 FSEL R7, R20, R7, P1 ;  /* 0x000000071407d208 */ /* 0x000fd60000800000 */
[----:B------:R-:W-:Y:S01]  /*0dd0*/  @P3 IADD3 R4, PT, PT, R18, 0x7, RZ ;  /* 0x0000000712043810 */ /* 0x000fe20007ffe0ff */
[----:B------:R-:W-:Y:S06]  /*0de0*/  @P2 BRA `(.L_x_29) ;  /* 0xfffffff800982947 */ /* 0x000fec000383ffff */
[----:B------:R-:W-:-:S07]  /*0df0*/  IMAD.U32 R13, RZ, RZ, UR5 ;  /* 0x00000005ff0d7e24 */ /* 0x000fce000f8e00ff */
.L_x_28:
[----:B------:R-:W-:-:S09]  /*0e00*/  UISETP.NE.AND UP1, UPT, UR7, URZ, UPT ;  /* 0x000000ff0700728c */ /* 0x000fd2000bf25270 */
[----:B------:R-:W-:Y:S05]  /*0e10*/  BRA.U !UP1, `(.L_x_30) ;  /* 0x0000000509ac7547 */ /* 0x000fea000b800000 */
[----:B------:R-:W-:Y:S02]  /*0e20*/  UIADD3 UR10, UPT, UPT, UR7, -0x1, URZ ;  /* 0xffffffff070a7890 */ /* 0x000fe4000fffe0ff */
[----:B------:R-:W-:Y:S02]  /*0e30*/  UISETP.NE.AND UP2, UPT, UR8, URZ, UPT ;  /* 0x000000ff0800728c */ /* 0x000fe4000bf45270 */
[----:B------:R-:W-:-:S09]  /*0e40*/  UISETP.GE.U32.AND UP1, UPT, UR10, 0x3, UPT ;  /* 0x000000030a00788c */ /* 0x000fd2000bf26070 */
[----:B------:R-:W-:Y:S05]  /*0e50*/  BRA.U !UP1, `(.L_x_31) ;  /* 0x0000000109cc7547 */ /* 0x000fea000b800000 */
[----:B------:R-:W1:Y:S01]  /*0e60*/  LDCU UR10, c[0x0][0x3a0] ;  /* 0x00007400ff0a77ac */ /* 0x000e620008000800 */
[----:B------:R-:W-:Y:S01]  /*0e70*/  IMAD.IADD R18, R8, 0x1, R13 ;  /* 0x0000000108127824 */ /* 0x000fe200078e020d */
[----:B------:R-:W-:-:S03]  /*0e80*/  SHF.R.S32.HI R16, RZ, 0x1f, R11 ;  /* 0x0000001fff107819 */ /* 0x000fc6000001140b */
[----:B0-----:R-:W-:Y:S01]  /*0e90*/  VIADD R2, R18, 0x1 ;  /* 0x0000000112027836 */ /* 0x001fe20000000000 */
[----:B-1----:R-:W-:Y:S01]  /*0ea0*/  ISETP.GE.AND P0, PT, R10, UR10, PT ;  /* 0x0000000a0a007c0c */ /* 0x002fe2000bf06270 */
[----:B------:R-:W0:Y:S03]  /*0eb0*/  LDCU.64 UR10, c[0x0][0x380] ;  /* 0x00007000ff0a77ac */ /* 0x000e260008000a00 */
[----:B------:R-:W-:Y:S02]  /*0ec0*/  ISETP.GE.OR P3, PT, R18, UR9, P0 ;  /* 0x0000000912007c0c */ /* 0x000fe40008766670 */
[----:B------:R-:W-:-:S11]  /*0ed0*/  ISETP.GE.OR P1, PT, R2, UR9, P0 ;  /* 0x0000000902007c0c */ /* 0x000fd60008726670 */
[----:B------:R-:W1:Y:S01]  /*0ee0*/  @!P3 LDC.64 R14, c[0x0][0x380] ;  /* 0x0000e000ff0ebb82 */ /* 0x000e620000000a00 */
[----:B------:R-:W-:Y:S02]  /*0ef0*/  @!P3 IMAD.IADD R3, R11, 0x1, R18 ;  /* 0x000000010b03b824 */ /* 0x000fe400078e0212 */
[----:B------:R-:W-:-:S05]  /*0f00*/  VIADD R12, R18, 0x2 ;  /* 0x00000002120c7836 */ /* 0x000fca0000000000 */
[----:B------:R-:W2:Y:S08]  /*0f10*/  @!P3 LDC R20, c[0x0][0x3a8] ;  /* 0x0000ea00ff14bb82 */ /* 0x000eb00000000800 */
[----:B------:R-:W3:Y:S01]  /*0f20*/  @!P1 LDC R22, c[0x0][0x3a8] ;  /* 0x0000ea00ff169b82 */ /* 0x000ee20000000800 */
[----:B-1----:R-:W-:Y:S01]  /*0f30*/  @!P3 IMAD.WIDE R14, R3, 0x4, R14 ;  /* 0x00000004030eb825 */ /* 0x002fe200078e020e */
[----:B------:R-:W-:-:S05]  /*0f40*/  IADD3 R3, P2, P4, R11, R13, R8 ;  /* 0x0000000d0b037210 */ /* 0x000fca0007c5e008 */
[----:B------:R-:W4:Y:S01]  /*0f50*/  @!P3 LDG.E R14, desc[UR12][R14.64] ;  /* 0x0000000c0e0eb981 */ /* 0x000f22000c1e1900 */
[----:B------:R-:W-:Y:S02]  /*0f60*/  IADD3.X R16, PT, PT, R16, RZ, R9, P2, P4 ;  /* 0x000000ff10107210 */ /* 0x000fe400017e8409 */
[----:B0-----:R-:W-:-:S04]  /*0f70*/  LEA R2, P2, R3, UR10, 0x2 ;  /* 0x0000000a03027c11 */ /* 0x001fc8000f8410ff */
[----:B------:R-:W-:Y:S02]  /*0f80*/  LEA.HI.X R3, R3, UR11, R16, 0x2, P2 ;  /* 0x0000000b03037c11 */ /* 0x000fe400090f1410 */
[----:B------:R-:W-:Y:S01]  /*0f90*/  ISETP.GE.OR P2, PT, R12, UR9, P0 ;  /* 0x000000090c007c0c */ /* 0x000fe20008746670 */
[----:B------:R-:W-:Y:S02]  /*0fa0*/  VIADD R16, R18, 0x3 ;  /* 0x0000000312107836 */ /* 0x000fe40000000000 */
[----:B------:R-:W2:Y:S03]  /*0fb0*/  @!P1 LDG.E R12, desc[UR12][R2.64+0x4] ;  /* 0x0000040c020c9981 */ /* 0x000ea6000c1e1900 */
[----:B------:R-:W-:-:S07]  /*0fc0*/  ISETP.GE.OR P0, PT, R16, UR9, P0 ;  /* 0x0000000910007c0c */ /* 0x000fce0008706670 */
[----:B------:R-:W2:Y:S06]  /*0fd0*/  @!P2 LDG.E R16, desc[UR12][R2.64+0x8] ;  /* 0x0000080c0210a981 */ /* 0x000eac000c1e1900 */
[----:B------:R0:W2:Y:S01]  /*0fe0*/  @!P0 LDG.E R18, desc[UR12][R2.64+0xc] ;  /* 0x00000c0c02128981 */ /* 0x0000a2000c1e1900 */
[--C-:B---3--:R-:W-:Y:S01]  /*0ff0*/  @!P1 IMAD R22, R22, UR6, R13.reuse ;  /* 0x0000000616169c24 */ /* 0x108fe2000f8e020d */
[----:B0-----:R-:W0:Y:S02]  /*1000*/  @!P0 LDC R2, c[0x0][0x3a8] ;  /* 0x0000ea00ff028b82 */ /* 0x001e240000000800 */
[----:B0-----:R-:W-:Y:S01]  /*1010*/  @!P0 IMAD R2, R2, UR6, R13 ;  /* 0x0000000602028c24 */ /* 0x001fe2000f8e020d */
[----:B----45:R-:W-:-:S02]  /*1020*/  @!P3 FSETP.GT.AND P4, PT, R14, R7, PT ;  /* 0x000000070e00b20b */ /* 0x030fc40003f84000 */
[CC--:B------:R-:W-:Y:S02]  /*1030*/  FSETP.GT.AND P6, PT, R14.reuse, R7.reuse, !P3 ;  /* 0x000000070e00720b */ /* 0x0c0fe40005fc4000 */
[----:B------:R-:W-:Y:S02]  /*1040*/  @!P3 FSEL R14, R14, R7, P4 ;  /* 0x000000070e0eb208 */ /* 0x000fe40002000000 */
[----:B------:R-:W-:-:S03]  /*1050*/  PLOP3.LUT P4, PT, PT, PT, PT, 0x8, 0x80 ;  /* 0x000000000080781c */ /* 0x000fc60003f8e170 */
[----:B------:R-:W-:Y:S02]  /*1060*/  @!P3 IMAD.MOV.U32 R7, RZ, RZ, R14 ;  /* 0x000000ffff07b224 */ /* 0x000fe400078e000e */
[----:B------:R-:W0:Y:S03]  /*1070*/  @!P2 LDC R14, c[0x0][0x3a8] ;  /* 0x0000ea00ff0eab82 */ /* 0x000e260000000800 */
[----:B--2---:R-:W-:Y:S01]  /*1080*/  @!P1 FSETP.GT.AND P5, PT, R12, R7, PT ;  /* 0x000000070c00920b */ /* 0x004fe20003fa4000 */
[----:B------:R-:W-:-:S03]  /*1090*/  @P6 IMAD R4, R20, UR6, R13 ;  /* 0x0000000614046c24 */ /* 0x000fc6000f8e020d */
[----:B------:R-:W-:Y:S02]  /*10a0*/  @!P1 FSEL R7, R12, R7, P5 ;  /* 0x000000070c079208 */ /* 0x000fe40002800000 */
[----:B------:R-:W-:Y:S02]  /*10b0*/  @!P1 PLOP3.LUT P4, PT, P5, PT, PT, 0x80, 0x8 ;  /* 0x000000000008981c */ /* 0x000fe40002f8f070 */
[CC--:B------:R-:W-:Y:S02]  /*10c0*/  @!P2 FSETP.GT.AND P6, PT, R16.reuse, R7.reuse, PT ;  /* 0x000000071000a20b */ /* 0x0c0fe40003fc4000 */
[----:B------:R-:W-:Y:S02]  /*10d0*/  PLOP3.LUT P5, PT, PT, PT, PT, 0x8, 0x80 ;  /* 0x000000000080781c */ /* 0x000fe40003fae170 */
[----:B------:R-:W-:Y:S02]  /*10e0*/  @!P2 FSEL R7, R16, R7, P6 ;  /* 0x000000071007a208 */ /* 0x000fe40003000000 */
[----:B------:R-:W-:-:S02]  /*10f0*/  @!P2 PLOP3.LUT P5, PT, P6, PT, PT, 0x80, 0x8 ;  /* 0x000000000008a81c */ /* 0x000fc400037af070 */
[----:B------:R-:W-:-:S03]  /*1100*/  @!P0 FSETP.GT.AND P3, PT, R18, R7, PT ;  /* 0x000000071200820b */ /* 0x000fc60003f64000 */
[----:B------:R-:W-:Y:S01]  /*1110*/  @P4 VIADD R4, R22, 0x1 ;  /* 0x0000000116044836 */ /* 0x000fe20000000000 */
[----:B------:R-:W-:Y:S01]  /*1120*/  PLOP3.LUT P4, PT, PT, PT, PT, 0x8, 0x80 ;  /* 0x000000000080781c */ /* 0x000fe20003f8e170 */
[----:B0-----:R-:W-:Y:S01]  /*1130*/  @!P2 IMAD R14, R14, UR6, R13 ;  /* 0x000000060e0eac24 */ /* 0x001fe2000f8e020d */
[----:B------:R-:W-:Y:S01]  /*1140*/  @!P0 PLOP3.LUT P4, PT, P3, PT, PT, 0x80, 0x8 ;  /* 0x000000000008881c */ /* 0x000fe20001f8f070 */
[----:B------:R-:W-:Y:S01]  /*1150*/  VIADD R13, R13, 0x4 ;  /* 0x000000040d0d7836 */ /* 0x000fe20000000000 */
[----:B------:R-:W-:-:S03]  /*1160*/  @!P0 FSEL R7, R18, R7, P3 ;  /* 0x0000000712078208 */ /* 0x000fc60001800000 */
[----:B------:R-:W-:-:S08]  /*1170*/  @P5 VIADD R4, R14, 0x2 ;  /* 0x000000020e045836 */ /* 0x000fd00000000000 */
[----:B------:R-:W-:-:S07]  /*1180*/  @P4 VIADD R4, R2, 0x3 ;  /* 0x0000000302044836 */ /* 0x000fce0000000000 */
.L_x_31:
[----:B------:R-:W-:Y:S05]  /*1190*/  BRA.U !UP2, `(.L_x_30) ;  /* 0x000000010acc7547 */ /* 0x000fea000b800000 */
[----:B------:R-:W1:Y:S01]  /*11a0*/  LDC R12, c[0x0][0x3a8] ;  /* 0x0000ea00ff0c7b82 */ /* 0x000e620000000800 */
[----:B------:R-:W-:Y:S01]  /*11b0*/  UISETP.NE.AND UP1, UPT, UR8, 0x1, UPT ;  /* 0x000000010800788c */ /* 0x000fe2000bf25270 */
[----:B-1----:R-:W-:-:S08]  /*11c0*/  LOP3.LUT P1, RZ, R12, 0x1, RZ, 0xc0, !PT ;  /* 0x000000010cff7812 */ /* 0x002fd0000782c0ff */
[----:B------:R-:W-:Y:S05]  /*11d0*/  BRA.U !UP1, `(.L_x_32) ;  /* 0x0000000109807547 */ /* 0x000fea000b800000 */
[----:B------:R-:W1:Y:S01]  /*11e0*/  LDCU UR10, c[0x0][0x3a0] ;  /* 0x00007400ff0a77ac */ /* 0x000e620008000800 */
[----:B------:R-:W-:-:S04]  /*11f0*/  IMAD.IADD R16, R8, 0x1, R13 ;  /* 0x0000000108107824 */ /* 0x000fc800078e020d */
[----:B0-----:R-:W-:Y:S01]  /*1200*/  VIADD R2, R16, 0x1 ;  /* 0x0000000110027836 */ /* 0x001fe20000000000 */
[----:B-1----:R-:W-:-:S04]  /*1210*/  ISETP.GE.AND P0, PT, R10, UR10, PT ;  /* 0x0000000a0a007c0c */ /* 0x002fc8000bf06270 */
[----:B------:R-:W-:Y:S02]  /*1220*/  ISETP.GE.OR P2, PT, R16, UR9, P0 ;  /* 0x0000000910007c0c */ /* 0x000fe40008746670 */
[----:B------:R-:W-:-:S11]  /*1230*/  ISETP.GE.OR P0, PT, R2, UR9, P0 ;  /* 0x0000000902007c0c */ /* 0x000fd60008706670 */
[----:B------:R-:W0:Y:S01]  /*1240*/  @!P2 LDC.64 R14, c[0x0][0x380] ;  /* 0x0000e000ff0eab82 */ /* 0x000e220000000a00 */
[----:B------:R-:W-:Y:S01]  /*1250*/  @!P2 IMAD.IADD R17, R11, 0x1, R16 ;  /* 0x000000010b11a824 */ /* 0x000fe200078e0210 */
[----:B------:R-:W-:Y:S02]  /*1260*/  @!P0 SHF.R.S32.HI R18, RZ, 0x1f, R11 ;  /* 0x0000001fff128819 */ /* 0x000fe4000001140b */
[----:B------:R-:W-:-:S04]  /*1270*/  @!P0 SHF.R.S32.HI R16, RZ, 0x1f, R13 ;  /* 0x0000001fff108819 */ /* 0x000fc8000001140d */
[----:B------:R-:W1:Y:S08]  /*1280*/  @!P0 LDC.64 R2, c[0x0][0x380] ;  /* 0x0000e000ff028b82 */ /* 0x000e700000000a00 */
[----:B------:R-:W2:Y:S01]  /*1290*/  @!P0 LDC R20, c[0x0][0x3a8] ;  /* 0x0000ea00ff148b82 */ /* 0x000ea20000000800 */
[----:B0-----:R-:W-:Y:S01]  /*12a0*/  @!P2 IMAD.WIDE R14, R17, 0x4, R14 ;  /* 0x00000004110ea825 */ /* 0x001fe200078e020e */
[----:B------:R-:W-:-:S05]  /*12b0*/  @!P0 IADD3 R17, P3, P4, R11, R13, R8 ;  /* 0x0000000d0b118210 */ /* 0x000fca0007c7e008 */
[----:B------:R-:W3:Y:S01]  /*12c0*/  @!P2 LDG.E R14, desc[UR12][R14.64] ;  /* 0x0000000c0e0ea981 */ /* 0x000ee2000c1e1900 */
[----:B------:R-:W-:Y:S02]  /*12d0*/  @!P0 IADD3.X R16, PT, PT, R18, R16, R9, P3, P4 ;  /* 0x0000001012108210 */ /* 0x000fe40001fe8409 */
[C---:B-1----:R-:W-:Y:S01]  /*12e0*/  @!P0 LEA R2, P3, R17.reuse, R2, 0x2 ;  /* 0x0000000211028211 */ /* 0x042fe200078610ff */
[----:B------:R-:W0:Y:S03]  /*12f0*/  @!P2 LDC R18, c[0x0][0x3a8] ;  /* 0x0000ea00ff12ab82 */ /* 0x000e260000000800 */
[----:B------:R-:W-:-:S05]  /*1300*/  @!P0 LEA.HI.X R3, R17, R3, R16, 0x2, P3 ;  /* 0x0000000311038211 */ /* 0x000fca00018f1410 */
[----:B------:R-:W4:Y:S01]  /*1310*/  @!P0 LDG.E R2, desc[UR12][R2.64+0x4] ;  /* 0x0000040c02028981 */ /* 0x000f22000c1e1900 */
[----:B------:R-:W-:Y:S01]  /*1320*/  PLOP3.LUT P5, PT, PT, PT, PT, 0x8, 0x80 ;  /* 0x000000000080781c */ /* 0x000fe20003fae170 */
[----:B--2---:R-:W-:Y:S01]  /*1330*/  @!P0 IMAD R20, R20, UR6, R13 ;  /* 0x0000000614148c24 */ /* 0x004fe2000f8e020d */
[CC--:B---3-5:R-:W-:Y:S02]  /*1340*/  @!P2 FSETP.GT.AND P3, PT, R14.reuse, R7.reuse, PT ;  /* 0x000000070e00a20b */ /* 0x0e8fe40003f64000 */
[CC--:B------:R-:W-:Y:S02]  /*1350*/  FSETP.GT.AND P4, PT, R14.reuse, R7.reuse, !P2 ;  /* 0x000000070e00720b */ /* 0x0c0fe40005784000 */
[----:B------:R-:W-:-:S05]  /*1360*/  @!P2 FSEL R16, R14, R7, P3 ;  /* 0x000000070e10a208 */ /* 0x000fca0001800000 */
[----:B------:R-:W-:-:S05]  /*1370*/  @!P2 IMAD.MOV.U32 R7, RZ, RZ, R16 ;  /* 0x000000ffff07a224 */ /* 0x000fca00078e0010 */
[-C--:B----4-:R-:W-:Y:S01]  /*1380*/  @!P0 FSETP.GT.AND P3, PT, R2, R7.reuse, PT ;  /* 0x000000070200820b */ /* 0x090fe20003f64000 */
[----:B0-----:R-:W-:Y:S02]  /*1390*/  @P4 IMAD R4, R18, UR6, R13 ;  /* 0x0000000612044c24 */ /* 0x001fe4000f8e020d */
[----:B------:R-:W-:Y:S01]  /*13a0*/  VIADD R13, R13, 0x2 ;  /* 0x000000020d0d7836 */ /* 0x000fe20000000000 */
[----:B------:R-:W-:Y:S02]  /*13b0*/  @!P0 PLOP3.LUT P5, PT, P3, PT, PT, 0x80, 0x8 ;  /* 0x000000000008881c */ /* 0x000fe40001faf070 */
[----:B------:R-:W-:-:S11]  /*13c0*/  @!P0 FSEL R7, R2, R7, P3 ;  /* 0x0000000702078208 */ /* 0x000fd60001800000 */
[----:B------:R-:W-:-:S07]  /*13d0*/  @P5 IADD3 R4, PT, PT, R20, 0x1, RZ ;  /* 0x0000000114045810 */ /* 0x000fce0007ffe0ff */
.L_x_32:
[----:B------:R-:W-:Y:S05]  /*13e0*/  @!P1 BRA `(.L_x_30) ;  /* 0x0000000000389947 */ /* 0x000fea0003800000 */
[----:B------:R-:W1:Y:S01]  /*13f0*/  LDCU UR10, c[0x0][0x3a0] ;  /* 0x00007400ff0a77ac */ /* 0x000e620008000800 */
[----:B------:R-:W-:Y:S01]  /*1400*/  IMAD.IADD R14, R8, 0x1, R13 ;  /* 0x00000001080e7824 */ /* 0x000fe200078e020d */
[----:B------:R-:W-:Y:S04]  /*1410*/  BSSY.RECONVERGENT B0, `(.L_x_30) ;  /* 0x000000b000007945 */ /* 0x000fe80003800200 */
[----:B------:R-:W-:-:S04]  /*1420*/  ISETP.GE.AND P0, PT, R14, UR9, PT ;  /* 0x000000090e007c0c */ /* 0x000fc8000bf06270 */
[----:B-1----:R-:W-:-:S13]  /*1430*/  ISETP.GE.OR P0, PT, R10, UR10, P0 ;  /* 0x0000000a0a007c0c */ /* 0x002fda0008706670 */
[----:B------:R-:W-:Y:S05]  /*1440*/  @P0 BRA `(.L_x_33) ;  /* 0x00000000001c0947 */ /* 0x000fea0003800000 */
[----:B0-----:R-:W0:Y:S01]  /*1450*/  LDC.64 R2, c[0x0][0x380] ;  /* 0x0000e000ff027b82 */ /* 0x001e220000000a00 */
[----:B------:R-:W-:-:S04]  /*1460*/  IMAD.IADD R11, R11, 0x1, R14 ;  /* 0x000000010b0b7824 */ /* 0x000fc800078e020e */
[----:B0-----:R-:W-:-:S06]  /*1470*/  IMAD.WIDE R2, R11, 0x4, R2 ;  /* 0x000000040b027825 */ /* 0x001fcc00078e0202 */
[----:B------:R-:W2:Y:S02]  /*1480*/  LDG.E R2, desc[UR12][R2.64] ;  /* 0x0000000c02027981 */ /* 0x000ea4000c1e1900 */
[----:B--2--5:R-:W-:-:S04]  /*1490*/  FSETP.GT.AND P0, PT, R2, R7, PT ;  /* 0x000000070200720b */ /* 0x024fc80003f04000 */
[----:B------:R-:W-:-:S09]  /*14a0*/  FSEL R7, R2, R7, P0 ;  /* 0x0000000702077208 */ /* 0x000fd20000000000 */
[----:B------:R-:W-:-:S07]  /*14b0*/  @P0 IMAD R4, R12, UR6, R13 ;  /* 0x000000060c040c24 */ /* 0x000fce000f8e020d */
.L_x_33:
[----:B------:R-:W-:Y:S05]  /*14c0*/  BSYNC.RECONVERGENT B0 ;  /* 0x0000000000007941 */ /* 0x000fea0003800200 */
.L_x_30:
[----:B------:R-:W-:Y:S05]  /*14d0*/  BRA.U UP0, `(.L_x_34) ;  /* 0xfffffff1009c7547 */ /* 0x000fea000b83ffff */
.L_x_27:
[----:B0-----:R-:W0:Y:S08]  /*14e0*/  LDC.64 R2, c[0x0][0x388] ;  /* 0x0000e200ff027b82 */ /* 0x001e300000000a00 */
[----:B------:R-:W1:Y:S01]  /*14f0*/  LDC R15, c[0x0][0x3a8] ;  /* 0x0000ea00ff0f7b82 */ /* 0x000e620000000800 */
[----:B0-----:R-:W-:-:S05]  /*1500*/  IMAD.WIDE R2, R0, 0x4, R2 ;  /* 0x0000000400027825 */ /* 0x001fca00078e0202 */
[----:B------:R0:W2:Y:S01]  /*1510*/  LDG.E R0, desc[UR12][R2.64] ;  /* 0x0000000c02007981 */ /* 0x0000a2000c1e1900 */
[----:B-1----:R-:W-:-:S04]  /*1520*/  IABS R9, R15 ;  /* 0x0000000f00097213 */ /* 0x002fc80000000000 */
[----:B-----5:R-:W1:Y:S01]  /*1530*/  I2F.RP R7, R9 ;  /* 0x0000000900077306 */ /* 0x020e620000209400 */
[----:B0-----:R-:W-:-:S07]  /*1540*/  IABS R2, R4 ;  /* 0x0000000400027213 */ /* 0x001fce0000000000 */
[----:B-1----:R-:W0:Y:S02]  /*1550*/  MUFU.RCP R7, R7 ;  /* 0x0000000700077308 */ /* 0x002e240000001000 */
[----:B0-----:R-:W-:-:S06]  /*1560*/  VIADD R10, R7, 0xffffffe ;  /* 0x0ffffffe070a7836 */ /* 0x001fcc0000000000 */
[----:B------:R0:W1:Y:S02]  /*1570*/  F2I.FTZ.U32.TRUNC.NTZ R11, R10 ;  /* 0x0000000a000b7305 */ /* 0x000064000021f000 */
[----:B0-----:R-:W-:Y:S02]  /*1580*/  IMAD.MOV.U32 R10, RZ, RZ, RZ ;  /* 0x000000ffff0a7224 */ /* 0x001fe400078e00ff */
[----:B-1----:R-:W-:-:S04]  /*1590*/  IMAD.MOV R12, RZ, RZ, -R11 ;  /* 0x000000ffff0c7224 */ /* 0x002fc800078e0a0b */
[----:B------:R-:W-:-:S04]  /*15a0*/  IMAD R13, R12, R9, RZ ;  /* 0x000000090c0d7224 */ /* 0x000fc800078e02ff */
[----:B------:R-:W-:-:S06]  /*15b0*/  IMAD.HI.U32 R11, R11, R13, R10 ;  /* 0x0000000d0b0b7227 */ /* 0x000fcc00078e000a */
[----:B------:R-:W-:-:S04]  /*15c0*/  IMAD.HI.U32 R11, R11, R2, RZ ;  /* 0x000000020b0b7227 */ /* 0x000fc800078e00ff */
[----:B------:R-:W-:-:S04]  /*15d0*/  IMAD.MOV R3, RZ, RZ, -R11 ;  /* 0x000000ffff037224 */ /* 0x000fc800078e0a0b */
[----:B------:R-:W-:-:S05]  /*15e0*/  IMAD R2, R9, R3, R2 ;  /* 0x0000000309027224 */ /* 0x000fca00078e0202 */
[----:B------:R-:W-:-:S13]  /*15f0*/  ISETP.GT.U32.AND P1, PT, R9, R2, PT ;  /* 0x000000020900720c */ /* 0x000fda0003f24070 */
[----:B------:R-:W-:Y:S02]  /*1600*/  @!P1 IMAD.IADD R2, R2, 0x1, -R9 ;  /* 0x0000000102029824 */ /* 0x000fe400078e0a09 */
[----:B------:R-:W-:Y:S01]  /*1610*/  @!P1 VIADD R11, R11, 0x1 ;  /* 0x000000010b0b9836 */ /* 0x000fe20000000000 */
[----:B------:R-:W-:Y:S02]  /*1620*/  ISETP.NE.AND P1, PT, R15, RZ, PT ;  /* 0x000000ff0f00720c */ /* 0x000fe40003f25270 */
[----:B------:R-:W-:Y:S02]  /*1630*/  ISETP.GE.U32.AND P0, PT, R2, R9, PT ;  /* 0x000000090200720c */ /* 0x000fe40003f06070 */
[----:B------:R-:W-:-:S04]  /*1640*/  LOP3.LUT R2, R4, R15, RZ, 0x3c, !PT ;  /* 0x0000000f04027212 */ /* 0x000fc800078e3cff */
[----:B------:R-:W-:Y:S02]  /*1650*/  ISETP.GE.AND P2, PT, R2, RZ, PT ;  /* 0x000000ff0200720c */ /* 0x000fe40003f46270 */
[----:B------:R-:W0:Y:S05]  /*1660*/  LDC.64 R2, c[0x0][0x390] ;  /* 0x0000e400ff027b82 */ /* 0x000e2a0000000a00 */
[----:B------:R-:W-:-:S06]  /*1670*/  @P0 VIADD R11, R11, 0x1 ;  /* 0x000000010b0b0836 */ /* 0x000fcc0000000000 */
[----:B------:R-:W-:Y:S01]  /*1680*/  @!P2 IMAD.MOV R11, RZ, RZ, -R11 ;  /* 0x000000ffff0ba224 */ /* 0x000fe200078e0a0b */
[----:B------:R-:W-:-:S05]  /*1690*/  @!P1 LOP3.LUT R11, RZ, R15, RZ, 0x33, !PT ;  /* 0x0000000fff0b9212 */ /* 0x000fca00078e33ff */
[--C-:B------:R-:W-:Y:S02]  /*16a0*/  IMAD.MOV R7, RZ, RZ, -R11.reuse ;  /* 0x000000ffff077224 */ /* 0x100fe400078e0a0b */
[----:B------:R-:W-:Y:S02]  /*16b0*/  IMAD.IADD R6, R6, 0x1, R11 ;  /* 0x0000000106067824 */ /* 0x000fe400078e020b */
[----:B------:R-:W-:-:S05]  /*16c0*/  IMAD R4, R15, R7, R4 ;  /* 0x000000070f047224 */ /* 0x000fca00078e0204 */
[----:B------:R-:W-:-:S05]  /*16d0*/  IADD3 R5, PT, PT, R4, R5, R8 ;  /* 0x0000000504057210 */ /* 0x000fca0007ffe008 */
[----:B------:R-:W-:-:S04]  /*16e0*/  IMAD R5, R6, UR9, R5 ;  /* 0x0000000906057c24 */ /* 0x000fc8000f8e0205 */
[----:B0-----:R-:W-:-:S05]  /*16f0*/  IMAD.WIDE R2, R5, 0x4, R2 ;  /* 0x0000000405027825 */ /* 0x001fca00078e0202 */
[----:B--2---:R-:W-:Y:S01]  /*1700*/  STG.E desc[UR12][R2.64], R0 ;  /* 0x0000000002007986 */ /* 0x004fe2000c10190c */
[----:B------:R-:W-:Y:S05]  /*1710*/  EXIT ;  /* 0x000000000000794d */ /* 0x000fea0003800000 */
.L_x_35:
        /* <DEDUP_REMOVED lines=14> */
.L_x_60:


//--------------------- .text._Z18reluBackwardKernelPKfS0_Pfi --------------------------
	.section	.text._Z18reluBackwardKernelPKfS0_Pfi,"ax",@progbits
	.align	128
        .global         _Z18reluBackwardKernelPKfS0_Pfi
        .type           _Z18reluBackwardKernelPKfS0_Pfi,@function
        .size           _Z18reluBackwardKernelPKfS0_Pfi,(.L_x_61 - _Z18reluBackwardKernelPKfS0_Pfi)
        .other          _Z18reluBackwardKernelPKfS0_Pfi,@"STO_CUDA_ENTRY STV_DEFAULT"
_Z18reluBackwardKernelPKfS0_Pfi:
.text._Z18reluBackwardKernelPKfS0_Pfi:
        /* <DEDUP_REMOVED lines=9> */
[----:B------:R-:W1:Y:S07]  /*0090*/  LDCU.64 UR4, c[0x0][0x358] ;  /* 0x00006b00ff0477ac */ /* 0x000e6e0008000a00 */
[----:B------:R-:W2:Y:S08]  /*00a0*/  LDC.64 R4, c[0x0][0x380] ;  /* 0x0000e000ff047b82 */ /* 0x000eb00000000a00 */
[----:B------:R-:W3:Y:S01]  /*00b0*/  LDC.64 R6, c[0x0][0x390] ;  /* 0x0000e400ff067b82 */ /* 0x000ee20000000a00 */
[----:B0-----:R-:W-:-:S06]  /*00c0*/  IMAD.WIDE R2, R9, 0x4, R2 ;  /* 0x0000000409027825 */ /* 0x001fcc00078e0202 */
[----:B-1----:R-:W4:Y:S01]  /*00d0*/  LDG.E.CONSTANT R2, desc[UR4][R2.64] ;  /* 0x0000000402027981 */ /* 0x002f22000c1e9900 */
[----:B--2---:R-:W-:-:S06]  /*00e0*/  IMAD.WIDE R4, R9, 0x4, R4 ;  /* 0x0000000409047825 */ /* 0x004fcc00078e0204 */
[----:B------:R-:W2:Y:S01]  /*00f0*/  LDG.E R4, desc[UR4][R4.64] ;  /* 0x0000000404047981 */ /* 0x000ea2000c1e1900 */
[----:B---3--:R-:W-:Y:S01]  /*0100*/  IMAD.WIDE R6, R9, 0x4, R6 ;  /* 0x0000000409067825 */ /* 0x008fe200078e0206 */
[----:B----4-:R-:W-:-:S05]  /*0110*/  FSET.BF.GT.AND R11, R2, RZ, PT ;  /* 0x000000ff020b720a */ /* 0x010fca0003804000 */
[----:B--2---:R-:W-:-:S05]  /*0120*/  FMUL R11, R4, R11 ;  /* 0x0000000b040b7220 */ /* 0x004fca0000400000 */
[----:B------:R-:W-:Y:S01]  /*0130*/  STG.E desc[UR4][R6.64], R11 ;  /* 0x0000000b06007986 */ /* 0x000fe2000c101904 */
[----:B------:R-:W-:Y:S05]  /*0140*/  EXIT ;  /* 0x000000000000794d */ /* 0x000fea0003800000 */
.L_x_36:
        /* <DEDUP_REMOVED lines=11> */
.L_x_61:


//--------------------- .text._Z22fcBackwardGradInKernelPKfS0_Pfiii --------------------------
	.section	.text._Z22fcBackwardGradInKernelPKfS0_Pfiii,"ax",@progbits
	.align	128
        .global         _Z22fcBackwardGradInKernelPKfS0_Pfiii
        .type           _Z22fcBackwardGradInKernelPKfS0_Pfiii,@function
        .size           _Z22fcBackwardGradInKernelPKfS0_Pfiii,(.L_x_62 - _Z22fcBackwardGradInKernelPKfS0_Pfiii)
        .other          _Z22fcBackwardGradInKernelPKfS0_Pfiii,@"STO_CUDA_ENTRY STV_DEFAULT"
_Z22fcBackwardGradInKernelPKfS0_Pfiii:
.text._Z22fcBackwardGradInKernelPKfS0_Pfiii:
[----:B------:R-:W-:Y:S01]  /*0000*/  LDC R1, c[0x0][0x37c] ;  /* 0x0000df00ff017b82 */ /* 0x000fe20000000800 */
[----:B------:R-:W0:Y:S07]  /*0010*/  S2R R5, SR_TID.X ;  /* 0x0000000000057919 */ /* 0x000e2e0000002100 */
[----:B------:R-:W0:Y:S08]  /*0020*/  S2UR UR4, SR_CTAID.X ;  /* 0x00000000000479c3 */ /* 0x000e300000002500 */
[----:B------:R-:W0:Y:S08]  /*0030*/  LDC R0, c[0x0][0x360] ;  /* 0x0000d800ff007b82 */ /* 0x000e300000000800 */
[----:B------:R-:W1:Y:S01]  /*0040*/  LDC.64 R2, c[0x0][0x398] ;  /* 0x0000e600ff027b82 */ /* 0x000e620000000a00 */
[----:B0-----:R-:W-:-:S02]  /*0050*/  IMAD R0, R0, UR4, R5 ;  /* 0x0000000400007c24 */ /* 0x001fc4000f8e0205 */
[----:B-1----:R-:W-:-:S05]  /*0060*/  IMAD R5, R3, R2, RZ ;  /* 0x0000000203057224 */ /* 0x002fca00078e02ff */
[----:B------:R-:W-:-:S13]  /*0070*/  ISETP.GE.AND P0, PT, R0, R5, PT ;  /* 0x000000050000720c */ /* 0x000fda0003f06270 */
[----:B------:R-:W-:Y:S05]  /*0080*/  @P0 EXIT ;  /* 0x000000000000094d */ /* 0x000fea0003800000 */
[----:B------:R-:W-:Y:S01]  /*0090*/  IABS R7, R3 ;  /* 0x0000000300077213 */ /* 0x000fe20000000000 */
[----:B------:R-:W0:Y:S01]  /*00a0*/  LDCU UR9, c[0x0][0x3a0] ;  /* 0x00007400ff0977ac */ /* 0x000e220008000800 */
[----:B------:R-:W-:Y:S02]  /*00b0*/  MOV R14, RZ ;  /* 0x000000ff000e7202 */ /* 0x000fe40000000f00 */
[----:B------:R-:W1:Y:S01]  /*00c0*/  I2F.RP R2, R7 ;  /* 0x0000000700027306 */ /* 0x000e620000209400 */
[----:B------:R-:W2:Y:S07]  /*00d0*/  LDCU.64 UR16, c[0x0][0x358] ;  /* 0x00006b00ff1077ac */ /* 0x000eae0008000a00 */
[----:B-1----:R-:W1:Y:S01]  /*00e0*/  MUFU.RCP R2, R2 ;  /* 0x0000000200027308 */ /* 0x002e620000001000 */
[----:B0-----:R-:W-:Y:S01]  /*00f0*/  UISETP.GE.AND UP0, UPT, UR9, 0x1, UPT ;  /* 0x000000010900788c */ /* 0x001fe2000bf06270 */
[----:B-1----:R-:W-:-:S06]  /*0100*/  IADD3 R4, PT, PT, R2, 0xffffffe, RZ ;  /* 0x0ffffffe02047810 */ /* 0x002fcc0007ffe0ff */
[----:B------:R0:W1:Y:S02]  /*0110*/  F2I.FTZ.U32.TRUNC.NTZ R5, R4 ;  /* 0x0000000400057305 */ /* 0x000064000021f000 */
[----:B0-----:R-:W-:Y:S01]  /*0120*/  HFMA2 R4, -RZ, RZ, 0, 0 ;  /* 0x00000000ff047431 */ /* 0x001fe200000001ff */
[----:B-1----:R-:W-:-:S05]  /*0130*/  IADD3 R6, PT, PT, RZ, -R5, RZ ;  /* 0x80000005ff067210 */ /* 0x002fca0007ffe0ff */
[----:B------:R-:W-:Y:S01]  /*0140*/  IMAD R9, R6, R7, RZ ;  /* 0x0000000706097224 */ /* 0x000fe200078e02ff */
[----:B------:R-:W-:-:S03]  /*0150*/  IABS R6, R0 ;  /* 0x0000000000067213 */ /* 0x000fc60000000000 */
[----:B------:R-:W-:-:S06]  /*0160*/  IMAD.HI.U32 R5, R5, R9, R4 ;  /* 0x0000000905057227 */ /* 0x000fcc00078e0004 */
[----:B------:R-:W-:-:S05]  /*0170*/  IMAD.HI.U32 R5, R5, R6, RZ ;  /* 0x0000000605057227 */ /* 0x000fca00078e00ff */
[----:B------:R-:W-:-:S05]  /*0180*/  IADD3 R2, PT, PT, -R5, RZ, RZ ;  /* 0x000000ff05027210 */ /* 0x000fca0007ffe1ff */
[----:B------:R-:W-:-:S05]  /*0190*/  IMAD R2, R7, R2, R6 ;  /* 0x0000000207027224 */ /* 0x000fca00078e0206 */
[----:B------:R-:W-:-:S13]  /*01a0*/  ISETP.GT.U32.AND P2, PT, R7, R2, PT ;  /* 0x000000020700720c */ /* 0x000fda0003f44070 */
[-C--:B------:R-:W-:Y:S02]  /*01b0*/  @!P2 IADD3 R2, PT, PT, R2, -R7.reuse, RZ ;  /* 0x800000070202a210 */ /* 0x080fe40007ffe0ff */
[----:B------:R-:W-:Y:S02]  /*01c0*/  @!P2 IADD3 R5, PT, PT, R5, 0x1, RZ ;  /* 0x000000010505a810 */ /* 0x000fe40007ffe0ff */
[----:B------:R-:W-:Y:S02]  /*01d0*/  ISETP.GE.U32.AND P0, PT, R2, R7, PT ;  /* 0x000000070200720c */ /* 0x000fe40003f06070 */
[----:B------:R-:W-:Y:S02]  /*01e0*/  LOP3.LUT R2, R0, R3, RZ, 0x3c, !PT ;  /* 0x0000000300027212 */ /* 0x000fe400078e3cff */
[----:B------:R-:W-:Y:S02]  /*01f0*/  ISETP.NE.AND P2, PT, R3, RZ, PT ;  /* 0x000000ff0300720c */ /* 0x000fe40003f45270 */
[----:B------:R-:W-:-:S07]  /*0200*/  ISETP.GE.AND P1, PT, R2, RZ, PT ;  /* 0x000000ff0200720c */ /* 0x000fce0003f26270 */
[----:B------:R-:W-:-:S06]  /*0210*/  @P0 IADD3 R5, PT, PT, R5, 0x1, RZ ;  /* 0x0000000105050810 */ /* 0x000fcc0007ffe0ff */
[----:B------:R-:W-:Y:S02]  /*0220*/  @!P1 IADD3 R5, PT, PT, -R5, RZ, RZ ;  /* 0x000000ff05059210 */ /* 0x000fe40007ffe1ff */
[----:B------:R-:W-:-:S04]  /*0230*/  @!P2 LOP3.LUT R5, RZ, R3, RZ, 0x33, !PT ;  /* 0x00000003ff05a212 */ /* 0x000fc800078e33ff */
[----:B------:R-:W-:-:S05]  /*0240*/  IADD3 R8, PT, PT, -R5, RZ, RZ ;  /* 0x000000ff05087210 */ /* 0x000fca0007ffe1ff */
[----:B------:R-:W-:Y:S01]  /*0250*/  IMAD R8, R3, R8, R0 ;  /* 0x0000000803087224 */ /* 0x000fe200078e0200 */
[----:B--2---:R-:W-:Y:S06]  /*0260*/  BRA.U !UP0, `(.L_x_37) ;  /* 0x0000000908647547 */ /* 0x004fec000b800000 */
[----:B------:R-:W-:Y:S02]  /*0270*/  UISETP.GE.U32.AND UP1, UPT, UR9, 0x10, UPT ;  /* 0x000000100900788c */ /* 0x000fe4000bf26070 */
[----:B------:R-:W-:Y:S01]  /*0280*/  IMAD R7, R5, UR9, RZ ;  /* 0x0000000905077c24 */ /* 0x000fe2000f8e02ff */
[----:B------:R-:W-:Y:S02]  /*0290*/  ULOP3.LUT UR10, UR9, 0xf, URZ, 0xc0, !UPT ;  /* 0x0000000f090a7892 */ /* 0x000fe4000f8ec0ff */
[----:B------:R-:W-:Y:S01]  /*02a0*/  IMAD R8, R8, UR9, RZ ;  /* 0x0000000908087c24 */ /* 0x000fe2000f8e02ff */
[----:B------:R-:W-:Y:S01]  /*02b0*/  MOV R14, RZ ;  /* 0x000000ff000e7202 */ /* 0x000fe20000000f00 */
[----:B------:R-:W-:Y:S01]  /*02c0*/  UMOV UR4, URZ ;  /* 0x000000ff00047c82 */ /* 0x000fe20008000000 */
[----:B------:R-:W-:Y:S01]  /*02d0*/  UISETP.NE.AND UP0, UPT, UR10, URZ, UPT ;  /* 0x000000ff0a00728c */ /* 0x000fe2000bf05270 */
[----:B------:R-:W-:Y:S10]  /*02e0*/  BRA.U !UP1, `(.L_x_38) ;  /* 0x0000000509147547 */ /* 0x000ff4000b800000 */
[----:B------:R-:W0:Y:S01]  /*02f0*/  LDCU.128 UR12, c[0x0][0x380] ;  /* 0x00007000ff0c77ac */ /* 0x000e220008000c00 */
[----:B------:R-:W-:Y:S01]  /*0300*/  HFMA2 R14, -RZ, RZ, 0, 0 ;  /* 0x00000000ff0e7431 */ /* 0x000fe200000001ff */
[----:B------:R-:W-:Y:S01]  /*0310*/  MOV R6, R8 ;  /* 0x0000000800067202 */ /* 0x000fe20000000f00 */
[----:B------:R-:W-:Y:S01]  /*0320*/  ULOP3.LUT UR4, UR9, 0x7ffffff0, URZ, 0xc0, !UPT ;  /* 0x7ffffff009047892 */ /* 0x000fe2000f8ec0ff */
[----:B------:R-:W-:-:S03]  /*0330*/  MOV R9, R7 ;  /* 0x0000000700097202 */ /* 0x000fc60000000f00 */
[----:B------:R-:W-:Y:S02]  /*0340*/  UIADD3 UR11, UPT, UPT, -UR4, URZ, URZ ;  /* 0x000000ff040b7290 */ /* 0x000fe4000fffe1ff */
[----:B0-----:R-:W-:Y:S02]  /*0350*/  UIADD3 UR7, UP1, UPT, UR12, 0x20, URZ ;  /* 0x000000200c077890 */ /* 0x001fe4000ff3e0ff */
[----:B------:R-:W-:Y:S02]  /*0360*/  UIADD3 UR5, UP2, UPT, UR14, 0x20, URZ ;  /* 0x000000200e057890 */ /* 0x000fe4000ff5e0ff */
[----:B------:R-:W-:Y:S02]  /*0370*/  UIADD3.X UR8, UPT, UPT, URZ, UR13, URZ, UP1, !UPT ;  /* 0x0000000dff087290 */ /* 0x000fe40008ffe4ff */
[----:B------:R-:W-:-:S12]  /*0380*/  UIADD3.X UR6, UPT, UPT, URZ, UR15, URZ, UP2, !UPT ;  /* 0x0000000fff067290 */ /* 0x000fd800097fe4ff */
.L_x_39:
[----:B------:R-:W-:Y:S02]  /*0390*/  MOV R4, UR7 ;  /* 0x0000000700047c02 */ /* 0x000fe40008000f00 */
[----:B------:R-:W-:Y:S02]  /*03a0*/  MOV R5, UR8 ;  /* 0x0000000800057c02 */ /* 0x000fe40008000f00 */
[----:B------:R-:W-:Y:S02]  /*03b0*/  MOV R2, UR5 ;  /* 0x0000000500027c02 */ /* 0x000fe40008000f00 */
[----:B------:R-:W-:Y:S01]  /*03c0*/  MOV R3, UR6 ;  /* 0x0000000600037c02 */ /* 0x000fe20008000f00 */
[----:B------:R-:W-:-:S04]  /*03d0*/  IMAD.WIDE R4, R9, 0x4, R4 ;  /* 0x0000000409047825 */ /* 0x000fc800078e0204 */
[----:B------:R-:W-:Y:S01]  /*03e0*/  IMAD.WIDE R2, R6, 0x4, R2 ;  /* 0x0000000406027825 */ /* 0x000fe200078e0202 */
[----:B------:R-:W2:Y:S04]  /*03f0*/  LDG.E R15, desc[UR16][R4.64+-0x20] ;  /* 0xffffe010040f7981 */ /* 0x000ea8000c1e1900 */
[----:B------:R-:W2:Y:S04]  /*0400*/  LDG.E R16, desc[UR16][R2.64+-0x20] ;  /* 0xffffe01002107981 */ /* 0x000ea8000c1e1900 */
[----:B------:R-:W3:Y:S04]  /*0410*/  LDG.E R17, desc[UR16][R4.64+-0x1c] ;  /* 0xffffe41004117981 */ /* 0x000ee8000c1e1900 */
[----:B------:R-:W3:Y:S04]  /*0420*/  LDG.E R24, desc[UR16][R2.64+-0x1c] ;  /* 0xffffe41002187981 */ /* 0x000ee8000c1e1900 */
[----:B------:R-:W4:Y:S04]  /*0430*/  LDG.E R19, desc[UR16][R4.64+-0x18] ;  /* 0xffffe81004137981 */ /* 0x000f28000c1e1900 */
[----:B------:R-:W4:Y:S04]  /*0440*/  LDG.E R18, desc[UR16][R2.64+-0x18] ;  /* 0xffffe81002127981 */ /* 0x000f28000c1e1900 */
[----:B------:R-:W5:Y:S04]  /*0450*/  LDG.E R20, desc[UR16][R4.64+-0x14] ;  /* 0xffffec1004147981 */ /* 0x000f68000c1e1900 */
        /* <DEDUP_REMOVED lines=8> */
[----:B------:R-:W5:Y:S01]  /*04e0*/  LDG.E R27, desc[UR16][R2.64+0x1c] ;  /* 0x00001c10021b7981 */ /* 0x000f62000c1e1900 */
[----:B--2---:R-:W-:-:S03]  /*04f0*/  FFMA R14, R15, R16, R14 ;  /* 0x000000100f0e7223 */ /* 0x004fc6000000000e */
[----:B------:R-:W2:Y:S04]  /*0500*/  LDG.E R16, desc[UR16][R4.64+-0x4] ;  /* 0xfffffc1004107981 */ /* 0x000ea8000c1e1900 */
[----:B------:R-:W2:Y:S01]  /*0510*/  LDG.E R15, desc[UR16][R2.64+-0x4] ;  /* 0xfffffc10020f7981 */ /* 0x000ea2000c1e1900 */
[----:B---3--:R-:W-:-:S03]  /*0520*/  FFMA R24, R17, R24, R14 ;  /* 0x0000001811187223 */ /* 0x008fc6000000000e */
[----:B------:R-:W3:Y:S04]  /*0530*/  LDG.E R14, desc[UR16][R4.64] ;  /* 0x00000010040e7981 */ /* 0x000ee8000c1e1900 */
[----:B------:R-:W3:Y:S01]  /*0540*/  LDG.E R17, desc[UR16][R2.64] ;  /* 0x0000001002117981 */ /* 0x000ee2000c1e1900 */
[----:B----4-:R-:W-:-:S03]  /*0550*/  FFMA R25, R19, R18, R24 ;  /* 0x0000001213197223 */ /* 0x010fc60000000018 */
[----:B------:R-:W4:Y:S04]  /*0560*/  LDG.E R18, desc[UR16][R4.64+0x4] ;  /* 0x0000041004127981 */ /* 0x000f28000c1e1900 */
[----:B------:R-:W4:Y:S01]  /*0570*/  LDG.E R19, desc[UR16][R2.64+0x4] ;  /* 0x0000041002137981 */ /* 0x000f22000c1e1900 */
[----:B-----5:R-:W-:-:S03]  /*0580*/  FFMA R25, R20, R21, R25 ;  /* 0x0000001514197223 */ /* 0x020fc60000000019 */
[----:B------:R-:W5:Y:S04]  /*0590*/  LDG.E R20, desc[UR16][R4.64+0x8] ;  /* 0x0000081004147981 */ /* 0x000f68000c1e1900 */
[----:B------:R-:W5:Y:S01]  /*05a0*/  LDG.E R21, desc[UR16][R2.64+0x8] ;  /* 0x0000081002157981 */ /* 0x000f62000c1e1900 */
[----:B------:R-:W-:-:S03]  /*05b0*/  FFMA R25, R22, R23, R25 ;  /* 0x0000001716197223 */ /* 0x000fc60000000019 */
[----:B------:R-:W5:Y:S04]  /*05c0*/  LDG.E R22, desc[UR16][R4.64+0xc] ;  /* 0x00000c1004167981 */ /* 0x000f68000c1e1900 */
[----:B------:R-:W5:Y:S01]  /*05d0*/  LDG.E R23, desc[UR16][R2.64+0xc] ;  /* 0x00000c1002177981 */ /* 0x000f62000c1e1900 */
[----:B------:R-:W-:-:S03]  /*05e0*/  FFMA R25, R10, R11, R25 ;  /* 0x0000000b0a197223 */ /* 0x000fc60000000019 */
[----:B------:R-:W5:Y:S04]  /*05f0*/  LDG.E R10, desc[UR16][R4.64+0x10] ;  /* 0x00001010040a7981 */ /* 0x000f68000c1e1900 */
[----:B------:R-:W5:Y:S01]  /*0600*/  LDG.E R11, desc[UR16][R2.64+0x10] ;  /* 0x00001010020b7981 */ /* 0x000f62000c1e1900 */
[----:B------:R-:W-:-:S03]  /*0610*/  FFMA R29, R12, R13, R25 ;  /* 0x0000000d0c1d7223 */ /* 0x000fc60000000019 */
[----:B------:R-:W5:Y:S04]  /*0620*/  LDG.E R24, desc[UR16][R4.64+0x14] ;  /* 0x0000141004187981 */ /* 0x000f68000c1e1900 */
[----:B------:R-:W5:Y:S04]  /*0630*/  LDG.E R25, desc[UR16][R2.64+0x14] ;  /* 0x0000141002197981 */ /* 0x000f68000c1e1900 */
[----:B------:R-:W5:Y:S04]  /*0640*/  LDG.E R12, desc[UR16][R4.64+0x18] ;  /* 0x00001810040c7981 */ /* 0x000f68000c1e1900 */
[----:B------:R-:W5:Y:S01]  /*0650*/  LDG.E R13, desc[UR16][R2.64+0x18] ;  /* 0x00001810020d7981 */ /* 0x000f62000c1e1900 */
[----:B------:R-:W-:-:S04]  /*0660*/  UIADD3 UR11, UPT, UPT, UR11, 0x10, URZ ;  /* 0x000000100b0b7890 */ /* 0x000fc8000fffe0ff */
[----:B------:R-:W-:Y:S01]  /*0670*/  UISETP.NE.AND UP1, UPT, UR11, URZ, UPT ;  /* 0x000000ff0b00728c */ /* 0x000fe2000bf25270 */
[----:B------:R-:W-:Y:S02]  /*0680*/  IADD3 R9, PT, PT, R9, 0x10, RZ ;  /* 0x0000001009097810 */ /* 0x000fe40007ffe0ff */
[----:B------:R-:W-:Y:S01]  /*0690*/  IADD3 R6, PT, PT, R6, 0x10, RZ ;  /* 0x0000001006067810 */ /* 0x000fe20007ffe0ff */
[----:B--2---:R-:W-:-:S04]  /*06a0*/  FFMA R15, R16, R15, R29 ;  /* 0x0000000f100f7223 */ /* 0x004fc8000000001d */
[----:B---3--:R-:W-:-:S04]  /*06b0*/  FFMA R15, R14, R17, R15 ;  /* 0x000000110e0f7223 */ /* 0x008fc8000000000f */
[----:B----4-:R-:W-:-:S04]  /*06c0*/  FFMA R15, R18, R19, R15 ;  /* 0x00000013120f7223 */ /* 0x010fc8000000000f */
[----:B-----5:R-:W-:-:S04]  /*06d0*/  FFMA R15, R20, R21, R15 ;  /* 0x00000015140f7223 */ /* 0x020fc8000000000f */
[----:B------:R-:W-:-:S04]  /*06e0*/  FFMA R15, R22, R23, R15 ;  /* 0x00000017160f7223 */ /* 0x000fc8000000000f */
[----:B------:R-:W-:-:S04]  /*06f0*/  FFMA R11, R10, R11, R15 ;  /* 0x0000000b0a0b7223 */ /* 0x000fc8000000000f */
[----:B------:R-:W-:-:S04]  /*0700*/  FFMA R11, R24, R25, R11 ;  /* 0x00000019180b7223 */ /* 0x000fc8000000000b */
[----:B------:R-:W-:-:S04]  /*0710*/  FFMA R11, R12, R13, R11 ;  /* 0x0000000d0c0b7223 */ /* 0x000fc8000000000b */
[----:B------:R-:W-:Y:S01]  /*0720*/  FFMA R14, R26, R27, R11 ;  /* 0x0000001b1a0e7223 */ /* 0x000fe2000000000b */
[----:B------:R-:W-:Y:S06]  /*0730*/  BRA.U UP1, `(.L_x_39) ;  /* 0xfffffffd01147547 */ /* 0x000fec000b83ffff */
.L_x_38:
[----:B------:R-:W-:Y:S05]  /*0740*/  BRA.U !UP0, `(.L_x_37) ;  /* 0x00000005082c7547 */ /* 0x000fea000b800000 */
[----:B------:R-:W-:Y:S02]  /*0750*/  UISETP.GE.U32.AND UP0, UPT, UR10, 0x8, UPT ;  /* 0x000000080a00788c */ /* 0x000fe4000bf06070 */
[----:B------:R-:W-:-:S04]  /*0760*/  ULOP3.LUT UR6, UR9, 0x7, URZ, 0xc0, !UPT ;  /* 0x0000000709067892 */ /* 0x000fc8000f8ec0ff */
[----:B------:R-:W-:-:S03]  /*0770*/  UISETP.NE.AND UP1, UPT, UR6, URZ, UPT ;  /* 0x000000ff0600728c */ /* 0x000fc6000bf25270 */
[----:B------:R-:W-:Y:S08]  /*0780*/  BRA.U !UP0, `(.L_x_40) ;  /* 0x00000001087c7547 */ /* 0x000ff0000b800000 */
[----:B------:R-:W0:Y:S01]  /*0790*/  LDC.64 R2, c[0x0][0x380] ;  /* 0x0000e000ff027b82 */ /* 0x000e220000000a00 */
[----:B------:R-:W-:Y:S02]  /*07a0*/  IADD3 R9, PT, PT, R7, UR4, RZ ;  /* 0x0000000407097c10 */ /* 0x000fe4000fffe0ff */
[----:B------:R-:W-:-:S05]  /*07b0*/  IADD3 R11, PT, PT, R8, UR4, RZ ;  /* 0x00000004080b7c10 */ /* 0x000fca000fffe0ff */
[----:B------:R-:W1:Y:S01]  /*07c0*/  LDC.64 R4, c[0x0][0x388] ;  /* 0x0000e200ff047b82 */ /* 0x000e620000000a00 */
[----:B0-----:R-:W-:-:S05]  /*07d0*/  IMAD.WIDE R2, R9, 0x4, R2 ;  /* 0x0000000409027825 */ /* 0x001fca00078e0202 */
[----:B------:R-:W2:Y:S01]  /*07e0*/  LDG.E R13, desc[UR16][R2.64+0x4] ;  /* 0x00000410020d7981 */ /* 0x000ea2000c1e1900 */
[----:B-1----:R-:W-:-:S03]  /*07f0*/  IMAD.WIDE R4, R11, 0x4, R4 ;  /* 0x000000040b047825 */ /* 0x002fc600078e0204 */
[----:B------:R-:W3:Y:S04]  /*0800*/  LDG.E R15, desc[UR16][R2.64+0x8] ;  /* 0x00000810020f7981 */ /* 0x000ee8000c1e1900 */
[----:B------:R-:W4:Y:S04]  /*0810*/  LDG.E R11, desc[UR16][R2.64] ;  /* 0x00000010020b7981 */ /* 0x000f28000c1e1900 */
[----:B------:R-:W4:Y:S04]  /*0820*/  LDG.E R10, desc[UR16][R4.64] ;  /* 0x00000010040a7981 */ /* 0x000f28000c1e1900 */
[----:B------:R-:W2:Y:S04]  /*0830*/  LDG.E R12, desc[UR16][R4.64+0x4] ;  /* 0x00000410040c7981 */ /* 0x000ea8000c1e1900 */
[----:B------:R-:W3:Y:S04]  /*0840*/  LDG.E R16, desc[UR16][R4.64+0x8] ;  /* 0x0000081004107981 */ /* 0x000ee8000c1e1900 */
        /* <DEDUP_REMOVED lines=10> */
[----:B------:R-:W-:Y:S01]  /*08f0*/  UIADD3 UR4, UPT, UPT, UR4, 0x8, URZ ;  /* 0x0000000804047890 */ /* 0x000fe2000fffe0ff */
[----:B----4-:R-:W-:-:S04]  /*0900*/  FFMA R10, R11, R10, R14 ;  /* 0x0000000a0b0a7223 */ /* 0x010fc8000000000e */
[----:B--2---:R-:W-:-:S04]  /*0910*/  FFMA R10, R13, R12, R10 ;  /* 0x0000000c0d0a7223 */ /* 0x004fc8000000000a */
[----:B---3--:R-:W-:-:S04]  /*0920*/  FFMA R10, R15, R16, R10 ;  /* 0x000000100f0a7223 */ /* 0x008fc8000000000a */
[----:B-----5:R-:W-:-:S04]  /*0930*/  FFMA R10, R17, R18, R10 ;  /* 0x00000012110a7223 */ /* 0x020fc8000000000a */
[----:B------:R-:W-:-:S04]  /*0940*/  FFMA R10, R19, R20, R10 ;  /* 0x00000014130a7223 */ /* 0x000fc8000000000a */
[----:B------:R-:W-:-:S04]  /*0950*/  FFMA R21, R21, R22, R10 ;  /* 0x0000001615157223 */ /* 0x000fc8000000000a */
[----:B------:R-:W-:-:S04]  /*0960*/  FFMA R6, R6, R9, R21 ;  /* 0x0000000906067223 */ /* 0x000fc80000000015 */
[----:B------:R-:W-:-:S07]  /*0970*/  FFMA R14, R23, R24, R6 ;  /* 0x00000018170e7223 */ /* 0x000fce0000000006 */
.L_x_40:
        /* <DEDUP_REMOVED lines=13> */
[----:B------:R-:W2:Y:S04]  /*0a50*/  LDG.E R6, desc[UR16][R4.64] ;  /* 0x0000001004067981 */ /* 0x000ea8000c1e1900 */
[----:B------:R-:W4:Y:S04]  /*0a60*/  LDG.E R11, desc[UR16][R2.64+0x4] ;  /* 0x00000410020b7981 */ /* 0x000f28000c1e1900 */
[----:B------:R-:W4:Y:S04]  /*0a70*/  LDG.E R10, desc[UR16][R4.64+0x4] ;  /* 0x00000410040a7981 */ /* 0x000f28000c1e1900 */
[----:B------:R-:W3:Y:S04]  /*0a80*/  LDG.E R12, desc[UR16][R4.64+0x8] ;  /* 0x00000810040c7981 */ /* 0x000ee8000c1e1900 */
[----:B------:R-:W5:Y:S04]  /*0a90*/  LDG.E R15, desc[UR16][R2.64+0xc] ;  /* 0x00000c10020f7981 */ /* 0x000f68000c1e1900 */
[----:B------:R-:W5:Y:S01]  /*0aa0*/  LDG.E R16, desc[UR16][R4.64+0xc] ;  /* 0x00000c1004107981 */ /* 0x000f62000c1e1900 */
[----:B------:R-:W-:Y:S01]  /*0ab0*/  UIADD3 UR4, UPT, UPT, UR4, 0x4, URZ ;  /* 0x0000000404047890 */ /* 0x000fe2000fffe0ff */
[----:B--2---:R-:W-:-:S04]  /*0ac0*/  FFMA R6, R9, R6, R14 ;  /* 0x0000000609067223 */ /* 0x004fc8000000000e */
[----:B----4-:R-:W-:-:S04]  /*0ad0*/  FFMA R6, R11, R10, R6 ;  /* 0x0000000a0b067223 */ /* 0x010fc80000000006 */
[----:B---3--:R-:W-:-:S04]  /*0ae0*/  FFMA R6, R13, R12, R6 ;  /* 0x0000000c0d067223 */ /* 0x008fc80000000006 */
[----:B-----5:R-:W-:-:S07]  /*0af0*/  FFMA R14, R15, R16, R6 ;  /* 0x000000100f0e7223 */ /* 0x020fce0000000006 */
.L_x_41:
[----:B------:R-:W-:Y:S05]  /*0b00*/  BRA.U !UP1, `(.L_x_37) ;  /* 0x00000001093c7547 */ /* 0x000fea000b800000 */
[----:B------:R-:W0:Y:S01]  /*0b10*/  LDC.64 R12, c[0x0][0x380] ;  /* 0x0000e000ff0c7b82 */ /* 0x000e220000000a00 */
[----:B------:R-:W-:Y:S01]  /*0b20*/  IADD3 R9, PT, PT, R8, UR4, RZ ;  /* 0x0000000408097c10 */ /* 0x000fe2000fffe0ff */
[----:B------:R-:W-:Y:S01]  /*0b30*/  UIADD3 UR5, UPT, UPT, -UR5, URZ, URZ ;  /* 0x000000ff05057290 */ /* 0x000fe2000fffe1ff */
[----:B------:R-:W-:-:S05]  /*0b40*/  IADD3 R7, PT, PT, R7, UR4, RZ ;  /* 0x0000000407077c10 */ /* 0x000fca000fffe0ff */
[----:B------:R-:W1:Y:S06]  /*0b50*/  LDC.64 R10, c[0x0][0x388] ;  /* 0x0000e200ff0a7b82 */ /* 0x000e6c0000000a00 */
.L_x_42:
[----:B-1----:R-:W-:-:S04]  /*0b60*/  IMAD.WIDE R2, R9, 0x4, R10 ;  /* 0x0000000409027825 */ /* 0x002fc800078e020a */
[----:B0-----:R-:W-:Y:S02]  /*0b70*/  IMAD.WIDE R4, R7, 0x4, R12 ;  /* 0x0000000407047825 */ /* 0x001fe400078e020c */
[----:B------:R-:W2:Y:S04]  /*0b80*/  LDG.E R2, desc[UR16][R2.64] ;  /* 0x0000001002027981 */ /* 0x000ea8000c1e1900 */
[----:B------:R-:W2:Y:S01]  /*0b90*/  LDG.E R5, desc[UR16][R4.64] ;  /* 0x0000001004057981 */ /* 0x000ea2000c1e1900 */
[----:B------:R-:W-:Y:S01]  /*0ba0*/  UIADD3 UR5, UPT, UPT, UR5, 0x1, URZ ;  /* 0x0000000105057890 */ /* 0x000fe2000fffe0ff */
[----:B------:R-:W-:Y:S02]  /*0bb0*/  IADD3 R9, PT, PT, R9, 0x1, RZ ;  /* 0x0000000109097810 */ /* 0x000fe40007ffe0ff */
[----:B------:R-:W-:Y:S01]  /*0bc0*/  IADD3 R7, PT, PT, R7, 0x1, RZ ;  /* 0x0000000107077810 */ /* 0x000fe20007ffe0ff */
[----:B------:R-:W-:Y:S01]  /*0bd0*/  UISETP.NE.AND UP0, UPT, UR5, URZ, UPT ;  /* 0x000000ff0500728c */ /* 0x000fe2000bf05270 */
[----:B--2---:R-:W-:-:S08]  /*0be0*/  FFMA R14, R5, R2, R14 ;  /* 0x00000002050e7223 */ /* 0x004fd0000000000e */
[----:B------:R-:W-:Y:S05]  /*0bf0*/  BRA.U UP0, `(.L_x_42) ;  /* 0xfffffffd00d87547 */ /* 0x000fea000b83ffff */
.L_x_37:
[----:B------:R-:W0:Y:S02]  /*0c00*/  LDC.64 R2, c[0x0][0x390] ;  /* 0x0000e400ff027b82 */ /* 0x000e240000000a00 */
[----:B0-----:R-:W-:-:S05]  /*0c10*/  IMAD.WIDE R2, R0, 0x4, R2 ;  /* 0x0000000400027825 */ /* 0x001fca00078e0202 */
[----:B------:R-:W-:Y:S01]  /*0c20*/  STG.E desc[UR16][R2.64], R14 ;  /* 0x0000000e02007986 */ /* 0x000fe2000c101910 */
[----:B------:R-:W-:Y:S05]  /*0c30*/  EXIT ;  /* 0x000000000000794d */ /* 0x000fea0003800000 */
.L_x_43:
        /* <DEDUP_REMOVED lines=12> */
.L_x_62:


//--------------------- .text._Z25fcBackwardGradParamKernelPKfS0_PfS1_iii --------------------------
	.section	.text._Z25fcBackwardGradParamKernelPKfS0_PfS1_iii,"ax",@progbits
	.align	128
        .global         _Z25fcBackwardGradParamKernelPKfS0_PfS1_iii
        .type           _Z25fcBackwardGradParamKernelPKfS0_PfS1_iii,@function
        .size           _Z25fcBackwardGradParamKernelPKfS0_PfS1_iii,(.L_x_63 - _Z25fcBackwardGradParamKernelPKfS0_PfS1_iii)
        .other          _Z25fcBackwardGradParamKernelPKfS0_PfS1_iii,@"STO_CUDA_ENTRY STV_DEFAULT"
_Z25fcBackwardGradParamKernelPKfS0_PfS1_iii:
.text._Z25fcBackwardGradParamKernelPKfS0_PfS1_iii:
[----:B------:R-:W-:Y:S01]  /*0000*/  LDC R1, c[0x0][0x37c] ;  /* 0x0000df00ff017b82 */ /* 0x000fe20000000800 */
[----:B------:R-:W0:Y:S07]  /*0010*/  S2R R5, SR_CTAID.X ;  /* 0x0000000000057919 */ /* 0x000e2e0000002500 */
[----:B------:R-:W1:Y:S01]  /*0020*/  LDC R11, c[0x0][0x3a8] ;  /* 0x0000ea00ff0b7b82 */ /* 0x000e620000000800 */
[----:B------:R-:W1:Y:S01]  /*0030*/  LDCU UR5, c[0x0][0x3a4] ;  /* 0x00007480ff0577ac */ /* 0x000e620008000800 */
[----:B------:R-:W0:Y:S01]  /*0040*/  S2R R2, SR_TID.Y ;  /* 0x0000000000027919 */ /* 0x000e220000002200 */
[----:B-1----:R-:W-:Y:S01]  /*0050*/  IMAD R3, R11, UR5, RZ ;  /* 0x000000050b037c24 */ /* 0x002fe2000f8e02ff */
[----:B0-----:R-:W-:-:S04]  /*0060*/  LEA R4, R5, R2, 0x4 ;  /* 0x0000000205047211 */ /* 0x001fc800078e20ff */
[----:B------:R-:W-:-:S04]  /*0070*/  IADD3 R5, PT, PT, R3, R11, RZ ;  /* 0x0000000b03057210 */ /* 0x000fc80007ffe0ff */
[----:B------:R-:W-:-:S13]  /*0080*/  ISETP.GE.AND P0, PT, R4, R5, PT ;  /* 0x000000050400720c */ /* 0x000fda0003f06270 */
[----:B------:R-:W-:Y:S05]  /*0090*/  @P0 EXIT ;  /* 0x000000000000094d */ /* 0x000fea0003800000 */
[----:B------:R-:W-:Y:S01]  /*00a0*/  ISETP.GE.AND P0, PT, R4, R3, PT ;  /* 0x000000030400720c */ /* 0x000fe20003f06270 */
[----:B------:R-:W-:-:S12]  /*00b0*/  BSSY.RECONVERGENT B0, `(.L_x_44) ;  /* 0x000001f000007945 */ /* 0x000fd80003800200 */
[----:B------:R-:W-:Y:S05]  /*00c0*/  @P0 BRA `(.L_x_45) ;  /* 0x00000000006c0947 */ /* 0x000fea0003800000 */
[----:B------:R-:W-:-:S04]  /*00d0*/  IABS R5, R11 ;  /* 0x0000000b00057213 */ /* 0x000fc80000000000 */
[----:B------:R-:W0:Y:S08]  /*00e0*/  I2F.RP R0, R5 ;  /* 0x0000000500007306 */ /* 0x000e300000209400 */
[----:B0-----:R-:W0:Y:S02]  /*00f0*/  MUFU.RCP R0, R0 ;  /* 0x0000000000007308 */ /* 0x001e240000001000 */
[----:B0-----:R-:W-:-:S06]  /*0100*/  VIADD R6, R0, 0xffffffe ;  /* 0x0ffffffe00067836 */ /* 0x001fcc0000000000 */
[----:B------:R0:W1:Y:S02]  /*0110*/  F2I.FTZ.U32.TRUNC.NTZ R7, R6 ;  /* 0x0000000600077305 */ /* 0x000064000021f000 */
[----:B0-----:R-:W-:Y:S01]  /*0120*/  HFMA2 R6, -RZ, RZ, 0, 0 ;  /* 0x00000000ff067431 */ /* 0x001fe200000001ff */
[----:B-1----:R-:W-:-:S05]  /*0130*/  IADD3 R8, PT, PT, RZ, -R7, RZ ;  /* 0x80000007ff087210 */ /* 0x002fca0007ffe0ff */
[----:B------:R-:W-:Y:S01]  /*0140*/  IMAD R9, R8, R5, RZ ;  /* 0x0000000508097224 */ /* 0x000fe200078e02ff */
[----:B------:R-:W-:-:S03]  /*0150*/  IABS R8, R4 ;  /* 0x0000000400087213 */ /* 0x000fc60000000000 */
[----:B------:R-:W-:-:S06]  /*0160*/  IMAD.HI.U32 R7, R7, R9, R6 ;  /* 0x0000000907077227 */ /* 0x000fcc00078e0006 */
[----:B------:R-:W-:-:S04]  /*0170*/  IMAD.HI.U32 R7, R7, R8, RZ ;  /* 0x0000000807077227 */ /* 0x000fc800078e00ff */
[----:B------:R-:W-:-:S04]  /*0180*/  IMAD.MOV R0, RZ, RZ, -R7 ;  /* 0x000000ffff007224 */ /* 0x000fc800078e0a07 */
        /* <DEDUP_REMOVED lines=8> */
[----:B------:R-:W-:-:S05]  /*0210*/  @P0 VIADD R7, R7, 0x1 ;  /* 0x0000000107070836 */ /* 0x000fca0000000000 */
[----:B------:R-:W-:-:S04]  /*0220*/  MOV R5, R7 ;  /* 0x0000000700057202 */ /* 0x000fc80000000f00 */
[----:B------:R-:W-:Y:S02]  /*0230*/  @!P1 IADD3 R5, PT, PT, -R5, RZ, RZ ;  /* 0x000000ff05059210 */ /* 0x000fe40007ffe1ff */
[----:B------:R-:W-:-:S05]  /*0240*/  @!P2 LOP3.LUT R5, RZ, R11, RZ, 0x33, !PT ;  /* 0x0000000bff05a212 */ /* 0x000fca00078e33ff */
[----:B------:R-:W-:-:S04]  /*0250*/  IMAD.MOV R6, RZ, RZ, -R5 ;  /* 0x000000ffff067224 */ /* 0x000fc800078e0a05 */
[----:B------:R-:W-:Y:S01]  /*0260*/  IMAD R6, R11, R6, R4 ;  /* 0x000000060b067224 */ /* 0x000fe200078e0204 */
[----:B------:R-:W-:Y:S06]  /*0270*/  BRA `(.L_x_46) ;  /* 0x0000000000087947 */ /* 0x000fec0003800000 */
.L_x_45:
[----:B------:R-:W-:Y:S01]  /*0280*/  HFMA2 R5, -RZ, RZ, 0, 0 ;  /* 0x00000000ff057431 */ /* 0x000fe200000001ff */
[----:B------:R-:W-:-:S07]  /*0290*/  IADD3 R6, PT, PT, -R3, R4, RZ ;  /* 0x0000000403067210 */ /* 0x000fce0007ffe1ff */
.L_x_46:
[----:B------:R-:W-:Y:S05]  /*02a0*/  BSYNC.RECONVERGENT B0 ;  /* 0x0000000000007941 */ /* 0x000fea0003800200 */
.L_x_44:
[----:B------:R-:W0:Y:S01]  /*02b0*/  S2R R7, SR_TID.X ;  /* 0x0000000000077919 */ /* 0x000e220000002100 */
[----:B------:R-:W0:Y:S01]  /*02c0*/  LDCU UR8, c[0x0][0x3a0] ;  /* 0x00007400ff0877ac */ /* 0x000e220008000800 */
[----:B------:R-:W-:Y:S01]  /*02d0*/  BSSY.RECONVERGENT B0, `(.L_x_47) ;  /* 0x0000085000007945 */ /* 0x000fe20003800200 */
[----:B------:R-:W-:Y:S01]  /*02e0*/  IMAD.MOV.U32 R9, RZ, RZ, RZ ;  /* 0x000000ffff097224 */ /* 0x000fe200078e00ff */
[----:B------:R-:W1:Y:S01]  /*02f0*/  LDCU UR4, c[0x0][0x360] ;  /* 0x00006c00ff0477ac */ /* 0x000e620008000800 */
[----:B------:R-:W2:Y:S01]  /*0300*/  LDCU.64 UR6, c[0x0][0x358] ;  /* 0x00006b00ff0677ac */ /* 0x000ea20008000a00 */
[----:B------:R-:W3:Y:S01]  /*0310*/  LDCU UR12, c[0x0][0x3a8] ;  /* 0x00007500ff0c77ac */ /* 0x000ee20008000800 */
[----:B------:R-:W4:Y:S01]  /*0320*/  LDCU UR9, c[0x0][0x3a8] ;  /* 0x00007500ff0977ac */ /* 0x000f220008000800 */
[----:B------:R-:W0:Y:S01]  /*0330*/  LDCU UR10, c[0x0][0x3a4] ;  /* 0x00007480ff0a77ac */ /* 0x000e220008000800 */
[----:B-1----:R-:W-:Y:S01]  /*0340*/  MOV R8, UR4 ;  /* 0x0000000400087c02 */ /* 0x002fe20008000f00 */
[----:B------:R-:W1:Y:S01]  /*0350*/  LDCU UR11, c[0x0][0x3a0] ;  /* 0x00007400ff0b77ac */ /* 0x000e620008000800 */
[----:B0-----:R-:W-:-:S13]  /*0360*/  ISETP.GE.AND P0, PT, R7, UR8, PT ;  /* 0x0000000807007c0c */ /* 0x001fda000bf06270 */
[----:B-1234-:R-:W-:Y:S05]  /*0370*/  @P0 BRA `(.L_x_48) ;  /* 0x0000000400e80947 */ /* 0x01efea0003800000 */
[----:B------:R-:W0:Y:S01]  /*0380*/  I2F.U32.RP R14, R8 ;  /* 0x00000008000e7306 */ /* 0x000e220000209000 */
[CC--:B------:R-:W-:Y:S01]  /*0390*/  IADD3 R0, PT, PT, R8.reuse, R7.reuse, RZ ;  /* 0x0000000708007210 */ /* 0x0c0fe20007ffe0ff */
[----:B------:R-:W-:Y:S01]  /*03a0*/  IMAD.MOV R15, RZ, RZ, -R8 ;  /* 0x000000ffff0f7224 */ /* 0x000fe200078e0a08 */
[----:B------:R-:W-:Y:S01]  /*03b0*/  ISETP.NE.U32.AND P2, PT, R8, RZ, PT ;  /* 0x000000ff0800720c */ /* 0x000fe20003f45070 */
[----:B------:R-:W-:Y:S01]  /*03c0*/  BSSY.RECONVERGENT B1, `(.L_x_49) ;  /* 0x0000034000017945 */ /* 0x000fe20003800200 */
[C---:B------:R-:W-:Y:S02]  /*03d0*/  ISETP.GE.U32.AND P0, PT, R0.reuse, UR8, PT ;  /* 0x0000000800007c0c */ /* 0x040fe4000bf06070 */
[----:B------:R-:W-:Y:S02]  /*03e0*/  VIMNMX.U32 R9, PT, PT, R0, UR8, !PT ;  /* 0x0000000800097c48 */ /* 0x000fe4000ffe0000 */
[----:B------:R-:W-:Y:S02]  /*03f0*/  SEL R10, RZ, 0x1, P0 ;  /* 0x00000001ff0a7807 */ /* 0x000fe40000000000 */
[----:B------:R-:W-:-:S02]  /*0400*/  MOV R23, R7 ;  /* 0x0000000700177202 */ /* 0x000fc40000000f00 */
[----:B------:R-:W-:Y:S01]  /*0410*/  IADD3 R9, PT, PT, R9, -R0, -R10 ;  /* 0x8000000009097210 */ /* 0x000fe20007ffe80a */
[----:B0-----:R-:W0:Y:S02]  /*0420*/  MUFU.RCP R14, R14 ;  /* 0x0000000e000e7308 */ /* 0x001e240000001000 */
[----:B0-----:R-:W-:-:S06]  /*0430*/  IADD3 R12, PT, PT, R14, 0xffffffe, RZ ;  /* 0x0ffffffe0e0c7810 */ /* 0x001fcc0007ffe0ff */
[----:B------:R0:W1:Y:S02]  /*0440*/  F2I.FTZ.U32.TRUNC.NTZ R13, R12 ;  /* 0x0000000c000d7305 */ /* 0x000064000021f000 */
[----:B0-----:R-:W-:Y:S01]  /*0450*/  MOV R12, RZ ;  /* 0x000000ff000c7202 */ /* 0x001fe20000000f00 */
[----:B-1----:R-:W-:-:S04]  /*0460*/  IMAD R15, R15, R13, RZ ;  /* 0x0000000d0f0f7224 */ /* 0x002fc800078e02ff */
[----:B------:R-:W-:-:S06]  /*0470*/  IMAD.HI.U32 R14, R13, R15, R12 ;  /* 0x0000000f0d0e7227 */ /* 0x000fcc00078e000c */
[----:B------:R-:W-:-:S04]  /*0480*/  IMAD.HI.U32 R13, R14, R9, RZ ;  /* 0x000000090e0d7227 */ /* 0x000fc800078e00ff */
[----:B------:R-:W-:-:S04]  /*0490*/  IMAD.MOV R0, RZ, RZ, -R13 ;  /* 0x000000ffff007224 */ /* 0x000fc800078e0a0d */
[----:B------:R-:W-:-:S05]  /*04a0*/  IMAD R9, R8, R0, R9 ;  /* 0x0000000008097224 */ /* 0x000fca00078e0209 */
[----:B------:R-:W-:-:S13]  /*04b0*/  ISETP.GE.U32.AND P0, PT, R9, R8, PT ;  /* 0x000000080900720c */ /* 0x000fda0003f06070 */
[----:B------:R-:W-:Y:S02]  /*04c0*/  @P0 IADD3 R9, PT, PT, -R8, R9, RZ ;  /* 0x0000000908090210 */ /* 0x000fe40007ffe1ff */
[----:B------:R-:W-:Y:S02]  /*04d0*/  @P0 IADD3 R13, PT, PT, R13, 0x1, RZ ;  /* 0x000000010d0d0810 */ /* 0x000fe40007ffe0ff */
[----:B------:R-:W-:-:S13]  /*04e0*/  ISETP.GE.U32.AND P1, PT, R9, R8, PT ;  /* 0x000000080900720c */ /* 0x000fda0003f26070 */
[----:B------:R-:W-:Y:S01]  /*04f0*/  @P1 VIADD R13, R13, 0x1 ;  /* 0x000000010d0d1836 */ /* 0x000fe20000000000 */
[----:B------:R-:W-:-:S04]  /*0500*/  @!P2 LOP3.LUT R13, RZ, R8, RZ, 0x33, !PT ;  /* 0x00000008ff0da212 */ /* 0x000fc800078e33ff */
[----:B------:R-:W-:-:S04]  /*0510*/  IADD3 R0, PT, PT, R10, R13, RZ ;  /* 0x0000000d0a007210 */ /* 0x000fc80007ffe0ff */
[C---:B------:R-:W-:Y:S02]  /*0520*/  LOP3.LUT R9, R0.reuse, 0x3, RZ, 0xc0, !PT ;  /* 0x0000000300097812 */ /* 0x040fe400078ec0ff */
[----:B------:R-:W-:Y:S02]  /*0530*/  ISETP.GE.U32.AND P0, PT, R0, 0x3, PT ;  /* 0x000000030000780c */ /* 0x000fe40003f06070 */
[----:B------:R-:W-:Y:S01]  /*0540*/  ISETP.NE.AND P1, PT, R9, 0x3, PT ;  /* 0x000000030900780c */ /* 0x000fe20003f25270 */
[----:B------:R-:W-:-:S12]  /*0550*/  HFMA2 R9, -RZ, RZ, 0, 0 ;  /* 0x00000000ff097431 */ /* 0x000fd800000001ff */
[----:B------:R-:W-:Y:S05]  /*0560*/  @!P1 BRA `(.L_x_50) ;  /* 0x0000000000649947 */ /* 0x000fea0003800000 */
[----:B------:R-:W-:Y:S01]  /*0570*/  VIADD R0, R0, 0x1 ;  /* 0x0000000100007836 */ /* 0x000fe20000000000 */
[----:B------:R-:W-:Y:S01]  /*0580*/  ISETP.GE.AND P1, PT, R4, R3, PT ;  /* 0x000000030400720c */ /* 0x000fe20003f26270 */
[C---:B------:R-:W-:Y:S01]  /*0590*/  IMAD R17, R7.reuse, R11, R6 ;  /* 0x0000000b07117224 */ /* 0x040fe200078e0206 */
[----:B------:R-:W-:Y:S01]  /*05a0*/  MOV R9, RZ ;  /* 0x000000ff00097202 */ /* 0x000fe20000000f00 */
[----:B------:R-:W-:Y:S01]  /*05b0*/  IMAD R19, R7, UR5, R5 ;  /* 0x0000000507137c24 */ /* 0x000fe2000f8e0205 */
[----:B------:R-:W-:Y:S02]  /*05c0*/  LOP3.LUT R0, R0, 0x3, RZ, 0xc0, !PT ;  /* 0x0000000300007812 */ /* 0x000fe400078ec0ff */
[----:B------:R-:W-:Y:S02]  /*05d0*/  MOV R23, R7 ;  /* 0x0000000700177202 */ /* 0x000fe40000000f00 */
[----:B------:R-:W-:-:S07]  /*05e0*/  IADD3 R0, PT, PT, -R0, RZ, RZ ;  /* 0x000000ff00007210 */ /* 0x000fce0007ffe1ff */
.L_x_51:
[----:B------:R-:W0:Y:S08]  /*05f0*/  LDC.64 R14, c[0x0][0x388] ;  /* 0x0000e200ff0e7b82 */ /* 0x000e300000000a00 */
[----:B------:R-:W1:Y:S08]  /*0600*/  LDC.64 R10, c[0x0][0x380] ;  /* 0x0000e000ff0a7b82 */ /* 0x000e700000000a00 */
[----:B------:R-:W2:Y:S01]  /*0610*/  @P1 LDC.64 R12, c[0x0][0x380] ;  /* 0x0000e000ff0c1b82 */ /* 0x000ea20000000a00 */
[----:B0-----:R-:W-:-:S06]  /*0620*/  @!P1 IMAD.WIDE R14, R19, 0x4, R14 ;  /* 0x00000004130e9825 */ /* 0x001fcc00078e020e */
[----:B------:R-:W3:Y:S01]  /*0630*/  @!P1 LDG.E R14, desc[UR6][R14.64] ;  /* 0x000000060e0e9981 */ /* 0x000ee2000c1e1900 */
[----:B-1----:R-:W-:-:S06]  /*0640*/  @!P1 IMAD.WIDE R10, R17, 0x4, R10 ;  /* 0x00000004110a9825 */ /* 0x002fcc00078e020a */
[----:B------:R-:W3:Y:S01]  /*0650*/  @!P1 LDG.E R11, desc[UR6][R10.64] ;  /* 0x000000060a0b9981 */ /* 0x000ee2000c1e1900 */
[----:B--2---:R-:W-:-:S05]  /*0660*/  @P1 IMAD.WIDE R12, R17, 0x4, R12 ;  /* 0x00000004110c1825 */ /* 0x004fca00078e020c */
[----:B------:R-:W2:Y:S01]  /*0670*/  @P1 LDG.E R16, desc[UR6][R12.64] ;  /* 0x000000060c101981 */ /* 0x000ea2000c1e1900 */
[----:B------:R-:W-:-:S05]  /*0680*/  VIADD R0, R0, 0x1 ;  /* 0x0000000100007836 */ /* 0x000fca0000000000 */
[----:B------:R-:W-:Y:S01]  /*0690*/  ISETP.NE.AND P2, PT, R0, RZ, PT ;  /* 0x000000ff0000720c */ /* 0x000fe20003f45270 */
[C---:B------:R-:W-:Y:S01]  /*06a0*/  IMAD R19, R8.reuse, UR10, R19 ;  /* 0x0000000a08137c24 */ /* 0x040fe2000f8e0213 */
[C---:B------:R-:W-:Y:S01]  /*06b0*/  IADD3 R23, PT, PT, R8.reuse, R23, RZ ;  /* 0x0000001708177210 */ /* 0x040fe20007ffe0ff */
[----:B------:R-:W-:Y:S02]  /*06c0*/  IMAD R17, R8, UR9, R17 ;  /* 0x0000000908117c24 */ /* 0x000fe4000f8e0211 */
[----:B---3--:R-:W-:-:S04]  /*06d0*/  @!P1 FMUL R16, R11, R14 ;  /* 0x0000000e0b109220 */ /* 0x008fc80000400000 */
[----:B--2---:R-:W-:-:S04]  /*06e0*/  FADD R9, R16, R9 ;  /* 0x0000000910097221 */ /* 0x004fc80000000000 */
[----:B------:R-:W-:Y:S05]  /*06f0*/  @P2 BRA `(.L_x_51) ;  /* 0xfffffffc00bc2947 */ /* 0x000fea000383ffff */
.L_x_50:
[----:B------:R-:W-:Y:S05]  /*0700*/  BSYNC.RECONVERGENT B1 ;  /* 0x0000000000017941 */ /* 0x000fea0003800200 */
.L_x_49:
[----:B------:R-:W-:Y:S05]  /*0710*/  @!P0 BRA `(.L_x_48) ;  /* 0x0000000400008947 */ /* 0x000fea0003800000 */
[----:B------:R-:W-:-:S13]  /*0720*/  ISETP.GE.AND P1, PT, R4, R3, PT ;  /* 0x000000030400720c */ /* 0x000fda0003f26270 */
.L_x_52:
[----:B------:R-:W0:Y:S01]  /*0730*/  @!P1 LDC R0, c[0x0][0x3a4] ;  /* 0x0000e900ff009b82 */ /* 0x000e220000000800 */
[----:B------:R-:W-:-:S05]  /*0740*/  @!P1 MOV R11, UR12 ;  /* 0x0000000c000b9c02 */ /* 0x000fca0008000f00 */
[C---:B------:R-:W-:Y:S02]  /*0750*/  @!P1 IMAD R19, R23.reuse, R11, R6 ;  /* 0x0000000b17139224 */ /* 0x040fe400078e0206 */
[----:B------:R-:W1:Y:S08]  /*0760*/  LDC.64 R12, c[0x0][0x388] ;  /* 0x0000e200ff0c7b82 */ /* 0x000e700000000a00 */
[----:B------:R-:W2:Y:S01]  /*0770*/  LDC.64 R16, c[0x0][0x380] ;  /* 0x0000e000ff107b82 */ /* 0x000ea20000000a00 */
[----:B0-----:R-:W-:-:S04]  /*0780*/  @!P1 IMAD R15, R23, R0, R5 ;  /* 0x00000000170f9224 */ /* 0x001fc800078e0205 */
[----:B-1----:R-:W-:-:S06]  /*0790*/  @!P1 IMAD.WIDE R12, R15, 0x4, R12 ;  /* 0x000000040f0c9825 */ /* 0x002fcc00078e020c */
[----:B------:R0:W3:Y:S01]  /*07a0*/  @!P1 LDG.E R12, desc[UR6][R12.64] ;  /* 0x000000060c0c9981 */ /* 0x0000e2000c1e1900 */
[----:B--2---:R-:W-:Y:S01]  /*07b0*/  @!P1 IMAD.WIDE R14, R19, 0x4, R16 ;  /* 0x00000004130e9825 */ /* 0x004fe200078e0210 */
[----:B------:R-:W-:Y:S01]  /*07c0*/  ISETP.GE.AND P0, PT, R4, R3, PT ;  /* 0x000000030400720c */ /* 0x000fe20003f06270 */
[----:B------:R-:W1:Y:S04]  /*07d0*/  @P1 LDC.64 R16, c[0x0][0x380] ;  /* 0x0000e000ff101b82 */ /* 0x000e680000000a00 */
[----:B------:R-:W3:Y:S08]  /*07e0*/  @!P1 LDG.E R15, desc[UR6][R14.64] ;  /* 0x000000060e0f9981 */ /* 0x000ef0000c1e1900 */
[----:B------:R-:W0:Y:S08]  /*07f0*/  @!P0 LDC R10, c[0x0][0x3a4] ;  /* 0x0000e900ff0a8b82 */ /* 0x000e300000000800 */
[----:B------:R-:W2:Y:S01]  /*0800*/  @!P0 LDC.64 R20, c[0x0][0x388] ;  /* 0x0000e200ff148b82 */ /* 0x000ea20000000a00 */
[----:B------:R-:W-:Y:S01]  /*0810*/  @P1 MOV R11, UR12 ;  /* 0x0000000c000b1c02 */ /* 0x000fe20008000f00 */
[----:B------:R-:W-:-:S06]  /*0820*/  IMAD.IADD R27, R8, 0x1, R23 ;  /* 0x00000001081b7824 */ /* 0x000fcc00078e0217 */
[----:B------:R-:W4:Y:S01]  /*0830*/  @!P0 LDC R26, c[0x0][0x3a4] ;  /* 0x0000e900ff1a8b82 */ /* 0x000f220000000800 */
[-CC-:B------:R-:W-:Y:S02]  /*0840*/  @P1 IMAD R25, R23, R11.reuse, R6.reuse ;  /* 0x0000000b17191224 */ /* 0x180fe400078e0206 */
[CCC-:B------:R-:W-:Y:S02]  /*0850*/  @P0 IMAD R23, R27.reuse, R11.reuse, R6.reuse ;  /* 0x0000000b1b170224 */ /* 0x1c0fe400078e0206 */
[----:B------:R-:W-:Y:S02]  /*0860*/  @!P0 IMAD R29, R27, R11, R6 ;  /* 0x0000000b1b1d8224 */ /* 0x000fe400078e0206 */
[----:B-1----:R-:W-:Y:S01]  /*0870*/  @P0 IMAD.WIDE R22, R23, 0x4, R16 ;  /* 0x0000000417160825 */ /* 0x002fe200078e0210 */
[----:B------:R-:W1:Y:S03]  /*0880*/  @!P0 LDC.64 R18, c[0x0][0x388] ;  /* 0x0000e200ff128b82 */ /* 0x000e660000000a00 */
[----:B0-----:R-:W-:Y:S01]  /*0890*/  @!P0 IMAD R13, R27, R10, R5 ;  /* 0x0000000a1b0d8224 */ /* 0x001fe200078e0205 */
[C---:B------:R-:W-:Y:S01]  /*08a0*/  IADD3 R27, PT, PT, R8.reuse, R27, RZ ;  /* 0x0000001b081b7210 */ /* 0x040fe20007ffe0ff */
[----:B------:R0:W5:Y:S02]  /*08b0*/  @P0 LDG.E R22, desc[UR6][R22.64] ;  /* 0x0000000616160981 */ /* 0x000164000c1e1900 */
[----:B--2---:R-:W-:Y:S01]  /*08c0*/  @!P0 IMAD.WIDE R20, R13, 0x4, R20 ;  /* 0x000000040d148825 */ /* 0x004fe200078e0214 */
[----:B0-----:R-:W-:-:S03]  /*08d0*/  IADD3 R23, PT, PT, R8, R27, RZ ;  /* 0x0000001b08177210 */ /* 0x001fc60007ffe0ff */
[----:B------:R-:W-:Y:S02]  /*08e0*/  @P0 IMAD R13, R27, R11, R6 ;  /* 0x0000000b1b0d0224 */ /* 0x000fe400078e0206 */
[----:B------:R-:W-:-:S05]  /*08f0*/  @!P0 IMAD.WIDE R28, R29, 0x4, R16 ;  /* 0x000000041d1c8825 */ /* 0x000fca00078e0210 */
[----:B------:R-:W2:Y:S01]  /*0900*/  @!P0 LDG.E R24, desc[UR6][R28.64] ;  /* 0x000000061c188981 */ /* 0x000ea2000c1e1900 */
[----:B---3--:R-:W-:Y:S01]  /*0910*/  @!P1 FMUL R0, R12, R15 ;  /* 0x0000000f0c009220 */ /* 0x008fe20000400000 */
[----:B------:R-:W-:Y:S02]  /*0920*/  @P1 IMAD.WIDE R14, R25, 0x4, R16 ;  /* 0x00000004190e1825 */ /* 0x000fe400078e0210 */
[----:B------:R0:W2:Y:S02]  /*0930*/  @!P0 LDG.E R25, desc[UR6][R20.64] ;  /* 0x0000000614198981 */ /* 0x0000a4000c1e1900 */
[CCC-:B------:R-:W-:Y:S02]  /*0940*/  @!P0 IMAD R12, R27.reuse, R11.reuse, R6.reuse ;  /* 0x0000000b1b0c8224 */ /* 0x1c0fe400078e0206 */
[----:B------:R3:W5:Y:S01]  /*0950*/  @P1 LDG.E R0, desc[UR6][R14.64] ;  /* 0x000000060e001981 */ /* 0x000762000c1e1900 */
[----:B----4-:R-:W-:Y:S02]  /*0960*/  @!P0 IMAD R27, R27, R26, R5 ;  /* 0x0000001a1b1b8224 */ /* 0x010fe400078e0205 */
[----:B------:R-:W4:Y:S01]  /*0970*/  @!P0 LDC R26, c[0x0][0x3a4] ;  /* 0x0000e900ff1a8b82 */ /* 0x000f220000000800 */
[----:B0-----:R-:W-:-:S02]  /*0980*/  @!P0 IMAD R21, R23, R11, R6 ;  /* 0x0000000b17158224 */ /* 0x001fc400078e0206 */
[----:B---3--:R-:W-:Y:S02]  /*0990*/  @P0 IMAD R15, R23, R11, R6 ;  /* 0x0000000b170f0224 */ /* 0x008fe400078e0206 */
[----:B------:R-:W-:-:S04]  /*09a0*/  @P0 IMAD.WIDE R10, R13, 0x4, R16 ;  /* 0x000000040d0a0825 */ /* 0x000fc800078e0210 */
[----:B------:R-:W-:-:S04]  /*09b0*/  @!P0 IMAD.WIDE R12, R12, 0x4, R16 ;  /* 0x000000040c0c8825 */ /* 0x000fc800078e0210 */
[--C-:B------:R-:W-:Y:S02]  /*09c0*/  @P0 IMAD.WIDE R14, R15, 0x4, R16.reuse ;  /* 0x000000040f0e0825 */ /* 0x100fe400078e0210 */
[----:B------:R-:W3:Y:S02]  /*09d0*/  @!P0 LDG.E R13, desc[UR6][R12.64] ;  /* 0x000000060c0d8981 */ /* 0x000ee4000c1e1900 */
[----:B------:R-:W-:Y:S02]  /*09e0*/  @!P0 IMAD.WIDE R16, R21, 0x4, R16 ;  /* 0x0000000415108825 */ /* 0x000fe400078e0210 */
[----:B------:R-:W0:Y:S02]  /*09f0*/  @!P0 LDC.64 R20, c[0x0][0x388] ;  /* 0x0000e200ff148b82 */ /* 0x000e240000000a00 */
[----:B-1----:R-:W-:Y:S02]  /*0a00*/  @!P0 IMAD.WIDE R18, R27, 0x4, R18 ;  /* 0x000000041b128825 */ /* 0x002fe400078e0212 */
[----:B------:R-:W3:Y:S02]  /*0a10*/  @!P0 LDG.E R17, desc[UR6][R16.64] ;  /* 0x0000000610118981 */ /* 0x000ee4000c1e1900 */
[----:B----4-:R-:W-:-:S02]  /*0a20*/  @!P0 IMAD R27, R23, R26, R5 ;  /* 0x0000001a171b8224 */ /* 0x010fc400078e0205 */
[----:B------:R-:W4:Y:S04]  /*0a30*/  @P0 LDG.E R26, desc[UR6][R10.64] ;  /* 0x000000060a1a0981 */ /* 0x000f28000c1e1900 */
[----:B------:R-:W3:Y:S01]  /*0a40*/  @!P0 LDG.E R18, desc[UR6][R18.64] ;  /* 0x0000000612128981 */ /* 0x000ee2000c1e1900 */
[----:B0-----:R-:W-:-:S03]  /*0a50*/  @!P0 IMAD.WIDE R20, R27, 0x4, R20 ;  /* 0x000000041b148825 */ /* 0x001fc600078e0214 */
[----:B------:R-:W4:Y:S04]  /*0a60*/  @P0 LDG.E R27, desc[UR6][R14.64] ;  /* 0x000000060e1b0981 */ /* 0x000f28000c1e1900 */
[----:B------:R-:W4:Y:S01]  /*0a70*/  @!P0 LDG.E R20, desc[UR6][R20.64] ;  /* 0x0000000614148981 */ /* 0x000f22000c1e1900 */
[----:B------:R-:W-:Y:S01]  /*0a80*/  IADD3 R23, PT, PT, R8, R23, RZ ;  /* 0x0000001708177210 */ /* 0x000fe20007ffe0ff */
[----:B--2---:R-:W-:Y:S01]  /*0a90*/  @!P0 FMUL R22, R24, R25 ;  /* 0x0000001918168220 */ /* 0x004fe20000400000 */
[----:B-----5:R-:W-:-:S04]  /*0aa0*/  FADD R9, R0, R9 ;  /* 0x0000000900097221 */ /* 0x020fc80000000000 */
[----:B------:R-:W-:Y:S01]  /*0ab0*/  FADD R9, R9, R22 ;  /* 0x0000001609097221 */ /* 0x000fe20000000000 */
[----:B---3--:R-:W-:-:S04]  /*0ac0*/  @!P0 FMUL R26, R13, R18 ;  /* 0x000000120d1a8220 */ /* 0x008fc80000400000 */
[----:B----4-:R-:W-:Y:S01]  /*0ad0*/  FADD R26, R9, R26 ;  /* 0x0000001a091a7221 */ /* 0x010fe20000000000 */
[----:B------:R-:W-:Y:S01]  /*0ae0*/  @!P0 FMUL R27, R17, R20 ;  /* 0x00000014111b8220 */ /* 0x000fe20000400000 */
[----:B------:R-:W-:-:S03]  /*0af0*/  ISETP.GE.AND P0, PT, R23, UR11, PT ;  /* 0x0000000b17007c0c */ /* 0x000fc6000bf06270 */
[----:B------:R-:W-:-:S10]  /*0b00*/  FADD R9, R26, R27 ;  /* 0x0000001b1a097221 */ /* 0x000fd40000000000 */
[----:B------:R-:W-:Y:S05]  /*0b10*/  @!P0 BRA `(.L_x_52) ;  /* 0xfffffffc00048947 */ /* 0x000fea000383ffff */
.L_x_48:
[----:B------:R-:W-:Y:S05]  /*0b20*/  BSYNC.RECONVERGENT B0 ;  /* 0x0000000000007941 */ /* 0x000fea0003800200 */
.L_x_47:
[----:B------:R-:W0:Y:S01]  /*0b30*/  S2UR UR5, SR_CgaCtaId ;  /* 0x00000000000579c3 */ /* 0x000e220000008800 */
[----:B------:R-:W-:Y:S01]  /*0b40*/  UMOV UR4, 0x400 ;  /* 0x0000040000047882 */ /* 0x000fe20000000000 */
[----:B------:R-:W-:Y:S02]  /*0b50*/  ISETP.GE.U32.AND P1, PT, R8, 0x2, PT ;  /* 0x000000020800780c */ /* 0x000fe40003f26070 */
[----:B------:R-:W-:Y:S01]  /*0b60*/  ISETP.NE.AND P0, PT, R7, RZ, PT ;  /* 0x000000ff0700720c */ /* 0x000fe20003f05270 */
[----:B0-----:R-:W-:-:S06]  /*0b70*/  ULEA UR4, UR5, UR4, 0x18 ;  /* 0x0000000405047291 */ /* 0x001fcc000f8ec0ff */
[----:B------:R-:W-:-:S05]  /*0b80*/  LEA R5, R7, UR4, 0x6 ;  /* 0x0000000407057c11 */ /* 0x000fca000f8e30ff */
[----:B------:R-:W-:-:S05]  /*0b90*/  IMAD R0, R2, 0x4, R5 ;  /* 0x0000000402007824 */ /* 0x000fca00078e0205 */
[----:B------:R0:W-:Y:S01]  /*0ba0*/  STS [R0], R9 ;  /* 0x0000000900007388 */ /* 0x0001e20000000800 */
[----:B------:R-:W-:Y:S06]  /*0bb0*/  BAR.SYNC.DEFER_BLOCKING 0x0 ;  /* 0x0000000000007b1d */ /* 0x000fec0000010000 */
[----:B------:R-:W-:Y:S05]  /*0bc0*/  @!P1 BRA `(.L_x_53) ;  /* 0x00000000002c9947 */ /* 0x000fea0003800000 */
.L_x_54:
[----:B------:R-:W-:-:S04]  /*0bd0*/  SHF.R.U32.HI R10, RZ, 0x1, R8 ;  /* 0x00000001ff0a7819 */ /* 0x000fc80000011608 */
[----:B------:R-:W-:-:S13]  /*0be0*/  ISETP.GE.U32.AND P1, PT, R7, R10, PT ;  /* 0x0000000a0700720c */ /* 0x000fda0003f26070 */
[----:B------:R-:W-:Y:S01]  /*0bf0*/  @!P1 LEA R5, R10, R0, 0x6 ;  /* 0x000000000a059211 */ /* 0x000fe200078e30ff */
[----:B------:R-:W-:Y:S05]  /*0c00*/  @!P1 LDS R6, [R0] ;  /* 0x0000000000069984 */ /* 0x000fea0000000800 */
[----:B------:R-:W0:Y:S02]  /*0c10*/  @!P1 LDS R5, [R5] ;  /* 0x0000000005059984 */ /* 0x000e240000000800 */
[----:B0-----:R-:W-:-:S05]  /*0c20*/  @!P1 FADD R9, R5, R6 ;  /* 0x0000000605099221 */ /* 0x001fca0000000000 */
[----:B------:R1:W-:Y:S01]  /*0c30*/  @!P1 STS [R0], R9 ;  /* 0x0000000900009388 */ /* 0x0003e20000000800 */
[----:B------:R-:W-:Y:S01]  /*0c40*/  BAR.SYNC.DEFER_BLOCKING 0x0 ;  /* 0x0000000000007b1d */ /* 0x000fe20000010000 */
[----:B------:R-:W-:Y:S02]  /*0c50*/  ISETP.GT.U32.AND P1, PT, R8, 0x3, PT ;  /* 0x000000030800780c */ /* 0x000fe40003f24070 */
[----:B------:R-:W-:-:S11]  /*0c60*/  MOV R8, R10 ;  /* 0x0000000a00087202 */ /* 0x000fd60000000f00 */
[----:B-1----:R-:W-:Y:S05]  /*0c70*/  @P1 BRA `(.L_x_54) ;  /* 0xfffffffc00d41947 */ /* 0x002fea000383ffff */
.L_x_53:
[----:B------:R-:W-:Y:S05]  /*0c80*/  @P0 EXIT ;  /* 0x000000000000094d */ /* 0x000fea0003800000 */
[----:B------:R-:W-:Y:S02]  /*0c90*/  ISETP.GE.AND P0, PT, R4, R3, PT ;  /* 0x000000030400720c */ /* 0x000fe40003f06270 */
[----:B0-----:R-:W-:-:S11]  /*0ca0*/  LEA R0, R2, UR4, 0x2 ;  /* 0x0000000402007c11 */ /* 0x001fd6000f8e10ff */
[----:B------:R-:W0:Y:S01]  /*0cb0*/  @!P0 LDS R5, [R0] ;  /* 0x0000000000058984 */ /* 0x000e220000000800 */
[----:B------:R-:W1:Y:S02]  /*0cc0*/  @!P0 LDC.64 R6, c[0x0][0x390] ;  /* 0x0000e400ff068b82 */ /* 0x000e640000000a00 */
[----:B-1----:R-:W-:-:S05]  /*0cd0*/  @!P0 IMAD.WIDE R6, R4, 0x4, R6 ;  /* 0x0000000404068825 */ /* 0x002fca00078e0206 */
[----:B0-----:R0:W-:Y:S01]  /*0ce0*/  @!P0 STG.E desc[UR6][R6.64], R5 ;  /* 0x0000000506008986 */ /* 0x0011e2000c101906 */
[----:B------:R-:W-:Y:S05]  /*0cf0*/  @!P0 EXIT ;  /* 0x000000000000894d */ /* 0x000fea0003800000 */
[----:B0-----:R-:W0:Y:S01]  /*0d00*/  LDS R5, [R0] ;  /* 0x0000000000057984 */ /* 0x001e220000000800 */
[----:B------:R-:W1:Y:S01]  /*0d10*/  LDC.64 R6, c[0x0][0x398] ;  /* 0x0000e600ff067b82 */ /* 0x000e620000000a00 */
[----:B------:R-:W-:-:S05]  /*0d20*/  IADD3 R3, PT, PT, -R3, R4, RZ ;  /* 0x0000000403037210 */ /* 0x000fca0007ffe1ff */
[----:B-1----:R-:W-:-:S05]  /*0d30*/  IMAD.WIDE R2, R3, 0x4, R6 ;  /* 0x0000000403027825 */ /* 0x002fca00078e0206 */
[----:B0-----:R-:W-:Y:S01]  /*0d40*/  STG.E desc[UR6][R2.64], R5 ;  /* 0x0000000502007986 */ /* 0x001fe2000c101906 */
[----:B------:R-:W-:Y:S05]  /*0d50*/  EXIT ;  /* 0x000000000000794d */ /* 0x000fea0003800000 */
.L_x_55:
        /* <DEDUP_REMOVED lines=10> */
.L_x_63:


//--------------------- .text._Z33softmaxCrossEntropyBackwardKernelPfPKfPKiii --------------------------
	.section	.text._Z33softmaxCrossEntropyBackwardKernelPfPKfPKiii,"ax",@progbits
	.align	128
        .global         _Z33softmaxCrossEntropyBackwardKernelPfPKfPKiii
        .type           _Z33softmaxCrossEntropyBackwardKernelPfPKfPKiii,@function
        .size           _Z33softmaxCrossEntropyBackwardKernelPfPKfPKiii,(.L_x_64 - _Z33softmaxCrossEntropyBackwardKernelPfPKfPKiii)
        .other          _Z33softmaxCrossEntropyBackwardKernelPfPKfPKiii,@"STO_CUDA_ENTRY STV_DEFAULT"
_Z33softmaxCrossEntropyBackwardKernelPfPKfPKiii:
.text._Z33softmaxCrossEntropyBackwardKernelPfPKfPKiii:
        /* <DEDUP_REMOVED lines=10> */
[----:B------:R-:W0:Y:S03]  /*00a0*/  LDCU.64 UR4, c[0x0][0x358] ;  /* 0x00006b00ff0477ac */ /* 0x000e260008000a00 */
[----:B------:R-:W1:Y:S08]  /*00b0*/  I2F.RP R2, R7 ;  /* 0x0000000700027306 */ /* 0x000e700000209400 */
[----:B-1----:R-:W1:Y:S02]  /*00c0*/  MUFU.RCP R2, R2 ;  /* 0x0000000200027308 */ /* 0x002e640000001000 */
[----:B-1----:R-:W-:-:S06]  /*00d0*/  VIADD R4, R2, 0xffffffe ;  /* 0x0ffffffe02047836 */ /* 0x002fcc0000000000 */
[----:B------:R1:W2:Y:S02]  /*00e0*/  F2I.FTZ.U32.TRUNC.NTZ R5, R4 ;  /* 0x0000000400057305 */ /* 0x0002a4000021f000 */
[----:B-1----:R-:W-:Y:S02]  /*00f0*/  HFMA2 R4, -RZ, RZ, 0, 0 ;  /* 0x00000000ff047431 */ /* 0x002fe400000001ff */
[----:B--2---:R-:W-:-:S04]  /*0100*/  IMAD.MOV R6, RZ, RZ, -R5 ;  /* 0x000000ffff067224 */ /* 0x004fc800078e0a05 */
[----:B------:R-:W-:Y:S01]  /*0110*/  IMAD R9, R6, R7, RZ ;  /* 0x0000000706097224 */ /* 0x000fe200078e02ff */
[----:B------:R-:W-:-:S03]  /*0120*/  IABS R6, R0 ;  /* 0x0000000000067213 */ /* 0x000fc60000000000 */
[----:B------:R-:W-:-:S06]  /*0130*/  IMAD.HI.U32 R5, R5, R9, R4 ;  /* 0x0000000905057227 */ /* 0x000fcc00078e0004 */
[----:B------:R-:W-:Y:S02]  /*0140*/  IMAD.HI.U32 R8, R5, R6, RZ ;  /* 0x0000000605087227 */ /* 0x000fe400078e00ff */
[----:B------:R-:W1:Y:S02]  /*0150*/  LDC.64 R4, c[0x0][0x390] ;  /* 0x0000e400ff047b82 */ /* 0x000e640000000a00 */
[----:B------:R-:W-:-:S04]  /*0160*/  IMAD.MOV R2, RZ, RZ, -R8 ;  /* 0x000000ffff027224 */ /* 0x000fc800078e0a08 */
[----:B------:R-:W-:-:S05]  /*0170*/  IMAD R2, R7, R2, R6 ;  /* 0x0000000207027224 */ /* 0x000fca00078e0206 */
[----:B------:R-:W-:-:S13]  /*0180*/  ISETP.GT.U32.AND P2, PT, R7, R2, PT ;  /* 0x000000020700720c */ /* 0x000fda0003f44070 */
[-C--:B------:R-:W-:Y:S01]  /*0190*/  @!P2 IADD3 R2, PT, PT, R2, -R7.reuse, RZ ;  /* 0x800000070202a210 */ /* 0x080fe20007ffe0ff */
[----:B------:R-:W-:Y:S01]  /*01a0*/  @!P2 VIADD R8, R8, 0x1 ;  /* 0x000000010808a836 */ /* 0x000fe20000000000 */
[----:B------:R-:W-:Y:S02]  /*01b0*/  ISETP.NE.AND P2, PT, R3, RZ, PT ;  /* 0x000000ff0300720c */ /* 0x000fe40003f45270 */
[----:B------:R-:W-:Y:S02]  /*01c0*/  ISETP.GE.U32.AND P0, PT, R2, R7, PT ;  /* 0x000000070200720c */ /* 0x000fe40003f06070 */
[----:B------:R-:W-:Y:S01]  /*01d0*/  LOP3.LUT R2, R0, R3, RZ, 0x3c, !PT ;  /* 0x0000000300027212 */ /* 0x000fe200078e3cff */
[----:B------:R-:W2:Y:S03]  /*01e0*/  LDC.64 R6, c[0x0][0x388] ;  /* 0x0000e200ff067b82 */ /* 0x000ea60000000a00 */
[----:B------:R-:W-:-:S07]  /*01f0*/  ISETP.GE.AND P1, PT, R2, RZ, PT ;  /* 0x000000ff0200720c */ /* 0x000fce0003f26270 */
[----:B------:R-:W-:-:S05]  /*0200*/  @P0 IADD3 R8, PT, PT, R8, 0x1, RZ ;  /* 0x0000000108080810 */ /* 0x000fca0007ffe0ff */
[----:B------:R-:W-:Y:S02]  /*0210*/  IMAD.MOV.U32 R11, RZ, RZ, R8 ;  /* 0x000000ffff0b7224 */ /* 0x000fe400078e0008 */
[----:B------:R-:W3:Y:S03]  /*0220*/  LDC.64 R8, c[0x0][0x380] ;  /* 0x0000e000ff087b82 */ /* 0x000ee60000000a00 */
[----:B------:R-:W-:Y:S02]  /*0230*/  @!P1 IADD3 R11, PT, PT, -R11, RZ, RZ ;  /* 0x000000ff0b0b9210 */ /* 0x000fe40007ffe1ff */
[----:B------:R-:W-:-:S05]  /*0240*/  @!P2 LOP3.LUT R11, RZ, R3, RZ, 0x33, !PT ;  /* 0x00000003ff0ba212 */ /* 0x000fca00078e33ff */
[----:B-1----:R-:W-:-:S06]  /*0250*/  IMAD.WIDE R4, R11, 0x4, R4 ;  /* 0x000000040b047825 */ /* 0x002fcc00078e0204 */
[----:B0-----:R-:W4:Y:S01]  /*0260*/  LDG.E R4, desc[UR4][R4.64] ;  /* 0x0000000404047981 */ /* 0x001f22000c1e1900 */
[----:B--2---:R-:W-:-:S06]  /*0270*/  IMAD.WIDE R6, R0, 0x4, R6 ;  /* 0x0000000400067825 */ /* 0x004fcc00078e0206 */
[----:B------:R-:W2:Y:S01]  /*0280*/  LDG.E R7, desc[UR4][R6.64] ;  /* 0x0000000406077981 */ /* 0x000ea2000c1e1900 */
[----:B------:R-:W-:-:S05]  /*0290*/  IADD3 R11, PT, PT, -R11, RZ, RZ ;  /* 0x000000ff0b0b7210 */ /* 0x000fca0007ffe1ff */
[----:B------:R-:W-:-:S05]  /*02a0*/  IMAD R3, R3, R11, R0 ;  /* 0x0000000b03037224 */ /* 0x000fca00078e0200 */
[----:B----4-:R-:W-:Y:S01]  /*02b0*/  ISETP.NE.AND P0, PT, R3, R4, PT ;  /* 0x000000040300720c */ /* 0x010fe20003f05270 */
[----:B---3--:R-:W-:-:S03]  /*02c0*/  IMAD.WIDE R2, R0, 0x4, R8 ;  /* 0x0000000400027825 */ /* 0x008fc600078e0208 */
[----:B------:R-:W-:-:S05]  /*02d0*/  FSEL R10, RZ, 1, P0 ;  /* 0x3f800000ff0a7808 */ /* 0x000fca0000000000 */
[----:B--2---:R-:W-:-:S05]  /*02e0*/  FADD R9, -R10, R7 ;  /* 0x000000070a097221 */ /* 0x004fca0000000100 */
[----:B------:R-:W-:Y:S01]  /*02f0*/  STG.E desc[UR4][R2.64], R9 ;  /* 0x0000000902007986 */ /* 0x000fe2000c101904 */
[----:B------:R-:W-:Y:S05]  /*0300*/  EXIT ;  /* 0x000000000000794d */ /* 0x000fea0003800000 */
.L_x_56:
        /* <DEDUP_REMOVED lines=15> */
.L_x_64:


//--------------------- .nv.shared.reserved.0     --------------------------
	.section	.nv.shared.reserved.0,"aw",@nobits
	.weak		__nv_reservedSMEM_offset_0_alias
	.size		__nv_reservedSMEM_offset_0_alias, 0, 64
	.other		__nv_reservedSMEM_offset_0_alias,@"STO_CUDA_RESERVED_SHARED STV_DEFAULT"
__nv_reservedSMEM_offset_0_alias:
	.zero		0
	.zero		64


//--------------------- .nv.shared._Z25fcBackwardGradParamKernelPKfS0_PfS1_iii --------------------------
	.section	.nv.shared._Z25fcBackwardGradParamKernelPKfS0_PfS1_iii,"aw",@nobits
	.sectionflags	@""
	.align	4
.nv.shared._Z25fcBackwardGradParamKernelPKfS0_PfS1_iii:
	.zero		3072


//--------------------- .nv.constant0._Z11SGDBackwardPfPKffi --------------------------
	.section	.nv.constant0._Z11SGDBackwardPfPKffi,"a",@progbits
	.sectionflags	@""
	.align	4
.nv.constant0._Z11SGDBackwardPfPKffi:
	.zero		920


//--------------------- .nv.constant0._Z23convBackwardInputKernelPKfS0_Pfiiiiiiiii --------------------------
	.section	.nv.constant0._Z23convBackwardInputKernelPKfS0_Pfiiiiiiiii,"a",@progbits
	.sectionflags	@""
	.align	4
.nv.constant0._Z23convBackwardInputKernelPKfS0_Pfiiiiiiiii:
	.zero		956


//--------------------- .nv.constant0._Z24convBackwardWeightKernelPKfS0_PfS1_iiiiiiiii --------------------------
	.section	.nv.constant0._Z24convBackwardWeightKernelPKfS0_PfS1_iiiiiiiii,"a",@progbits
	.sectionflags	@""
	.align	4
.nv.constant0._Z24convBackwardWeightKernelPKfS0_PfS1_iiiiiiiii:
	.zero		964


//--------------------- .nv.constant0._Z21maxPoolBackwardKernelPKfS0_Pfiiiiiii --------------------------
	.section	.nv.constant0._Z21maxPoolBackwardKernelPKfS0_Pfiiiiiii,"a",@progbits
	.sectionflags	@""
	.align	4
.nv.constant0._Z21maxPoolBackwardKernelPKfS0_Pfiiiiiii:
	.zero		948


//--------------------- .nv.constant0._Z18reluBackwardKernelPKfS0_Pfi --------------------------
	.section	.nv.constant0._Z18reluBackwardKernelPKfS0_Pfi,"a",@progbits
	.sectionflags	@""
	.align	4
.nv.constant0._Z18reluBackwardKernelPKfS0_Pfi:
	.zero		924


//--------------------- .nv.constant0._Z22fcBackwardGradInKernelPKfS0_Pfiii --------------------------
	.section	.nv.constant0._Z22fcBackwardGradInKernelPKfS0_Pfiii,"a",@progbits
	.sectionflags	@""
	.align	4
.nv.constant0._Z22fcBackwardGradInKernelPKfS0_Pfiii:
	.zero		932


//--------------------- .nv.constant0._Z25fcBackwardGradParamKernelPKfS0_PfS1_iii --------------------------
	.section	.nv.constant0._Z25fcBackwardGradParamKernelPKfS0_PfS1_iii,"a",@progbits
	.sectionflags	@""
	.align	4
.nv.constant0._Z25fcBackwardGradParamKernelPKfS0_PfS1_iii:
	.zero		940


//--------------------- .nv.constant0._Z33softmaxCrossEntropyBackwardKernelPfPKfPKiii --------------------------
	.section	.nv.constant0._Z33softmaxCrossEntropyBackwardKernelPfPKfPKiii,"a",@progbits
	.sectionflags	@""
	.align	4
.nv.constant0._Z33softmaxCrossEntropyBackwardKernelPfPKfPKiii:
	.zero		928


//--------------------- SYMBOLS --------------------------

	.type		.nv.reservedSmem.offset0,@object
	.size		.nv.reservedSmem.offset0,0x4
	.type		.nv.reservedSmem.cap,@object
	.size		.nv.reservedSmem.cap,0x4
